def matmul_kernel(
    a_ptr,
    b_ptr,
    c_ptr,
    M,
    N,
    K,
    stride_am,
    stride_ak,
    stride_bk,
    stride_bn,
    stride_cm,
    stride_cn,
    BLOCK_M: tl.constexpr,
    BLOCK_N: tl.constexpr,
    BLOCK_K: tl.constexpr,
    GROUP_M: tl.constexpr,
):
    pid = tl.program_id(axis=0)
    num_pid_m = tl.cdiv(M, BLOCK_M)
    num_pid_n = tl.cdiv(N, BLOCK_N)
    num_pid_in_group = GROUP_M * num_pid_n
    group_id = pid // num_pid_in_group
    first_pid_m = group_id * GROUP_M
    group_size_m = min(num_pid_m - first_pid_m, GROUP_M)
    pid_m = first_pid_m + ((pid % num_pid_in_group) % group_size_m)
    pid_n = (pid % num_pid_in_group) // group_size_m

    offs_am = (pid_m * BLOCK_M + tl.arange(0, BLOCK_M)) % M
    offs_bn = (pid_n * BLOCK_N + tl.arange(0, BLOCK_N)) % N
    offs_k = tl.arange(0, BLOCK_K)
    a_ptrs = a_ptr + offs_am[:, None] * stride_am + offs_k[None, :] * stride_ak
    b_ptrs = b_ptr + offs_k[:, None] * stride_bk + offs_bn[None, :] * stride_bn

    acc = tl.zeros((BLOCK_M, BLOCK_N), dtype=tl.float32)
    for kk in range(0, tl.cdiv(K, BLOCK_K)):
        a = tl.load(a_ptrs, mask=offs_k[None, :] < K - kk * BLOCK_K, other=0.0)
        b = tl.load(b_ptrs, mask=offs_k[:, None] < K - kk * BLOCK_K, other=0.0)
        acc = tl.dot(a, b, acc)
        a_ptrs += BLOCK_K * stride_ak
        b_ptrs += BLOCK_K * stride_bk

    c = acc.to(c_ptr.dtype.element_ty)
    offs_cm = pid_m * BLOCK_M + tl.arange(0, BLOCK_M)
    offs_cn = pid_n * BLOCK_N + tl.arange(0, BLOCK_N)
    c_ptrs = c_ptr + offs_cm[:, None] * stride_cm + offs_cn[None, :] * stride_cn
    mask = (offs_cm[:, None] < M) & (offs_cn[None, :] < N)
    tl.store(c_ptrs, c, mask=mask)

# config = {"BLOCK_K": 64, "BLOCK_M": 512, "BLOCK_N": 128, "GROUP_M": 8, "arch": "sm_100", "dtype": "fp32", "num_ctas": 1, "num_stages": 3, "num_warps": 2}
# arch = sm_100


// ===== COMPILED SASS (sm_100a) =====

	.target	sm_100a

	.elftype	@"ET_EXEC"


//--------------------- .note.nv.tkinfo           --------------------------
	.section	.note.nv.tkinfo,"",@"SHT_NOTE"
	.sectionflags	@"SHF_NOTE_NV_TKINFO"
	.tkinfo
        /*0018*/ 	.word	0x00000081
        /*0030*/ 	.string	""
        /*0030*/ 	.string	"ptxas-blackwell"
        /*0030*/ 	.string	"Cuda compilation tools, release 12.9, V12.9.86"
        /*0030*/ 	.string	"Build cuda_12.9.r12.9/compiler.36037853_0"
        /*0030*/ 	.string	"-v  -suppress-debug-info  -lineinfo  -arch sm_100a "



//--------------------- .note.nv.cuver            --------------------------
	.section	.note.nv.cuver,"",@"SHT_NOTE"
	.sectionflags	@"SHF_NOTE_NV_CUVER"
        /*0018*/ 	.short	0x0001
        /*001a*/ 	.short	0x0064
        /*001c*/ 	.short	0x0001
        /*001e*/ 	.short	0x0000
        /*0020*/ 	.short	0x0001
        /*0022*/ 	.short	0x0000


//--------------------- .nv.info                  --------------------------
	.section	.nv.info,"",@"SHT_CUDA_INFO"
	.align	4


	//----- nvinfo : EIATTR_REGCOUNT
	.align		4
        /*0000*/ 	.byte	0x04, 0x2f
        /*0002*/ 	.short	(.L_1 - .L_0)
	.align		4
.L_0:
        /*0004*/ 	.word	index@(matmul_kernel)
        /*0008*/ 	.word	0x000000ff


	//----- nvinfo : EIATTR_FRAME_SIZE
	.align		4
.L_1:
        /*000c*/ 	.byte	0x04, 0x11
        /*000e*/ 	.short	(.L_3 - .L_2)
	.align		4
.L_2:
        /*0010*/ 	.word	index@(matmul_kernel)
        /*0014*/ 	.word	0x00004060


	//----- nvinfo : EIATTR_MIN_STACK_SIZE
	.align		4
.L_3:
        /*0018*/ 	.byte	0x04, 0x12
        /*001a*/ 	.short	(.L_5 - .L_4)
	.align		4
.L_4:
        /*001c*/ 	.word	index@(matmul_kernel)
        /*0020*/ 	.word	0x00004060
.L_5:


//--------------------- .nv.info.matmul_kernel    --------------------------
	.section	.nv.info.matmul_kernel,"",@"SHT_CUDA_INFO"
	.sectionflags	@""
	.align	4


	//----- nvinfo : EIATTR_CUDA_API_VERSION
	.align		4
        /*0000*/ 	.byte	0x04, 0x37
        /*0002*/ 	.short	(.L_7 - .L_6)
.L_6:
        /*0004*/ 	.word	0x00000081


	//----- nvinfo : EIATTR_KPARAM_INFO
	.align		4
.L_7:
        /*0008*/ 	.byte	0x04, 0x17
        /*000a*/ 	.short	(.L_9 - .L_8)
.L_8:
        /*000c*/ 	.word	0x00000000
        /*0010*/ 	.short	0x000d
        /*0012*/ 	.short	0x0048
        /*0014*/ 	.byte	0x00, 0xf4, 0x21, 0x00


	//----- nvinfo : EIATTR_KPARAM_INFO
	.align		4
.L_9:
        /*0018*/ 	.byte	0x04, 0x17
        /*001a*/ 	.short	(.L_11 - .L_10)
.L_10:
        /*001c*/ 	.word	0x00000000
        /*0020*/ 	.short	0x000c
        /*0022*/ 	.short	0x0040
        /*0024*/ 	.byte	0x00, 0xf4, 0x21, 0x00


	//----- nvinfo : EIATTR_KPARAM_INFO
	.align		4
.L_11:
        /*0028*/ 	.byte	0x04, 0x17
        /*002a*/ 	.short	(.L_13 - .L_12)
.L_12:
        /*002c*/ 	.word	0x00000000
        /*0030*/ 	.short	0x000b
        /*0032*/ 	.short	0x0038
        /*0034*/ 	.byte	0x00, 0xf0, 0x11, 0x00


	//----- nvinfo : EIATTR_KPARAM_INFO
	.align		4
.L_13:
        /*0038*/ 	.byte	0x04, 0x17
        /*003a*/ 	.short	(.L_15 - .L_14)
.L_14:
        /*003c*/ 	.word	0x00000000
        /*0040*/ 	.short	0x000a
        /*0042*/ 	.short	0x0034
        /*0044*/ 	.byte	0x00, 0xf0, 0x11, 0x00


	//----- nvinfo : EIATTR_KPARAM_INFO
	.align		4
.L_15:
        /*0048*/ 	.byte	0x04, 0x17
        /*004a*/ 	.short	(.L_17 - .L_16)
.L_16:
        /*004c*/ 	.word	0x00000000
        /*0050*/ 	.short	0x0009
        /*0052*/ 	.short	0x0030
        /*0054*/ 	.byte	0x00, 0xf0, 0x11, 0x00


	//----- nvinfo : EIATTR_KPARAM_INFO
	.align		4
.L_17:
        /*0058*/ 	.byte	0x04, 0x17
        /*005a*/ 	.short	(.L_19 - .L_18)
.L_18:
        /*005c*/ 	.word	0x00000000
        /*0060*/ 	.short	0x0008
        /*0062*/ 	.short	0x002c
        /*0064*/ 	.byte	0x00, 0xf0, 0x11, 0x00


	//----- nvinfo : EIATTR_KPARAM_INFO
	.align		4
.L_19:
        /*0068*/ 	.byte	0x04, 0x17
        /*006a*/ 	.short	(.L_21 - .L_20)
.L_20:
        /*006c*/ 	.word	0x00000000
        /*0070*/ 	.short	0x0007
        /*0072*/ 	.short	0x0028
        /*0074*/ 	.byte	0x00, 0xf0, 0x11, 0x00


	//----- nvinfo : EIATTR_KPARAM_INFO
	.align		4
.L_21:
        /*0078*/ 	.byte	0x04, 0x17
        /*007a*/ 	.short	(.L_23 - .L_22)
.L_22:
        /*007c*/ 	.word	0x00000000
        /*0080*/ 	.short	0x0006
        /*0082*/ 	.short	0x0024
        /*0084*/ 	.byte	0x00, 0xf0, 0x11, 0x00


	//----- nvinfo : EIATTR_KPARAM_INFO
	.align		4
.L_23:
        /*0088*/ 	.byte	0x04, 0x17
        /*008a*/ 	.short	(.L_25 - .L_24)
.L_24:
        /*008c*/ 	.word	0x00000000
        /*0090*/ 	.short	0x0005
        /*0092*/ 	.short	0x0020
        /*0094*/ 	.byte	0x00, 0xf0, 0x11, 0x00


	//----- nvinfo : EIATTR_KPARAM_INFO
	.align		4
.L_25:
        /*0098*/ 	.byte	0x04, 0x17
        /*009a*/ 	.short	(.L_27 - .L_26)
.L_26:
        /*009c*/ 	.word	0x00000000
        /*00a0*/ 	.short	0x0004
        /*00a2*/ 	.short	0x001c
        /*00a4*/ 	.byte	0x00, 0xf0, 0x11, 0x00


	//----- nvinfo : EIATTR_KPARAM_INFO
	.align		4
.L_27:
        /*00a8*/ 	.byte	0x04, 0x17
        /*00aa*/ 	.short	(.L_29 - .L_28)
.L_28:
        /*00ac*/ 	.word	0x00000000
        /*00b0*/ 	.short	0x0003
        /*00b2*/ 	.short	0x0018
        /*00b4*/ 	.byte	0x00, 0xf0, 0x11, 0x00


	//----- nvinfo : EIATTR_KPARAM_INFO
	.align		4
.L_29:
        /*00b8*/ 	.byte	0x04, 0x17
        /*00ba*/ 	.short	(.L_31 - .L_30)
.L_30:
        /*00bc*/ 	.word	0x00000000
        /*00c0*/ 	.short	0x0002
        /*00c2*/ 	.short	0x0010
        /*00c4*/ 	.byte	0x00, 0xf4, 0x21, 0x00


	//----- nvinfo : EIATTR_KPARAM_INFO
	.align		4
.L_31:
        /*00c8*/ 	.byte	0x04, 0x17
        /*00ca*/ 	.short	(.L_33 - .L_32)
.L_32:
        /*00cc*/ 	.word	0x00000000
        /*00d0*/ 	.short	0x0001
        /*00d2*/ 	.short	0x0008
        /*00d4*/ 	.byte	0x00, 0xf4, 0x21, 0x00


	//----- nvinfo : EIATTR_KPARAM_INFO
	.align		4
.L_33:
        /*00d8*/ 	.byte	0x04, 0x17
        /*00da*/ 	.short	(.L_35 - .L_34)
.L_34:
        /*00dc*/ 	.word	0x00000000
        /*00e0*/ 	.short	0x0000
        /*00e2*/ 	.short	0x0000
        /*00e4*/ 	.byte	0x00, 0xf4, 0x21, 0x00


	//----- nvinfo : EIATTR_SPARSE_MMA_MASK
	.align		4
.L_35:
        /*00e8*/ 	.byte	0x03, 0x50
        /*00ea*/ 	.short	0x0000


	//----- nvinfo : EIATTR_MAXREG_COUNT
	.align		4
        /*00ec*/ 	.byte	0x03, 0x1b
        /*00ee*/ 	.short	0x00ff


	//----- nvinfo : EIATTR_NUM_BARRIERS
	.align		4
        /*00f0*/ 	.byte	0x02, 0x4c
        /*00f2*/ 	.byte	0x01
	.zero		1


	//----- nvinfo : EIATTR_ANNOTATIONS
	.align		4
        /*00f4*/ 	.byte	0x04, 0x55
        /*00f6*/ 	.short	(.L_37 - .L_36)


	//   ....[0]....
.L_36:
        /*00f8*/ 	.word	0x00000001
        /*00fc*/ 	.byte	0xe0, 0x0a, 0x00, 0x00, 0x01, 0x00, 0x00, 0x00, 0x30, 0x0b, 0x00, 0x00, 0x01, 0x00, 0x00, 0x00
        /* <DEDUP_REMOVED lines=2298> */
        /*90ac*/ 	.byte	0x50, 0x7d, 0x02, 0x00


	//----- nvinfo : EIATTR_VRC_CTA_INIT_COUNT
	.align		4
.L_37:
        /*90b0*/ 	.byte	0x02, 0x4a
	.zero		1
	.zero		1


	//----- nvinfo : EIATTR_EXIT_INSTR_OFFSETS
	.align		4
        /*90b4*/ 	.byte	0x04, 0x1c
        /*90b6*/ 	.short	(.L_39 - .L_38)


	//   ....[0]....
.L_38:
        /*90b8*/ 	.word	0x000a4620


	//   ....[1]....
        /*90bc*/ 	.word	0x000a4640


	//----- nvinfo : EIATTR_REQNTID
	.align		4
.L_39:
        /*90c0*/ 	.byte	0x04, 0x10
        /*90c2*/ 	.short	(.L_41 - .L_40)
.L_40:
        /*90c4*/ 	.word	0x00000040
        /*90c8*/ 	.word	0x00000001
        /*90cc*/ 	.word	0x00000001


	//----- nvinfo : EIATTR_CBANK_PARAM_SIZE
	.align		4
.L_41:
        /*90d0*/ 	.byte	0x03, 0x19
        /*90d2*/ 	.short	0x0050


	//----- nvinfo : EIATTR_PARAM_CBANK
	.align		4
        /*90d4*/ 	.byte	0x04, 0x0a
        /*90d6*/ 	.short	(.L_43 - .L_42)
	.align		4
.L_42:
        /*90d8*/ 	.word	index@(.nv.constant0.matmul_kernel)
        /*90dc*/ 	.short	0x0380
        /*90de*/ 	.short	0x0050


	//----- nvinfo : EIATTR_SW_WAR
	.align		4
.L_43:
        /*90e0*/ 	.byte	0x04, 0x36
        /*90e2*/ 	.short	(.L_45 - .L_44)
.L_44:
        /*90e4*/ 	.word	0x00000008
.L_45:


//--------------------- .nv.compat                --------------------------
	.section	.nv.compat,"",@"SHT_CUDA_COMPAT_INFO"
	.align	4
        /*0000*/ 	.byte	0x02, 0x02, 0x01, 0x00, 0x02, 0x05, 0x05, 0x00, 0x02, 0x03, 0x00, 0x00, 0x02, 0x06, 0x01, 0x00


//--------------------- .nv.callgraph             --------------------------
	.section	.nv.callgraph,"",@"SHT_CUDA_CALLGRAPH"
	.align	4
	.sectionentsize	8
	.align		4
        /*0000*/ 	.word	0x00000000
	.align		4
        /*0004*/ 	.word	0xffffffff
	.align		4
        /*0008*/ 	.word	0x00000000
	.align		4
        /*000c*/ 	.word	0xfffffffe
	.align		4
        /*0010*/ 	.word	0x00000000
	.align		4
        /*0014*/ 	.word	0xfffffffd
	.align		4
        /*0018*/ 	.word	0x00000000
	.align		4
        /*001c*/ 	.word	0xfffffffc


//--------------------- .text.matmul_kernel       --------------------------
	.section	.text.matmul_kernel,"ax",@progbits
	.align	128
        .global         matmul_kernel
        .type           matmul_kernel,@function
        .size           matmul_kernel,(.L_x_3 - matmul_kernel)
        .other          matmul_kernel,@"STO_CUDA_ENTRY STV_DEFAULT"
matmul_kernel:
.text.matmul_kernel:
[----:B------:R-:W1:Y:S08]  /*0000*/  LDC R1, c[0x0][0x37c] ;  /* 0x0000df00ff017b82 */ /* 0x000e700000000800 */
[----:B------:R-:W2:Y:S01]  /*0010*/  LDC.64 R4, c[0x0][0x398] ;  /* 0x0000e600ff047b82 */ /* 0x000ea20000000a00 */
[----:B------:R-:W3:Y:S01]  /*0020*/  S2R R7, SR_CTAID.X ;  /* 0x0000000000077919 */ /* 0x000ee20000002500 */
[----:B------:R-:W4:Y:S01]  /*0030*/  LDCU UR4, c[0x0][0x3a0] ;  /* 0x00007400ff0477ac */ /* 0x000f220008000800 */
[----:B-1----:R-:W-:Y:S01]  /*0040*/  VIADD R1, R1, 0xffffbfa0 ;  /* 0xffffbfa001017836 */ /* 0x002fe20000000000 */
[----:B------:R-:W1:Y:S01]  /*0050*/  S2R R13, SR_TID.X ;  /* 0x00000000000d7919 */ /* 0x000e620000002100 */
[----:B------:R-:W1:Y:S03]  /*0060*/  LDCU UR6, c[0x0][0x3a0] ;  /* 0x00007400ff0677ac */ /* 0x000e660008000800 */
[----:B------:R-:W1:Y:S01]  /*0070*/  LDC R247, c[0x0][0x3a0] ;  /* 0x0000e800fff77b82 */ /* 0x000e620000000800 */
[----:B------:R-:W1:Y:S01]  /*0080*/  LDCU UR64, c[0x0][0x3a4] ;  /* 0x00007480ff4077ac */ /* 0x000e620008000800 */
[----:B------:R-:W1:Y:S06]  /*0090*/  LDCU.128 UR24, c[0x0][0x380] ;  /* 0x00007000ff1877ac */ /* 0x000e6c0008000c00 */
[----:B------:R-:W1:Y:S01]  /*00a0*/  LDC R251, c[0x0][0x3a0] ;  /* 0x0000e800fffb7b82 */ /* 0x000e620000000800 */
[----:B------:R-:W1:Y:S01]  /*00b0*/  LDCU UR63, c[0x0][0x3b0] ;  /* 0x00007600ff3f77ac */ /* 0x000e620008000800 */
[----:B----4-:R-:W-:Y:S01]  /*00c0*/  UIADD3 UR4, UPT, UPT, UR4, 0x3f, URZ ;  /* 0x0000003f04047890 */ /* 0x010fe2000fffe0ff */
[----:B--2---:R-:W-:Y:S01]  /*00d0*/  VIADD R0, R5, 0x7f ;  /* 0x0000007f05007836 */ /* 0x004fe20000000000 */
[----:B------:R-:W-:-:S02]  /*00e0*/  IABS R75, R5 ;  /* 0x00000005004b7213 */ /* 0x000fc40000000000 */
[----:B------:R-:W-:Y:S01]  /*00f0*/  UISETP.GT.AND UP0, UPT, UR4, 0x3f, UPT ;  /* 0x0000003f0400788c */ /* 0x000fe2000bf04270 */
[----:B------:R-:W-:Y:S01]  /*0100*/  IABS R16, R4 ;  /* 0x0000000400107213 */ /* 0x000fe20000000000 */
[----:B------:R-:W2:Y:S01]  /*0110*/  LDCU UR46, c[0x0][0x3b0] ;  /* 0x00007600ff2e77ac */ /* 0x000ea20008000800 */
[----:B------:R-:W-:Y:S01]  /*0120*/  SHF.R.S32.HI R3, RZ, 0x1f, R0 ;  /* 0x0000001fff037819 */ /* 0x000fe20000011400 */
[----:B------:R-:W4:Y:S01]  /*0130*/  LDC R249, c[0x0][0x3a0] ;  /* 0x0000e800fff97b82 */ /* 0x000f220000000800 */
[----:B------:R-:W-:Y:S02]  /*0140*/  USEL UR5, URZ, 0x4, !UP0 ;  /* 0x00000004ff057887 */ /* 0x000fe4000c000000 */
[----:B------:R-:W-:Y:S01]  /*0150*/  LEA.HI R3, R3, R0, RZ, 0x7 ;  /* 0x0000000003037211 */ /* 0x000fe200078f38ff */
[----:B------:R-:W1:Y:S01]  /*0160*/  LDCU UR45, c[0x0][0x3b0] ;  /* 0x00007600ff2d77ac */ /* 0x000e620008000800 */
[----:B---3--:R-:W-:Y:S02]  /*0170*/  IABS R10, R7 ;  /* 0x00000007000a7213 */ /* 0x008fe40000000000 */
[----:B------:R-:W-:Y:S01]  /*0180*/  SHF.R.S32.HI R3, RZ, 0x7, R3 ;  /* 0x00000007ff037819 */ /* 0x000fe20000011403 */
[----:B------:R-:W3:Y:S01]  /*0190*/  LDCU UR41, c[0x0][0x3b0] ;  /* 0x00007600ff2977ac */ /* 0x000ee20008000800 */
[----:B-1----:R-:W-:-:S03]  /*01a0*/  LOP3.LUT R31, R13, 0x3f, RZ, 0xc0, !PT ;  /* 0x0000003f0d1f7812 */ /* 0x002fc600078ec0ff */
[----:B------:R-:W-:Y:S01]  /*01b0*/  IMAD.SHL.U32 R6, R3, 0x8, RZ ;  /* 0x0000000803067824 */ /* 0x000fe200078e00ff */
[----:B------:R-:W1:Y:S04]  /*01c0*/  LDCU UR38, c[0x0][0x3b0] ;  /* 0x00007600ff2677ac */ /* 0x000e680008000800 */
[-C--:B------:R-:W-:Y:S01]  /*01d0*/  IABS R9, R6.reuse ;  /* 0x0000000600097213 */ /* 0x080fe20000000000 */
[----:B------:R-:W1:Y:S01]  /*01e0*/  LDCU UR75, c[0x0][0x3b0] ;  /* 0x00007600ff4b77ac */ /* 0x000e620008000800 */
[----:B------:R-:W-:Y:S02]  /*01f0*/  IABS R12, R6 ;  /* 0x00000006000c7213 */ /* 0x000fe40000000000 */
[----:B------:R-:W2:Y:S01]  /*0200*/  I2F.RP R0, R9 ;  /* 0x0000000900007306 */ /* 0x000ea20000209400 */
[----:B------:R-:W1:Y:S01]  /*0210*/  LDCU UR62, c[0x0][0x3b0] ;  /* 0x00007600ff3e77ac */ /* 0x000e620008000800 */
[----:B------:R-:W1:Y:S01]  /*0220*/  LDCU UR61, c[0x0][0x3b0] ;  /* 0x00007600ff3d77ac */ /* 0x000e620008000800 */
[----:B------:R-:W1:Y:S01]  /*0230*/  LDCU UR60, c[0x0][0x3b0] ;  /* 0x00007600ff3c77ac */ /* 0x000e620008000800 */
[----:B------:R-:W1:Y:S04]  /*0240*/  LDCU UR59, c[0x0][0x3b0] ;  /* 0x00007600ff3b77ac */ /* 0x000e680008000800 */
[----:B--2---:R-:W2:Y:S01]  /*0250*/  MUFU.RCP R0, R0 ;  /* 0x0000000000007308 */ /* 0x004ea20000001000 */
[----:B------:R-:W1:Y:S01]  /*0260*/  LDCU UR58, c[0x0][0x3b0] ;  /* 0x00007600ff3a77ac */ /* 0x000e620008000800 */
[----:B------:R-:W1:Y:S01]  /*0270*/  LDCU UR57, c[0x0][0x3b0] ;  /* 0x00007600ff3977ac */ /* 0x000e620008000800 */
[----:B------:R-:W1:Y:S01]  /*0280*/  LDCU UR56, c[0x0][0x3b0] ;  /* 0x00007600ff3877ac */ /* 0x000e620008000800 */
[----:B------:R-:W1:Y:S01]  /*0290*/  LDCU UR55, c[0x0][0x3b0] ;  /* 0x00007600ff3777ac */ /* 0x000e620008000800 */
[----:B--2---:R-:W-:Y:S01]  /*02a0*/  VIADD R2, R0, 0xffffffe ;  /* 0x0ffffffe00027836 */ /* 0x004fe20000000000 */
[----:B------:R-:W2:Y:S01]  /*02b0*/  LDCU UR54, c[0x0][0x3b0] ;  /* 0x00007600ff3677ac */ /* 0x000ea20008000800 */
[----:B------:R-:W-:-:S02]  /*02c0*/  IMAD.MOV R0, RZ, RZ, -R12 ;  /* 0x000000ffff007224 */ /* 0x000fc400078e0a0c */
[----:B------:R1:W2:Y:S01]  /*02d0*/  F2I.FTZ.U32.TRUNC.NTZ R3, R2 ;  /* 0x0000000200037305 */ /* 0x0002a2000021f000 */
[----:B------:R-:W3:Y:S01]  /*02e0*/  LDCU UR53, c[0x0][0x3b0] ;  /* 0x00007600ff3577ac */ /* 0x000ee20008000800 */
[----:B------:R-:W3:Y:S01]  /*02f0*/  LDCU UR52, c[0x0][0x3b0] ;  /* 0x00007600ff3477ac */ /* 0x000ee20008000800 */
[----:B-1----:R-:W-:Y:S01]  /*0300*/  MOV R2, RZ ;  /* 0x000000ff00027202 */ /* 0x002fe20000000f00 */
[----:B------:R-:W1:Y:S01]  /*0310*/  LDCU UR51, c[0x0][0x3b0] ;  /* 0x00007600ff3377ac */ /* 0x000e620008000800 */
[----:B------:R-:W1:Y:S01]  /*0320*/  LDCU UR49, c[0x0][0x3b0] ;  /* 0x00007600ff3177ac */ /* 0x000e620008000800 */
[----:B--2---:R-:W-:Y:S01]  /*0330*/  IMAD.MOV R8, RZ, RZ, -R3 ;  /* 0x000000ffff087224 */ /* 0x004fe200078e0a03 */
[----:B------:R-:W2:Y:S03]  /*0340*/  LDCU UR50, c[0x0][0x3b0] ;  /* 0x00007600ff3277ac */ /* 0x000ea60008000800 */
[----:B------:R-:W-:-:S02]  /*0350*/  IMAD R11, R8, R9, RZ ;  /* 0x00000009080b7224 */ /* 0x000fc400078e02ff */
[----:B------:R-:W-:Y:S01]  /*0360*/  IMAD.MOV.U32 R8, RZ, RZ, R10 ;  /* 0x000000ffff087224 */ /* 0x000fe200078e000a */
[----:B------:R-:W1:Y:S01]  /*0370*/  LDCU UR8, c[0x0][0x3b0] ;  /* 0x00007600ff0877ac */ /* 0x000e620008000800 */
[----:B------:R-:W-:Y:S01]  /*0380*/  IMAD.HI.U32 R3, R3, R11, R2 ;  /* 0x0000000b03037227 */ /* 0x000fe200078e0002 */
[----:B------:R-:W1:Y:S05]  /*0390*/  LDCU UR47, c[0x0][0x3b0] ;  /* 0x00007600ff2f77ac */ /* 0x000e6a0008000800 */
[----:B------:R-:W-:Y:S01]  /*03a0*/  IMAD.HI.U32 R3, R3, R8, RZ ;  /* 0x0000000803037227 */ /* 0x000fe200078e00ff */
[----:B------:R-:W1:Y:S03]  /*03b0*/  LDCU UR48, c[0x0][0x3b0] ;  /* 0x00007600ff3077ac */ /* 0x000e660008000800 */
[----:B------:R-:W-:Y:S01]  /*03c0*/  IMAD R0, R3, R0, R8 ;  /* 0x0000000003007224 */ /* 0x000fe200078e0208 */
[----:B------:R-:W1:Y:S04]  /*03d0*/  LDCU UR44, c[0x0][0x3b0] ;  /* 0x00007600ff2c77ac */ /* 0x000e680008000800 */
[----:B------:R-:W-:Y:S01]  /*03e0*/  ISETP.GT.U32.AND P1, PT, R9, R0, PT ;  /* 0x000000000900720c */ /* 0x000fe20003f24070 */
[----:B------:R-:W1:Y:S01]  /*03f0*/  LDCU UR43, c[0x0][0x3b0] ;  /* 0x00007600ff2b77ac */ /* 0x000e620008000800 */
[----:B------:R-:W1:Y:S01]  /*0400*/  LDCU UR42, c[0x0][0x3b0] ;  /* 0x00007600ff2a77ac */ /* 0x000e620008000800 */
[----:B------:R-:W1:Y:S10]  /*0410*/  LDCU UR40, c[0x0][0x3b0] ;  /* 0x00007600ff2877ac */ /* 0x000e740008000800 */
[----:B------:R-:W-:Y:S01]  /*0420*/  @!P1 IMAD.IADD R0, R0, 0x1, -R9 ;  /* 0x0000000100009824 */ /* 0x000fe200078e0a09 */
[----:B------:R-:W1:Y:S01]  /*0430*/  LDCU UR39, c[0x0][0x3b0] ;  /* 0x00007600ff2777ac */ /* 0x000e620008000800 */
[----:B------:R-:W-:Y:S01]  /*0440*/  @!P1 VIADD R3, R3, 0x1 ;  /* 0x0000000103039836 */ /* 0x000fe20000000000 */
[----:B------:R-:W-:-:S02]  /*0450*/  ISETP.NE.AND P1, PT, R6, RZ, PT ;  /* 0x000000ff0600720c */ /* 0x000fc40003f25270 */
[----:B------:R-:W-:Y:S01]  /*0460*/  ISETP.GE.U32.AND P0, PT, R0, R9, PT ;  /* 0x000000090000720c */ /* 0x000fe20003f06070 */
[----:B------:R-:W1:Y:S01]  /*0470*/  LDCU UR35, c[0x0][0x3b0] ;  /* 0x00007600ff2377ac */ /* 0x000e620008000800 */
[-C--:B------:R-:W-:Y:S01]  /*0480*/  LOP3.LUT R0, R7, R6.reuse, RZ, 0x3c, !PT ;  /* 0x0000000607007212 */ /* 0x080fe200078e3cff */
[----:B------:R-:W1:Y:S03]  /*0490*/  LDCU UR37, c[0x0][0x3b0] ;  /* 0x00007600ff2577ac */ /* 0x000e660008000800 */
[----:B------:R-:W-:Y:S01]  /*04a0*/  ISETP.GE.AND P2, PT, R0, RZ, PT ;  /* 0x000000ff0000720c */ /* 0x000fe20003f46270 */
[----:B------:R-:W-:Y:S01]  /*04b0*/  VIADD R0, R4, 0x1ff ;  /* 0x000001ff04007836 */ /* 0x000fe20000000000 */
[----:B------:R-:W1:Y:S05]  /*04c0*/  LDCU UR36, c[0x0][0x3b0] ;  /* 0x00007600ff2477ac */ /* 0x000e6a0008000800 */
[----:B------:R-:W-:Y:S01]  /*04d0*/  @P0 VIADD R3, R3, 0x1 ;  /* 0x0000000103030836 */ /* 0x000fe20000000000 */
[----:B------:R-:W1:Y:S03]  /*04e0*/  LDCU UR34, c[0x0][0x3b0] ;  /* 0x00007600ff2277ac */ /* 0x000e660008000800 */
[----:B------:R-:W-:Y:S01]  /*04f0*/  IMAD.MOV.U32 R2, RZ, RZ, R3 ;  /* 0x000000ffff027224 */ /* 0x000fe200078e0003 */
[----:B------:R-:W-:Y:S01]  /*0500*/  SHF.R.S32.HI R3, RZ, 0x1f, R0 ;  /* 0x0000001fff037819 */ /* 0x000fe20000011400 */
[----:B------:R-:W1:Y:S03]  /*0510*/  LDCU UR33, c[0x0][0x3b0] ;  /* 0x00007600ff2177ac */ /* 0x000e660008000800 */
[----:B------:R-:W-:Y:S01]  /*0520*/  @!P2 IADD3 R2, PT, PT, -R2, RZ, RZ ;  /* 0x000000ff0202a210 */ /* 0x000fe20007ffe1ff */
[----:B------:R-:W1:Y:S01]  /*0530*/  LDCU UR29, c[0x0][0x3b0] ;  /* 0x00007600ff1d77ac */ /* 0x000e620008000800 */
[----:B------:R-:W-:-:S02]  /*0540*/  @!P1 LOP3.LUT R2, RZ, R6, RZ, 0x33, !PT ;  /* 0x00000006ff029212 */ /* 0x000fc400078e33ff */
[----:B------:R-:W-:Y:S01]  /*0550*/  LEA.HI R3, R3, R0, RZ, 0x9 ;  /* 0x0000000003037211 */ /* 0x000fe200078f48ff */
[----:B------:R-:W1:Y:S02]  /*0560*/  LDCU UR32, c[0x0][0x3b0] ;  /* 0x00007600ff2077ac */ /* 0x000e640008000800 */
[----:B------:R-:W-:Y:S02]  /*0570*/  IMAD.SHL.U32 R10, R2, 0x8, RZ ;  /* 0x00000008020a7824 */ /* 0x000fe400078e00ff */
[----:B------:R-:W-:Y:S01]  /*0580*/  IMAD.MOV R2, RZ, RZ, -R2 ;  /* 0x000000ffff027224 */ /* 0x000fe200078e0a02 */
[----:B------:R-:W1:Y:S02]  /*0590*/  LDCU UR31, c[0x0][0x3b0] ;  /* 0x00007600ff1f77ac */ /* 0x000e640008000800 */
[----:B------:R-:W-:Y:S01]  /*05a0*/  LEA.HI.SX32 R3, R3, -R10, 0x17 ;  /* 0x8000000a03037211 */ /* 0x000fe200078fbaff */
[----:B------:R-:W-:Y:S01]  /*05b0*/  IMAD R12, R6, R2, R7 ;  /* 0x00000002060c7224 */ /* 0x000fe200078e0207 */
[----:B------:R-:W1:Y:S01]  /*05c0*/  LDCU UR30, c[0x0][0x3b0] ;  /* 0x00007600ff1e77ac */ /* 0x000e620008000800 */
[----:B------:R-:W-:Y:S01]  /*05d0*/  IMAD.MOV.U32 R2, RZ, RZ, RZ ;  /* 0x000000ffff027224 */ /* 0x000fe200078e00ff */
[----:B------:R-:W-:-:S02]  /*05e0*/  VIMNMX R11, PT, PT, R3, 0x8, PT ;  /* 0x00000008030b7848 */ /* 0x000fc40003fe0100 */
[----:B------:R-:W-:Y:S01]  /*05f0*/  IABS R6, R12 ;  /* 0x0000000c00067213 */ /* 0x000fe20000000000 */
[----:B------:R-:W1:Y:S01]  /*0600*/  LDCU UR28, c[0x0][0x3b0] ;  /* 0x00007600ff1c77ac */ /* 0x000e620008000800 */
[----:B------:R-:W-:Y:S01]  /*0610*/  IABS R9, R11 ;  /* 0x0000000b00097213 */ /* 0x000fe20000000000 */
[----:B------:R-:W1:Y:S03]  /*0620*/  LDCU UR23, c[0x0][0x3b0] ;  /* 0x00007600ff1777ac */ /* 0x000e660008000800 */
[----:B------:R-:W1:Y:S01]  /*0630*/  I2F.RP R0, R9 ;  /* 0x0000000900007306 */ /* 0x000e620000209400 */
[----:B------:R-:W2:Y:S01]  /*0640*/  LDCU UR19, c[0x0][0x3b0] ;  /* 0x00007600ff1377ac */ /* 0x000ea20008000800 */
[----:B------:R-:W2:Y:S01]  /*0650*/  LDCU UR22, c[0x0][0x3b0] ;  /* 0x00007600ff1677ac */ /* 0x000ea20008000800 */
[----:B------:R-:W2:Y:S05]  /*0660*/  LDCU UR21, c[0x0][0x3b0] ;  /* 0x00007600ff1577ac */ /* 0x000eaa0008000800 */
[----:B-1----:R-:W1:Y:S01]  /*0670*/  MUFU.RCP R0, R0 ;  /* 0x0000000000007308 */ /* 0x002e620000001000 */
[----:B------:R-:W2:Y:S01]  /*0680*/  LDCU UR20, c[0x0][0x3b0] ;  /* 0x00007600ff1477ac */ /* 0x000ea20008000800 */
[----:B------:R-:W2:Y:S01]  /*0690*/  LDCU UR18, c[0x0][0x3b0] ;  /* 0x00007600ff1277ac */ /* 0x000ea20008000800 */
[----:B------:R-:W2:Y:S01]  /*06a0*/  LDCU UR17, c[0x0][0x3b0] ;  /* 0x00007600ff1177ac */ /* 0x000ea20008000800 */
[----:B------:R-:W2:Y:S01]  /*06b0*/  LDCU UR13, c[0x0][0x3b0] ;  /* 0x00007600ff0d77ac */ /* 0x000ea20008000800 */
[----:B-1----:R-:W-:Y:S01]  /*06c0*/  VIADD R3, R0, 0xffffffe ;  /* 0x0ffffffe00037836 */ /* 0x002fe20000000000 */
[----:B------:R-:W1:Y:S01]  /*06d0*/  LDCU UR16, c[0x0][0x3b0] ;  /* 0x00007600ff1077ac */ /* 0x000e620008000800 */
[----:B------:R-:W1:Y:S04]  /*06e0*/  LDCU UR15, c[0x0][0x3b0] ;  /* 0x00007600ff0f77ac */ /* 0x000e680008000800 */
[----:B------:R-:W1:Y:S01]  /*06f0*/  F2I.FTZ.U32.TRUNC.NTZ R3, R3 ;  /* 0x0000000300037305 */ /* 0x000e62000021f000 */
[----:B------:R-:W2:Y:S01]  /*0700*/  LDCU UR14, c[0x0][0x3b0] ;  /* 0x00007600ff0e77ac */ /* 0x000ea20008000800 */
[----:B------:R-:W2:Y:S01]  /*0710*/  LDCU UR12, c[0x0][0x3b0] ;  /* 0x00007600ff0c77ac */ /* 0x000ea20008000800 */
[----:B------:R-:W2:Y:S01]  /*0720*/  LDCU UR11, c[0x0][0x3b0] ;  /* 0x00007600ff0b77ac */ /* 0x000ea20008000800 */
[--C-:B-1----:R-:W-:Y:S01]  /*0730*/  IMAD.MOV R8, RZ, RZ, -R3.reuse ;  /* 0x000000ffff087224 */ /* 0x102fe200078e0a03 */
[----:B------:R-:W1:Y:S03]  /*0740*/  LDCU UR7, c[0x0][0x3b0] ;  /* 0x00007600ff0777ac */ /* 0x000e660008000800 */
[----:B------:R-:W-:Y:S01]  /*0750*/  IMAD R7, R8, R9, RZ ;  /* 0x0000000908077224 */ /* 0x000fe200078e02ff */
[----:B------:R-:W-:Y:S01]  /*0760*/  IABS R8, R11 ;  /* 0x0000000b00087213 */ /* 0x000fe20000000000 */
[----:B------:R-:W1:Y:S02]  /*0770*/  LDCU UR10, c[0x0][0x3b0] ;  /* 0x00007600ff0a77ac */ /* 0x000e640008000800 */
[----:B------:R-:W-:Y:S01]  /*0780*/  IMAD.HI.U32 R2, R3, R7, R2 ;  /* 0x0000000703027227 */ /* 0x000fe200078e0002 */
[----:B------:R-:W-:Y:S01]  /*0790*/  IADD3 R0, PT, PT, RZ, -R8, RZ ;  /* 0x80000008ff007210 */ /* 0x000fe20007ffe0ff */
[----:B------:R-:W1:Y:S01]  /*07a0*/  LDCU UR9, c[0x0][0x3b0] ;  /* 0x00007600ff0977ac */ /* 0x000e620008000800 */
[----:B------:R-:W1:Y:S01]  /*07b0*/  I2F.RP R8, R75 ;  /* 0x0000004b00087306 */ /* 0x000e620000209400 */
[----:B------:R-:W-:Y:S01]  /*07c0*/  IMAD.MOV.U32 R3, RZ, RZ, R6 ;  /* 0x000000ffff037224 */ /* 0x000fe200078e0006 */
[----:B------:R-:W2:Y:S03]  /*07d0*/  LDCU UR73, c[0x0][0x3b0] ;  /* 0x00007600ff4977ac */ /* 0x000ea60008000800 */
[----:B------:R-:W-:Y:S01]  /*07e0*/  IMAD.HI.U32 R2, R2, R3, RZ ;  /* 0x0000000302027227 */ /* 0x000fe200078e00ff */
[----:B------:R-:W2:Y:S03]  /*07f0*/  LDCU UR77, c[0x0][0x3b0] ;  /* 0x00007600ff4d77ac */ /* 0x000ea60008000800 */
[----:B------:R-:W-:-:S02]  /*0800*/  IMAD R0, R2, R0, R3 ;  /* 0x0000000002007224 */ /* 0x000fc400078e0203 */
[----:B------:R-:W2:Y:S01]  /*0810*/  I2F.RP R3, R16 ;  /* 0x0000001000037306 */ /* 0x000ea20000209400 */
[----:B------:R-:W3:Y:S02]  /*0820*/  LDCU UR65, c[0x0][0x3b0] ;  /* 0x00007600ff4177ac */ /* 0x000ee40008000800 */
[----:B------:R-:W-:Y:S01]  /*0830*/  ISETP.GT.U32.AND P1, PT, R9, R0, PT ;  /* 0x000000000900720c */ /* 0x000fe20003f24070 */
[----:B------:R-:W3:Y:S04]  /*0840*/  LDCU UR74, c[0x0][0x3b0] ;  /* 0x00007600ff4a77ac */ /* 0x000ee80008000800 */
[----:B-1----:R-:W1:Y:S01]  /*0850*/  MUFU.RCP R8, R8 ;  /* 0x0000000800087308 */ /* 0x002e620000001000 */
[----:B------:R-:W3:Y:S01]  /*0860*/  LDCU UR72, c[0x0][0x3b0] ;  /* 0x00007600ff4877ac */ /* 0x000ee20008000800 */
[----:B------:R-:W3:Y:S06]  /*0870*/  LDCU UR71, c[0x0][0x3b0] ;  /* 0x00007600ff4777ac */ /* 0x000eec0008000800 */
[----:B------:R-:W-:Y:S01]  /*0880*/  @!P1 IMAD.IADD R0, R0, 0x1, -R9 ;  /* 0x0000000100009824 */ /* 0x000fe200078e0a09 */
[----:B--2---:R-:W2:Y:S01]  /*0890*/  MUFU.RCP R3, R3 ;  /* 0x0000000300037308 */ /* 0x004ea20000001000 */
[----:B------:R-:W-:Y:S01]  /*08a0*/  @!P1 VIADD R2, R2, 0x1 ;  /* 0x0000000102029836 */ /* 0x000fe20000000000 */
[----:B------:R-:W-:Y:S01]  /*08b0*/  ISETP.NE.AND P1, PT, R11, RZ, PT ;  /* 0x000000ff0b00720c */ /* 0x000fe20003f25270 */
[----:B------:R-:W3:Y:S01]  /*08c0*/  LDCU UR67, c[0x0][0x3b0] ;  /* 0x00007600ff4377ac */ /* 0x000ee20008000800 */
[----:B------:R-:W-:-:S02]  /*08d0*/  ISETP.GE.U32.AND P0, PT, R0, R9, PT ;  /* 0x000000090000720c */ /* 0x000fc40003f06070 */
[----:B------:R-:W-:Y:S01]  /*08e0*/  LOP3.LUT R0, R12, R11, RZ, 0x3c, !PT ;  /* 0x0000000b0c007212 */ /* 0x000fe200078e3cff */
[----:B------:R-:W3:Y:S01]  /*08f0*/  LDCU UR70, c[0x0][0x3b0] ;  /* 0x00007600ff4677ac */ /* 0x000ee20008000800 */
[----:B-1----:R-:W-:Y:S02]  /*0900*/  VIADD R7, R8, 0xffffffe ;  /* 0x0ffffffe08077836 */ /* 0x002fe40000000000 */
[----:B------:R-:W-:Y:S01]  /*0910*/  ISETP.GE.AND P2, PT, R0, RZ, PT ;  /* 0x000000ff0000720c */ /* 0x000fe20003f46270 */
[----:B------:R-:W1:Y:S03]  /*0920*/  LDCU UR69, c[0x0][0x3b0] ;  /* 0x00007600ff4577ac */ /* 0x000e660008000800 */
[----:B------:R-:W1:Y:S01]  /*0930*/  F2I.FTZ.U32.TRUNC.NTZ R7, R7 ;  /* 0x0000000700077305 */ /* 0x000e62000021f000 */
[----:B------:R-:W3:Y:S01]  /*0940*/  LDCU UR68, c[0x0][0x3b0] ;  /* 0x00007600ff4477ac */ /* 0x000ee20008000800 */
[----:B--2---:R-:W-:-:S02]  /*0950*/  VIADD R6, R3, 0xffffffe ;  /* 0x0ffffffe03067836 */ /* 0x004fc40000000000 */
[----:B------:R-:W-:Y:S01]  /*0960*/  @P0 VIADD R2, R2, 0x1 ;  /* 0x0000000102020836 */ /* 0x000fe20000000000 */
[----:B------:R-:W-:Y:S01]  /*0970*/  ISETP.GE.AND P0, PT, R31, UR6, PT ;  /* 0x000000061f007c0c */ /* 0x000fe2000bf06270 */
[----:B------:R-:W2:Y:S02]  /*0980*/  LDCU UR6, c[0x0][0x3b0] ;  /* 0x00007600ff0677ac */ /* 0x000ea40008000800 */
[----:B------:R4:W3:Y:S01]  /*0990*/  F2I.FTZ.U32.TRUNC.NTZ R3, R6 ;  /* 0x0000000600037305 */ /* 0x0008e2000021f000 */
[----:B------:R-:W-:Y:S01]  /*09a0*/  @!P2 IMAD.MOV R2, RZ, RZ, -R2 ;  /* 0x000000ffff02a224 */ /* 0x000fe200078e0a02 */
[----:B------:R-:W-:Y:S01]  /*09b0*/  @!P1 LOP3.LUT R2, RZ, R11, RZ, 0x33, !PT ;  /* 0x0000000bff029212 */ /* 0x000fe200078e33ff */
[----:B------:R-:W2:Y:S04]  /*09c0*/  LDCU UR66, c[0x0][0x3b0] ;  /* 0x00007600ff4277ac */ /* 0x000ea80008000800 */
[----:B------:R-:W-:Y:S01]  /*09d0*/  IMAD.MOV R0, RZ, RZ, -R2 ;  /* 0x000000ffff007224 */ /* 0x000fe200078e0a02 */
[----:B-1----:R-:W-:Y:S01]  /*09e0*/  IADD3 R8, PT, PT, RZ, -R7, RZ ;  /* 0x80000007ff087210 */ /* 0x002fe20007ffe0ff */
[----:B----4-:R-:W-:Y:S01]  /*09f0*/  IMAD.MOV.U32 R6, RZ, RZ, RZ ;  /* 0x000000ffff067224 */ /* 0x010fe200078e00ff */
[----:B------:R-:W1:Y:S01]  /*0a00*/  LDCU UR76, c[0x0][0x3b0] ;  /* 0x00007600ff4c77ac */ /* 0x000e620008000800 */
[----:B------:R-:W-:-:S02]  /*0a10*/  IMAD R0, R11, R0, R12 ;  /* 0x000000000b007224 */ /* 0x000fc400078e020c */
[----:B------:R-:W-:Y:S02]  /*0a20*/  IMAD R45, R8, R75, RZ ;  /* 0x0000004b082d7224 */ /* 0x000fe400078e02ff */
[----:B---3--:R-:W-:Y:S02]  /*0a30*/  IMAD.MOV R9, RZ, RZ, -R3 ;  /* 0x000000ffff097224 */ /* 0x008fe400078e0a03 */
[----:B------:R-:W-:Y:S02]  /*0a40*/  IMAD.IADD R0, R10, 0x1, R0 ;  /* 0x000000010a007824 */ /* 0x000fe400078e0200 */
[----:B------:R-:W-:-:S04]  /*0a50*/  IMAD.HI.U32 R45, R7, R45, R6 ;  /* 0x0000002d072d7227 */ /* 0x000fc800078e0006 */
[----:B------:R-:W-:Y:S02]  /*0a60*/  IMAD.SHL.U32 R252, R2, 0x80, RZ ;  /* 0x0000008002fc7824 */ /* 0x000fe400078e00ff */
[----:B------:R-:W-:Y:S02]  /*0a70*/  IMAD R7, R9, R16, RZ ;  /* 0x0000001009077224 */ /* 0x000fe400078e02ff */
[----:B------:R-:W-:Y:S01]  /*0a80*/  IMAD.MOV.U32 R2, RZ, RZ, RZ ;  /* 0x000000ffff027224 */ /* 0x000fe200078e00ff */
[----:B------:R-:W-:Y:S01]  /*0a90*/  IADD3 R30, PT, PT, R252, 0x7f, RZ ;  /* 0x0000007ffc1e7810 */ /* 0x000fe20007ffe0ff */
[----:B------:R-:W-:Y:S01]  /*0aa0*/  IMAD R12, R0, 0x200, R31 ;  /* 0x00000200000c7824 */ /* 0x000fe200078e021f */
[----:B------:R-:W-:Y:S01]  /*0ab0*/  IADD3 R21, PT, PT, R252, 0x3, RZ ;  /* 0x00000003fc157810 */ /* 0x000fe20007ffe0ff */
[----:B------:R-:W-:Y:S01]  /*0ac0*/  IMAD.HI.U32 R2, R3, R7, R2 ;  /* 0x0000000703027227 */ /* 0x000fe200078e0002 */
[----:B------:R-:W-:Y:S01]  /*0ad0*/  IABS R26, R30 ;  /* 0x0000001e001a7213 */ /* 0x000fe20000000000 */
[----:B------:R-:W-:Y:S01]  /*0ae0*/  STL [R1+0x2e88], R30 ;  /* 0x002e881e01007387 */ /* 0x000fe20000100800 */
[----:B------:R-:W-:Y:S01]  /*0af0*/  IABS R9, R12 ;  /* 0x0000000c00097213 */ /* 0x000fe20000000000 */
[C---:B------:R-:W-:Y:S01]  /*0b00*/  VIADD R29, R12.reuse, 0x80 ;  /* 0x000000800c1d7836 */ /* 0x040fe20000000000 */
[----:B------:R-:W-:Y:S01]  /*0b10*/  IADD3 R27, PT, PT, R12, 0xc0, RZ ;  /* 0x000000c00c1b7810 */ /* 0x000fe20007ffe0ff */
[----:B------:R-:W-:Y:S01]  /*0b20*/  IMAD.U32 R3, RZ, RZ, UR5 ;  /* 0x00000005ff037e24 */ /* 0x000fe2000f8e00ff */
[----:B------:R3:W-:Y:S01]  /*0b30*/  STL [R1+0x1814], R12 ;  /* 0x0018140c01007387 */ /* 0x0007e20000100800 */
[----:B------:R-:W-:Y:S01]  /*0b40*/  IMAD.HI.U32 R0, R2, R9, RZ ;  /* 0x0000000902007227 */ /* 0x000fe200078e00ff */
[----:B------:R-:W-:Y:S01]  /*0b50*/  IABS R13, R29 ;  /* 0x0000001d000d7213 */ /* 0x000fe20000000000 */
[----:B------:R-:W4:Y:S01]  /*0b60*/  LDCU UR5, c[0x0][0x3b0] ;  /* 0x00007600ff0577ac */ /* 0x000f220008000800 */
[----:B------:R-:W-:Y:S01]  /*0b70*/  SEL R3, R3, RZ, !P0 ;  /* 0x000000ff03037207 */ /* 0x000fe20004000000 */
[----:B------:R-:W-:Y:S01]  /*0b80*/  IMAD.MOV R0, RZ, RZ, -R0 ;  /* 0x000000ffff007224 */ /* 0x000fe200078e0a00 */
[----:B------:R-:W-:Y:S01]  /*0b90*/  IABS R18, R21 ;  /* 0x0000001500127213 */ /* 0x000fe20000000000 */
[----:B------:R-:W-:Y:S01]  /*0ba0*/  VIADD R14, R12, 0x40 ;  /* 0x000000400c0e7836 */ /* 0x000fe20000000000 */
[----:B------:R-:W-:Y:S01]  /*0bb0*/  ISETP.NE.U32.AND P0, PT, R3, RZ, PT ;  /* 0x000000ff0300720c */ /* 0x000fe20003f05070 */
[----:B------:R-:W-:Y:S01]  /*0bc0*/  IMAD R0, R16, R0, R9 ;  /* 0x0000000010007224 */ /* 0x000fe200078e0209 */
[----:B------:R-:W-:Y:S01]  /*0bd0*/  IABS R9, R27 ;  /* 0x0000001b00097213 */ /* 0x000fe20000000000 */
[----:B------:R-:W-:Y:S01]  /*0be0*/  IMAD.HI.U32 R6, R2, R13, RZ ;  /* 0x0000000d02067227 */ /* 0x000fe200078e00ff */
[----:B------:R-:W-:Y:S01]  /*0bf0*/  IABS R11, R14 ;  /* 0x0000000e000b7213 */ /* 0x000fe20000000000 */
[----:B------:R-:W-:Y:S01]  /*0c00*/  STL [R1+0x2008], R14 ;  /* 0x0020080e01007387 */ /* 0x000fe20000100800 */
[----:B------:R-:W-:Y:S01]  /*0c10*/  ISETP.GT.U32.AND P2, PT, R16, R0, PT ;  /* 0x000000001000720c */ /* 0x000fe20003f44070 */
[----:B------:R-:W-:Y:S01]  /*0c20*/  IMAD.HI.U32 R7, R45, R26, RZ ;  /* 0x0000001a2d077227 */ /* 0x000fe200078e00ff */
[C---:B------:R-:W-:Y:S01]  /*0c30*/  IADD3 R73, PT, PT, R252.reuse, 0x72, RZ ;  /* 0x00000072fc497810 */ /* 0x040fe20007ffe0ff */
[----:B------:R-:W-:Y:S01]  /*0c40*/  STL [R1+0x200c], R29 ;  /* 0x00200c1d01007387 */ /* 0x000fe20000100800 */
[----:B------:R-:W-:Y:S01]  /*0c50*/  IADD3 R81, PT, PT, R252, 0x7b, RZ ;  /* 0x0000007bfc517810 */ /* 0x000fe20007ffe0ff */
[----:B------:R-:W-:Y:S01]  /*0c60*/  IMAD.MOV R6, RZ, RZ, -R6 ;  /* 0x000000ffff067224 */ /* 0x000fe200078e0a06 */
[----:B------:R-:W-:Y:S01]  /*0c70*/  IABS R218, R73 ;  /* 0x0000004900da7213 */ /* 0x000fe20000000000 */
[----:B------:R-:W-:Y:S01]  /*0c80*/  IMAD.HI.U32 R3, R2, R11, RZ ;  /* 0x0000000b02037227 */ /* 0x000fe200078e00ff */
[----:B------:R1:W-:Y:S03]  /*0c90*/  STL [R1+0x2010], R27 ;  /* 0x0020101b01007387 */ /* 0x0003e60000100800 */
[----:B------:R-:W-:-:S02]  /*0ca0*/  IMAD.MOV R7, RZ, RZ, -R7 ;  /* 0x000000ffff077224 */ /* 0x000fc400078e0a07 */
[----:B------:R-:W-:Y:S02]  /*0cb0*/  IMAD R6, R16, R6, R13 ;  /* 0x0000000610067224 */ /* 0x000fe400078e020d */
[----:B------:R-:W-:Y:S02]  /*0cc0*/  IMAD.MOV R3, RZ, RZ, -R3 ;  /* 0x000000ffff037224 */ /* 0x000fe400078e0a03 */
[----:B------:R-:W-:Y:S01]  /*0cd0*/  VIADD R25, R12, 0x100 ;  /* 0x000001000c197836 */ /* 0x000fe20000000000 */
[----:B------:R-:W-:Y:S01]  /*0ce0*/  ISETP.GT.U32.AND P1, PT, R16, R6, PT ;  /* 0x000000061000720c */ /* 0x000fe20003f24070 */
[C---:B------:R-:W-:Y:S02]  /*0cf0*/  IMAD R26, R75.reuse, R7, R26 ;  /* 0x000000074b1a7224 */ /* 0x040fe400078e021a */
[----:B------:R-:W-:Y:S01]  /*0d00*/  IMAD.HI.U32 R7, R2, R9, RZ ;  /* 0x0000000902077227 */ /* 0x000fe200078e00ff */
[----:B------:R-:W-:Y:S02]  /*0d10*/  STL [R1+0x2014], R25 ;  /* 0x0020141901007387 */ /* 0x000fe40000100800 */
[----:B------:R-:W-:Y:S01]  /*0d20*/  ISETP.GT.U32.AND P6, PT, R75, R26, PT ;  /* 0x0000001a4b00720c */ /* 0x000fe20003fc4070 */
[----:B------:R-:W-:Y:S01]  /*0d30*/  VIADD R32, R12, 0x140 ;  /* 0x000001400c207836 */ /* 0x000fe20000000000 */
[----:B------:R-:W-:Y:S01]  /*0d40*/  IADD3 R7, PT, PT, -R7, RZ, RZ ;  /* 0x000000ff07077210 */ /* 0x000fe20007ffe1ff */
[----:B------:R-:W-:Y:S01]  /*0d50*/  IMAD R3, R16, R3, R11 ;  /* 0x0000000310037224 */ /* 0x000fe200078e020b */
[----:B------:R-:W-:Y:S01]  /*0d60*/  IABS R11, R25 ;  /* 0x00000019000b7213 */ /* 0x000fe20000000000 */
[----:B------:R-:W-:Y:S01]  /*0d70*/  @!P2 IMAD.IADD R0, R0, 0x1, -R16 ;  /* 0x000000010000a824 */ /* 0x000fe200078e0a10 */
[----:B------:R-:W-:Y:S01]  /*0d80*/  IABS R13, R32 ;  /* 0x00000020000d7213 */ /* 0x000fe20000000000 */
[C---:B------:R-:W-:Y:S01]  /*0d90*/  IMAD R7, R16.reuse, R7, R9 ;  /* 0x0000000710077224 */ /* 0x040fe200078e0209 */
[----:B------:R-:W-:Y:S01]  /*0da0*/  ISETP.GT.U32.AND P5, PT, R16, R3, PT ;  /* 0x000000031000720c */ /* 0x000fe20003fa4070 */
[----:B------:R-:W-:Y:S01]  /*0db0*/  IMAD.HI.U32 R8, R2, R11, RZ ;  /* 0x0000000b02087227 */ /* 0x000fe200078e00ff */
[C---:B------:R-:W-:Y:S01]  /*0dc0*/  ISETP.GT.U32.AND P4, PT, R16.reuse, R0, PT ;  /* 0x000000001000720c */ /* 0x040fe20003f84070 */
[----:B------:R-:W-:Y:S01]  /*0dd0*/  STL [R1+0x2018], R32 ;  /* 0x0020182001007387 */ /* 0x000fe20000100800 */
[----:B------:R-:W-:Y:S01]  /*0de0*/  ISETP.GT.U32.AND P2, PT, R16, R7, PT ;  /* 0x000000071000720c */ /* 0x000fe20003f44070 */
[----:B------:R-:W-:-:S02]  /*0df0*/  VIADD R28, R12, 0x180 ;  /* 0x000001800c1c7836 */ /* 0x000fc40000000000 */
[----:B------:R-:W-:-:S03]  /*0e00*/  IMAD.HI.U32 R9, R2, R13, RZ ;  /* 0x0000000d02097227 */ /* 0x000fc600078e00ff */
[----:B------:R-:W-:Y:S01]  /*0e10*/  IABS R15, R28 ;  /* 0x0000001c000f7213 */ /* 0x000fe20000000000 */
[----:B------:R-:W-:Y:S01]  /*0e20*/  VIADD R19, R12, 0x1c0 ;  /* 0x000001c00c137836 */ /* 0x000fe20000000000 */
[----:B------:R-:W-:Y:S01]  /*0e30*/  STL [R1+0x201c], R28 ;  /* 0x00201c1c01007387 */ /* 0x000fe20000100800 */
[----:B------:R-:W-:Y:S02]  /*0e40*/  IMAD.MOV R8, RZ, RZ, -R8 ;  /* 0x000000ffff087224 */ /* 0x000fe400078e0a08 */
[----:B------:R-:W-:Y:S01]  /*0e50*/  IMAD.MOV R9, RZ, RZ, -R9 ;  /* 0x000000ffff097224 */ /* 0x000fe200078e0a09 */
[----:B------:R-:W-:Y:S01]  /*0e60*/  IABS R17, R19 ;  /* 0x0000001300117213 */ /* 0x000fe20000000000 */
[----:B------:R-:W-:Y:S01]  /*0e70*/  @!P1 IMAD.IADD R6, R6, 0x1, -R16 ;  /* 0x0000000106069824 */ /* 0x000fe200078e0a10 */
[----:B------:R-:W-:Y:S01]  /*0e80*/  @!P2 IADD3 R7, PT, PT, R7, -R16, RZ ;  /* 0x800000100707a210 */ /* 0x000fe20007ffe0ff */
[C---:B------:R-:W-:Y:S01]  /*0e90*/  IMAD R8, R16.reuse, R8, R11 ;  /* 0x0000000810087224 */ /* 0x040fe200078e020b */
[----:B------:R1:W-:Y:S01]  /*0ea0*/  STL [R1+0x2020], R19 ;  /* 0x0020201301007387 */ /* 0x0003e20000100800 */
[C---:B------:R-:W-:Y:S01]  /*0eb0*/  IMAD R9, R16.reuse, R9, R13 ;  /* 0x0000000910097224 */ /* 0x040fe200078e020d */
[----:B------:R-:W-:Y:S01]  /*0ec0*/  ISETP.GT.U32.AND P1, PT, R16, R6, PT ;  /* 0x000000061000720c */ /* 0x000fe20003f24070 */
[----:B------:R-:W-:Y:S01]  /*0ed0*/  @!P6 IMAD.IADD R26, R26, 0x1, -R75 ;  /* 0x000000011a1ae824 */ /* 0x000fe200078e0a4b */
[----:B------:R-:W-:Y:S01]  /*0ee0*/  ISETP.GT.U32.AND P6, PT, R16, R8, PT ;  /* 0x000000081000720c */ /* 0x000fe20003fc4070 */
[----:B------:R-:W-:-:S04]  /*0ef0*/  IMAD.HI.U32 R10, R2, R15, RZ ;  /* 0x0000000f020a7227 */ /* 0x000fc800078e00ff */
[----:B------:R-:W-:-:S04]  /*0f00*/  IMAD.HI.U32 R2, R2, R17, RZ ;  /* 0x0000001102027227 */ /* 0x000fc800078e00ff */
[--C-:B------:R-:W-:Y:S02]  /*0f10*/  @!P5 IMAD.IADD R3, R3, 0x1, -R16.reuse ;  /* 0x000000010303d824 */ /* 0x100fe400078e0a10 */
[----:B------:R-:W-:Y:S01]  /*0f20*/  @!P4 IMAD.IADD R0, R0, 0x1, -R16 ;  /* 0x000000010000c824 */ /* 0x000fe200078e0a10 */
[C---:B------:R-:W-:Y:S01]  /*0f30*/  ISETP.GT.U32.AND P4, PT, R16.reuse, R9, PT ;  /* 0x000000091000720c */ /* 0x040fe20003f84070 */
[----:B------:R-:W-:Y:S01]  /*0f40*/  IMAD.MOV R10, RZ, RZ, -R10 ;  /* 0x000000ffff0a7224 */ /* 0x000fe200078e0a0a */
[C---:B------:R-:W-:Y:S01]  /*0f50*/  ISETP.GT.U32.AND P5, PT, R16.reuse, R3, PT ;  /* 0x000000031000720c */ /* 0x040fe20003fa4070 */
[----:B------:R-:W-:Y:S02]  /*0f60*/  IMAD.MOV R2, RZ, RZ, -R2 ;  /* 0x000000ffff027224 */ /* 0x000fe400078e0a02 */
[C---:B------:R-:W-:Y:S02]  /*0f70*/  IMAD R10, R16.reuse, R10, R15 ;  /* 0x0000000a100a7224 */ /* 0x040fe400078e020f */
[----:B------:R-:W-:-:S02]  /*0f80*/  IMAD R11, R16, R2, R17 ;  /* 0x00000002100b7224 */ /* 0x000fc400078e0211 */
[--C-:B------:R-:W-:Y:S01]  /*0f90*/  @!P1 IMAD.IADD R6, R6, 0x1, -R16.reuse ;  /* 0x0000000106069824 */ /* 0x100fe200078e0a10 */
[----:B------:R-:W-:Y:S01]  /*0fa0*/  ISETP.GT.U32.AND P2, PT, R16, R10, PT ;  /* 0x0000000a1000720c */ /* 0x000fe20003f44070 */
[--C-:B------:R-:W-:Y:S01]  /*0fb0*/  @!P6 IMAD.IADD R8, R8, 0x1, -R16.reuse ;  /* 0x000000010808e824 */ /* 0x100fe200078e0a10 */
[----:B------:R-:W-:Y:S01]  /*0fc0*/  ISETP.GE.AND P1, PT, R12, RZ, PT ;  /* 0x000000ff0c00720c */ /* 0x000fe20003f26270 */
[--C-:B------:R-:W-:Y:S01]  /*0fd0*/  @!P4 IMAD.IADD R9, R9, 0x1, -R16.reuse ;  /* 0x000000010909c824 */ /* 0x100fe200078e0a10 */
[----:B------:R-:W-:Y:S01]  /*0fe0*/  ISETP.GT.U32.AND P6, PT, R16, R11, PT ;  /* 0x0000000b1000720c */ /* 0x000fe20003fc4070 */
[----:B------:R-:W-:Y:S01]  /*0ff0*/  VIADD R2, R252, 0x1 ;  /* 0x00000001fc027836 */ /* 0x000fe20000000000 */
[----:B------:R-:W-:Y:S01]  /*1000*/  ISETP.GE.AND P4, PT, R14, RZ, PT ;  /* 0x000000ff0e00720c */ /* 0x000fe20003f86270 */
[--C-:B------:R-:W-:Y:S01]  /*1010*/  @!P5 IMAD.IADD R3, R3, 0x1, -R16.reuse ;  /* 0x000000010303d824 */ /* 0x100fe200078e0a10 */
[----:B------:R-:W-:Y:S01]  /*1020*/  ISETP.GT.U32.AND P5, PT, R16, R7, PT ;  /* 0x000000071000720c */ /* 0x000fe20003fa4070 */
[----:B------:R-:W-:Y:S01]  /*1030*/  VIADD R23, R252, 0x4 ;  /* 0x00000004fc177836 */ /* 0x000fe20000000000 */
[----:B------:R-:W-:Y:S01]  /*1040*/  ISETP.GE.AND P3, PT, R2, RZ, PT ;  /* 0x000000ff0200720c */ /* 0x000fe20003f66270 */
[----:B------:R-:W-:Y:S01]  /*1050*/  VIADD R17, R252, 0x2 ;  /* 0x00000002fc117836 */ /* 0x000fe20000000000 */
[----:B------:R-:W-:Y:S01]  /*1060*/  IABS R22, R2 ;  /* 0x0000000200167213 */ /* 0x000fe20000000000 */
[----:B------:R-:W-:Y:S01]  /*1070*/  @!P2 IMAD.IADD R10, R10, 0x1, -R16 ;  /* 0x000000010a0aa824 */ /* 0x000fe200078e0a10 */
[----:B------:R-:W-:Y:S01]  /*1080*/  MOV R2, R3 ;  /* 0x0000000300027202 */ /* 0x000fe20000000f00 */
[----:B------:R-:W-:Y:S01]  /*1090*/  @!P1 IMAD.MOV R0, RZ, RZ, -R0 ;  /* 0x000000ffff009224 */ /* 0x000fe200078e0a00 */
[C---:B------:R-:W-:Y:S01]  /*10a0*/  ISETP.GT.U32.AND P1, PT, R16.reuse, R9, PT ;  /* 0x000000091000720c */ /* 0x040fe20003f24070 */
[----:B------:R-:W-:Y:S01]  /*10b0*/  @!P6 IMAD.IADD R11, R11, 0x1, -R16 ;  /* 0x000000010b0be824 */ /* 0x000fe200078e0a10 */
[----:B------:R-:W-:Y:S01]  /*10c0*/  ISETP.GE.AND P2, PT, R29, RZ, PT ;  /* 0x000000ff1d00720c */ /* 0x000fe20003f46270 */
[----:B------:R-:W-:Y:S01]  /*10d0*/  @!P4 IMAD.MOV R2, RZ, RZ, -R2 ;  /* 0x000000ffff02c224 */ /* 0x000fe200078e0a02 */
[C---:B------:R-:W-:Y:S01]  /*10e0*/  ISETP.GT.U32.AND P4, PT, R16.reuse, R10, PT ;  /* 0x0000000a1000720c */ /* 0x040fe20003f84070 */
[----:B------:R-:W-:Y:S01]  /*10f0*/  @!P5 IMAD.IADD R7, R7, 0x1, -R16 ;  /* 0x000000010707d824 */ /* 0x000fe200078e0a10 */
[C---:B------:R-:W-:Y:S01]  /*1100*/  ISETP.GT.U32.AND P6, PT, R16.reuse, R11, PT ;  /* 0x0000000b1000720c */ /* 0x040fe20003fc4070 */
[----:B---3--:R-:W-:Y:S01]  /*1110*/  IMAD.HI.U32 R12, R45, R22, RZ ;  /* 0x000000162d0c7227 */ /* 0x008fe200078e00ff */
[----:B------:R-:W-:-:S02]  /*1120*/  ISETP.GT.U32.AND P5, PT, R16, R8, PT ;  /* 0x000000081000720c */ /* 0x000fc40003fa4070 */
[----:B------:R-:W-:Y:S01]  /*1130*/  IABS R24, R23 ;  /* 0x0000001700187213 */ /* 0x000fe20000000000 */
[----:B------:R-:W-:Y:S01]  /*1140*/  IMAD.MOV R12, RZ, RZ, -R12 ;  /* 0x000000ffff0c7224 */ /* 0x000fe200078e0a0c */
[----:B------:R-:W-:Y:S01]  /*1150*/  IABS R20, R17 ;  /* 0x0000001100147213 */ /* 0x000fe20000000000 */
[--C-:B------:R-:W-:Y:S01]  /*1160*/  @!P1 IMAD.IADD R9, R9, 0x1, -R16.reuse ;  /* 0x0000000109099824 */ /* 0x100fe200078e0a10 */
[----:B------:R-:W-:Y:S01]  /*1170*/  ISETP.GE.AND P1, PT, R27, RZ, PT ;  /* 0x000000ff1b00720c */ /* 0x000fe20003f26270 */
[----:B------:R-:W-:Y:S01]  /*1180*/  IMAD.HI.U32 R15, R45, R24, RZ ;  /* 0x000000182d0f7227 */ /* 0x000fe200078e00ff */
[----:B------:R-:W-:Y:S02]  /*1190*/  LOP3.LUT R3, RZ, R4, RZ, 0x33, !PT ;  /* 0x00000004ff037212 */ /* 0x000fe400078e33ff */
[----:B-1----:R-:W-:Y:S01]  /*11a0*/  IADD3 R27, PT, PT, R252, 0x6, RZ ;  /* 0x00000006fc1b7810 */ /* 0x002fe20007ffe0ff */
[--C-:B------:R-:W-:Y:S01]  /*11b0*/  @!P4 IMAD.IADD R10, R10, 0x1, -R16.reuse ;  /* 0x000000010a0ac824 */ /* 0x100fe200078e0a10 */
[----:B------:R-:W-:Y:S01]  /*11c0*/  ISETP.GE.AND P4, PT, R25, RZ, PT ;  /* 0x000000ff1900720c */ /* 0x000fe20003f86270 */
[----:B------:R-:W-:Y:S01]  /*11d0*/  @!P6 IMAD.IADD R11, R11, 0x1, -R16 ;  /* 0x000000010b0be824 */ /* 0x000fe200078e0a10 */
[----:B------:R-:W-:Y:S01]  /*11e0*/  ISETP.GE.AND P6, PT, R28, RZ, PT ;  /* 0x000000ff1c00720c */ /* 0x000fe20003fc6270 */
[----:B------:R-:W-:Y:S01]  /*11f0*/  @!P2 IMAD.MOV R6, RZ, RZ, -R6 ;  /* 0x000000ffff06a224 */ /* 0x000fe200078e0a06 */
[----:B------:R-:W-:Y:S01]  /*1200*/  @!P5 IADD3 R8, PT, PT, R8, -R16, RZ ;  /* 0x800000100808d210 */ /* 0x000fe20007ffe0ff */
[----:B------:R-:W-:Y:S01]  /*1210*/  IMAD R22, R75, R12, R22 ;  /* 0x0000000c4b167224 */ /* 0x000fe200078e0216 */
[----:B------:R-:W-:Y:S01]  /*1220*/  ISETP.NE.AND P2, PT, R4, RZ, PT ;  /* 0x000000ff0400720c */ /* 0x000fe20003f45270 */
[----:B------:R-:W-:Y:S01]  /*1230*/  @!P1 IMAD.MOV R7, RZ, RZ, -R7 ;  /* 0x000000ffff079224 */ /* 0x000fe200078e0a07 */
[----:B------:R-:W-:Y:S01]  /*1240*/  ISETP.GE.AND P1, PT, R32, RZ, PT ;  /* 0x000000ff2000720c */ /* 0x000fe20003f26270 */
[----:B------:R-:W-:Y:S01]  /*1250*/  IMAD.MOV.U32 R4, RZ, RZ, R9 ;  /* 0x000000ffff047224 */ /* 0x000fe200078e0009 */
[----:B------:R-:W-:Y:S01]  /*1260*/  ISETP.GE.AND P5, PT, R17, RZ, PT ;  /* 0x000000ff1100720c */ /* 0x000fe20003fa6270 */
[----:B------:R-:W-:Y:S01]  /*1270*/  IMAD.HI.U32 R13, R45, R20, RZ ;  /* 0x000000142d0d7227 */ /* 0x000fe200078e00ff */
[----:B------:R-:W-:-:S02]  /*1280*/  SEL R17, R3, R6, !P2 ;  /* 0x0000000603117207 */ /* 0x000fc40005000000 */
[----:B------:R-:W-:Y:S01]  /*1290*/  SEL R9, R3, R0, !P2 ;  /* 0x0000000003097207 */ /* 0x000fe20005000000 */
[----:B------:R-:W-:Y:S01]  /*12a0*/  @!P4 IMAD.MOV R8, RZ, RZ, -R8 ;  /* 0x000000ffff08c224 */ /* 0x000fe200078e0a08 */
[----:B------:R-:W-:Y:S01]  /*12b0*/  ISETP.GE.AND P4, PT, R19, RZ, PT ;  /* 0x000000ff1300720c */ /* 0x000fe20003f86270 */
[----:B------:R-:W-:Y:S01]  /*12c0*/  IMAD.HI.U32 R14, R45, R18, RZ ;  /* 0x000000122d0e7227 */ /* 0x000fe200078e00ff */
[----:B------:R-:W-:Y:S02]  /*12d0*/  @!P6 IADD3 R10, PT, PT, -R10, RZ, RZ ;  /* 0x000000ff0a0ae210 */ /* 0x000fe40007ffe1ff */
[----:B------:R-:W-:Y:S01]  /*12e0*/  ISETP.GT.U32.AND P6, PT, R75, R26, PT ;  /* 0x0000001a4b00720c */ /* 0x000fe20003fc4070 */
[----:B------:R-:W-:Y:S01]  /*12f0*/  IMAD.MOV R15, RZ, RZ, -R15 ;  /* 0x000000ffff0f7224 */ /* 0x000fe200078e0a0f */
[C---:B------:R-:W-:Y:S01]  /*1300*/  SEL R19, R3.reuse, R7, !P2 ;  /* 0x0000000703137207 */ /* 0x040fe20005000000 */
[----:B------:R-:W-:Y:S01]  /*1310*/  IMAD.MOV.U32 R12, RZ, RZ, R11 ;  /* 0x000000ffff0c7224 */ /* 0x000fe200078e000b */
[----:B------:R-:W-:Y:S01]  /*1320*/  SEL R11, R3, R2, !P2 ;  /* 0x00000002030b7207 */ /* 0x000fe20005000000 */
[----:B------:R-:W-:Y:S01]  /*1330*/  @!P1 IMAD.MOV R4, RZ, RZ, -R4 ;  /* 0x000000ffff049224 */ /* 0x000fe200078e0a04 */
[----:B------:R-:W-:Y:S01]  /*1340*/  ISETP.GT.U32.AND P1, PT, R75, R22, PT ;  /* 0x000000164b00720c */ /* 0x000fe20003f24070 */
[----:B------:R-:W-:Y:S01]  /*1350*/  IMAD.MOV R13, RZ, RZ, -R13 ;  /* 0x000000ffff0d7224 */ /* 0x000fe200078e0a0d */
[----:B------:R-:W-:Y:S01]  /*1360*/  SEL R7, R3, R10, !P2 ;  /* 0x0000000a03077207 */ /* 0x000fe20005000000 */
[----:B------:R-:W-:Y:S01]  /*1370*/  IMAD.MOV R14, RZ, RZ, -R14 ;  /* 0x000000ffff0e7224 */ /* 0x000fe200078e0a0e */
[----:B------:R-:W-:Y:S01]  /*1380*/  IABS R16, R27 ;  /* 0x0000001b00107213 */ /* 0x000fe20000000000 */
[----:B------:R-:W-:Y:S01]  /*1390*/  IMAD R24, R75, R15, R24 ;  /* 0x0000000f4b187224 */ /* 0x000fe200078e0218 */
[----:B------:R-:W-:Y:S01]  /*13a0*/  SEL R15, R3, R8, !P2 ;  /* 0x00000008030f7207 */ /* 0x000fe20005000000 */
[----:B------:R-:W-:-:S02]  /*13b0*/  @!P4 IMAD.MOV R12, RZ, RZ, -R12 ;  /* 0x000000ffff0cc224 */ /* 0x000fc400078e0a0c */
[----:B------:R-:W-:Y:S01]  /*13c0*/  IMAD R20, R75, R13, R20 ;  /* 0x0000000d4b147224 */ /* 0x000fe200078e0214 */
[----:B------:R-:W-:Y:S01]  /*13d0*/  SEL R13, R3, R4, !P2 ;  /* 0x00000004030d7207 */ /* 0x000fe20005000000 */
[----:B------:R-:W-:Y:S01]  /*13e0*/  IMAD R18, R75, R14, R18 ;  /* 0x0000000e4b127224 */ /* 0x000fe200078e0212 */
[----:B------:R-:W-:Y:S01]  /*13f0*/  SEL R6, R3, R12, !P2 ;  /* 0x0000000c03067207 */ /* 0x000fe20005000000 */
[--C-:B------:R-:W-:Y:S01]  /*1400*/  @!P6 IMAD.IADD R26, R26, 0x1, -R75.reuse ;  /* 0x000000011a1ae824 */ /* 0x100fe200078e0a4b */
[C---:B------:R-:W-:Y:S01]  /*1410*/  ISETP.GT.U32.AND P6, PT, R75.reuse, R24, PT ;  /* 0x000000184b00720c */ /* 0x040fe20003fc4070 */
[----:B------:R-:W-:Y:S01]  /*1420*/  VIADD R25, R252, 0x5 ;  /* 0x00000005fc197836 */ /* 0x000fe20000000000 */
[C---:B------:R-:W-:Y:S01]  /*1430*/  ISETP.GT.U32.AND P2, PT, R75.reuse, R20, PT ;  /* 0x000000144b00720c */ /* 0x040fe20003f44070 */
[----:B------:R-:W-:Y:S01]  /*1440*/  @!P1 IMAD.IADD R22, R22, 0x1, -R75 ;  /* 0x0000000116169824 */ /* 0x000fe200078e0a4b */
[----:B------:R-:W-:Y:S01]  /*1450*/  ISETP.GT.U32.AND P4, PT, R75, R18, PT ;  /* 0x000000124b00720c */ /* 0x000fe20003f84070 */
[----:B------:R-:W-:Y:S01]  /*1460*/  VIADD R29, R252, 0x7 ;  /* 0x00000007fc1d7836 */ /* 0x000fe20000000000 */
[----:B------:R-:W-:Y:S01]  /*1470*/  IABS R14, R25 ;  /* 0x00000019000e7213 */ /* 0x000fe20000000000 */
[----:B------:R-:W-:Y:S01]  /*1480*/  IMAD.HI.U32 R2, R45, R16, RZ ;  /* 0x000000102d027227 */ /* 0x000fe200078e00ff */
[----:B------:R-:W-:-:S02]  /*1490*/  ISETP.GT.U32.AND P1, PT, R75, R22, PT ;  /* 0x000000164b00720c */ /* 0x000fc40003f24070 */
[----:B------:R-:W-:Y:S01]  /*14a0*/  IABS R28, R29 ;  /* 0x0000001d001c7213 */ /* 0x000fe20000000000 */
[----:B------:R-:W-:-:S04]  /*14b0*/  IMAD.HI.U32 R0, R45, R14, RZ ;  /* 0x0000000e2d007227 */ /* 0x000fc800078e00ff */
[--C-:B------:R-:W-:Y:S02]  /*14c0*/  @!P6 IMAD.IADD R24, R24, 0x1, -R75.reuse ;  /* 0x000000011818e824 */ /* 0x100fe400078e0a4b */
[--C-:B------:R-:W-:Y:S01]  /*14d0*/  @!P2 IMAD.IADD R20, R20, 0x1, -R75.reuse ;  /* 0x000000011414a824 */ /* 0x100fe200078e0a4b */
[----:B------:R-:W-:Y:S01]  /*14e0*/  ISETP.GE.AND P2, PT, R30, RZ, PT ;  /* 0x000000ff1e00720c */ /* 0x000fe20003f46270 */
[----:B------:R-:W-:Y:S01]  /*14f0*/  @!P4 IMAD.IADD R18, R18, 0x1, -R75 ;  /* 0x000000011212c824 */ /* 0x000fe200078e0a4b */
[----:B------:R-:W-:Y:S01]  /*1500*/  ISETP.GT.U32.AND P4, PT, R75, R24, PT ;  /* 0x000000184b00720c */ /* 0x000fe20003f84070 */
[----:B------:R-:W-:Y:S01]  /*1510*/  IMAD.HI.U32 R3, R45, R28, RZ ;  /* 0x0000001c2d037227 */ /* 0x000fe200078e00ff */
[----:B------:R-:W-:-:S03]  /*1520*/  ISETP.GT.U32.AND P6, PT, R75, R20, PT ;  /* 0x000000144b00720c */ /* 0x000fc60003fc4070 */
[----:B------:R-:W-:Y:S01]  /*1530*/  IMAD.MOV R0, RZ, RZ, -R0 ;  /* 0x000000ffff007224 */ /* 0x000fe200078e0a00 */
[----:B------:R-:W-:Y:S01]  /*1540*/  IADD3 R3, PT, PT, -R3, RZ, RZ ;  /* 0x000000ff03037210 */ /* 0x000fe20007ffe1ff */
[----:B------:R-:W-:Y:S02]  /*1550*/  VIADD R4, R252, 0x8 ;  /* 0x00000008fc047836 */ /* 0x000fe40000000000 */
[----:B------:R-:W-:Y:S02]  /*1560*/  IMAD.MOV R2, RZ, RZ, -R2 ;  /* 0x000000ffff027224 */ /* 0x000fe400078e0a02 */
[C---:B------:R-:W-:Y:S02]  /*1570*/  IMAD R12, R75.reuse, R0, R14 ;  /* 0x000000004b0c7224 */ /* 0x040fe400078e020e */
[--C-:B------:R-:W-:Y:S01]  /*1580*/  @!P1 IMAD.IADD R22, R22, 0x1, -R75.reuse ;  /* 0x0000000116169824 */ /* 0x100fe200078e0a4b */
[C---:B------:R-:W-:Y:S01]  /*1590*/  ISETP.GT.U32.AND P1, PT, R75.reuse, R18, PT ;  /* 0x000000124b00720c */ /* 0x040fe20003f24070 */
[C---:B------:R-:W-:Y:S01]  /*15a0*/  IMAD R14, R75.reuse, R2, R16 ;  /* 0x000000024b0e7224 */ /* 0x040fe200078e0210 */
[----:B------:R-:W-:Y:S01]  /*15b0*/  IABS R16, R4 ;  /* 0x0000000400107213 */ /* 0x000fe20000000000 */
[C---:B------:R-:W-:Y:S01]  /*15c0*/  IMAD R8, R75.reuse, R3, R28 ;  /* 0x000000034b087224 */ /* 0x040fe200078e021c */
[----:B------:R-:W-:Y:S01]  /*15d0*/  @!P3 IADD3 R22, PT, PT, -R22, RZ, RZ ;  /* 0x000000ff1616b210 */ /* 0x000fe20007ffe1ff */
[----:B------:R-:W-:Y:S01]  /*15e0*/  @!P4 IMAD.IADD R24, R24, 0x1, -R75 ;  /* 0x000000011818c824 */ /* 0x000fe200078e0a4b */
[----:B------:R-:W-:Y:S01]  /*15f0*/  ISETP.GT.U32.AND P3, PT, R75, R14, PT ;  /* 0x0000000e4b00720c */ /* 0x000fe20003f64070 */
[----:B------:R-:W-:Y:S01]  /*1600*/  IMAD.HI.U32 R0, R45, R16, RZ ;  /* 0x000000102d007227 */ /* 0x000fe200078e00ff */
[----:B------:R-:W-:-:S03]  /*1610*/  ISETP.GE.AND P4, PT, R23, RZ, PT ;  /* 0x000000ff1700720c */ /* 0x000fc60003f86270 */
[--C-:B------:R-:W-:Y:S01]  /*1620*/  @!P6 IMAD.IADD R20, R20, 0x1, -R75.reuse ;  /* 0x000000011414e824 */ /* 0x100fe200078e0a4b */
[C---:B------:R-:W-:Y:S01]  /*1630*/  ISETP.GT.U32.AND P6, PT, R75.reuse, R8, PT ;  /* 0x000000084b00720c */ /* 0x040fe20003fc4070 */
[----:B------:R-:W-:Y:S01]  /*1640*/  @!P2 IMAD.MOV R26, RZ, RZ, -R26 ;  /* 0x000000ffff1aa224 */ /* 0x000fe200078e0a1a */
[C---:B------:R-:W-:Y:S01]  /*1650*/  ISETP.GT.U32.AND P2, PT, R75.reuse, R12, PT ;  /* 0x0000000c4b00720c */ /* 0x040fe20003f44070 */
[----:B------:R-:W-:Y:S02]  /*1660*/  IMAD.MOV R0, RZ, RZ, -R0 ;  /* 0x000000ffff007224 */ /* 0x000fe400078e0a00 */
[----:B------:R-:W-:Y:S02]  /*1670*/  VIADD R2, R252, 0x9 ;  /* 0x00000009fc027836 */ /* 0x000fe40000000000 */
[C---:B------:R-:W-:Y:S02]  /*1680*/  IMAD R16, R75.reuse, R0, R16 ;  /* 0x000000004b107224 */ /* 0x040fe400078e0210 */
[--C-:B------:R-:W-:Y:S01]  /*1690*/  @!P3 IMAD.IADD R14, R14, 0x1, -R75.reuse ;  /* 0x000000010e0eb824 */ /* 0x100fe200078e0a4b */
[----:B------:R-:W-:Y:S01]  /*16a0*/  IABS R98, R2 ;  /* 0x0000000200627213 */ /* 0x000fe20000000000 */
[----:B------:R-:W-:Y:S01]  /*16b0*/  @!P4 IMAD.MOV R24, RZ, RZ, -R24 ;  /* 0x000000ffff18c224 */ /* 0x000fe200078e0a18 */
[C---:B------:R-:W-:Y:S01]  /*16c0*/  ISETP.GT.U32.AND P4, PT, R75.reuse, R16, PT ;  /* 0x000000104b00720c */ /* 0x040fe20003f84070 */
[----:B------:R-:W-:Y:S01]  /*16d0*/  VIADD R3, R252, 0xa ;  /* 0x0000000afc037836 */ /* 0x000fe20000000000 */
[----:B------:R-:W-:Y:S01]  /*16e0*/  @!P6 IADD3 R8, PT, PT, R8, -R75, RZ ;  /* 0x8000004b0808e210 */ /* 0x000fe20007ffe0ff */
[----:B------:R-:W-:Y:S01]  /*16f0*/  @!P2 IMAD.IADD R12, R12, 0x1, -R75 ;  /* 0x000000010c0ca824 */ /* 0x000fe200078e0a4b */
[----:B------:R-:W-:Y:S01]  /*1700*/  ISETP.GT.U32.AND P6, PT, R75, R14, PT ;  /* 0x0000000e4b00720c */ /* 0x000fe20003fc4070 */
[----:B------:R-:W-:Y:S01]  /*1710*/  IMAD.HI.U32 R0, R45, R98, RZ ;  /* 0x000000622d007227 */ /* 0x000fe200078e00ff */
[----:B------:R-:W-:-:S02]  /*1720*/  ISETP.GE.AND P2, PT, R25, RZ, PT ;  /* 0x000000ff1900720c */ /* 0x000fc40003f46270 */
[C---:B------:R-:W-:Y:S01]  /*1730*/  ISETP.GT.U32.AND P3, PT, R75.reuse, R12, PT ;  /* 0x0000000c4b00720c */ /* 0x040fe20003f64070 */
[----:B------:R-:W-:Y:S01]  /*1740*/  IMAD.MOV R0, RZ, RZ, -R0 ;  /* 0x000000ffff007224 */ /* 0x000fe200078e0a00 */
[----:B------:R-:W-:Y:S01]  /*1750*/  IABS R108, R3 ;  /* 0x00000003006c7213 */ /* 0x000fe20000000000 */
[----:B------:R-:W-:Y:S01]  /*1760*/  @!P5 IMAD.MOV R20, RZ, RZ, -R20 ;  /* 0x000000ffff14d224 */ /* 0x000fe200078e0a14 */
[C---:B------:R-:W-:Y:S01]  /*1770*/  ISETP.GT.U32.AND P5, PT, R75.reuse, R8, PT ;  /* 0x000000084b00720c */ /* 0x040fe20003fa4070 */
[----:B------:R-:W-:Y:S02]  /*1780*/  IMAD R98, R75, R0, R98 ;  /* 0x000000004b627224 */ /* 0x000fe400078e0262 */
[--C-:B------:R-:W-:Y:S02]  /*1790*/  @!P4 IMAD.IADD R16, R16, 0x1, -R75.reuse ;  /* 0x000000011010c824 */ /* 0x100fe400078e0a4b */
[--C-:B------:R-:W-:Y:S01]  /*17a0*/  @!P1 IMAD.IADD R18, R18, 0x1, -R75.reuse ;  /* 0x0000000112129824 */ /* 0x100fe200078e0a4b */
[----:B------:R-:W-:Y:S01]  /*17b0*/  ISETP.GE.AND P1, PT, R21, RZ, PT ;  /* 0x000000ff1500720c */ /* 0x000fe20003f26270 */
[----:B------:R-:W-:Y:S01]  /*17c0*/  @!P6 IMAD.IADD R14, R14, 0x1, -R75 ;  /* 0x000000010e0ee824 */ /* 0x000fe200078e0a4b */
[----:B------:R-:W-:Y:S01]  /*17d0*/  ISETP.GT.U32.AND P6, PT, R75, R98, PT ;  /* 0x000000624b00720c */ /* 0x000fe20003fc4070 */
[----:B------:R-:W-:Y:S01]  /*17e0*/  IMAD.HI.U32 R0, R45, R108, RZ ;  /* 0x0000006c2d007227 */ /* 0x000fe200078e00ff */
[----:B------:R-:W-:-:S02]  /*17f0*/  ISETP.GT.U32.AND P4, PT, R75, R16, PT ;  /* 0x000000104b00720c */ /* 0x000fc40003f84070 */
[----:B------:R-:W-:Y:S01]  /*1800*/  IADD3 R21, PT, PT, R252, 0xb, RZ ;  /* 0x0000000bfc157810 */ /* 0x000fe20007ffe0ff */
[--C-:B------:R-:W-:Y:S01]  /*1810*/  @!P3 IMAD.IADD R12, R12, 0x1, -R75.reuse ;  /* 0x000000010c0cb824 */ /* 0x100fe200078e0a4b */
[----:B------:R-:W-:Y:S01]  /*1820*/  ISETP.GE.AND P3, PT, R29, RZ, PT ;  /* 0x000000ff1d00720c */ /* 0x000fe20003f66270 */
[----:B------:R-:W-:Y:S01]  /*1830*/  IMAD.MOV R0, RZ, RZ, -R0 ;  /* 0x000000ffff007224 */ /* 0x000fe200078e0a00 */
[----:B------:R-:W-:Y:S01]  /*1840*/  IABS R10, R21 ;  /* 0x00000015000a7213 */ /* 0x000fe20000000000 */
[----:B------:R-:W-:Y:S01]  /*1850*/  @!P5 IMAD.IADD R8, R8, 0x1, -R75 ;  /* 0x000000010808d824 */ /* 0x000fe200078e0a4b */
[----:B------:R-:W-:Y:S01]  /*1860*/  ISETP.GE.AND P5, PT, R4, RZ, PT ;  /* 0x000000ff0400720c */ /* 0x000fe20003fa6270 */
[----:B------:R-:W-:Y:S01]  /*1870*/  @!P2 IMAD.MOV R12, RZ, RZ, -R12 ;  /* 0x000000ffff0ca224 */ /* 0x000fe200078e0a0c */
[----:B------:R-:W-:Y:S01]  /*1880*/  ISETP.GE.AND P2, PT, R2, RZ, PT ;  /* 0x000000ff0200720c */ /* 0x000fe20003f46270 */
[----:B------:R-:W-:Y:S02]  /*1890*/  IMAD R108, R75, R0, R108 ;  /* 0x000000004b6c7224 */ /* 0x000fe400078e026c */
[----:B------:R-:W-:-:S04]  /*18a0*/  IMAD.HI.U32 R2, R45, R10, RZ ;  /* 0x0000000a2d027227 */ /* 0x000fc800078e00ff */
[--C-:B------:R-:W-:Y:S02]  /*18b0*/  @!P6 IMAD.IADD R98, R98, 0x1, -R75.reuse ;  /* 0x000000016262e824 */ /* 0x100fe400078e0a4b */
[--C-:B------:R-:W-:Y:S01]  /*18c0*/  @!P4 IMAD.IADD R16, R16, 0x1, -R75.reuse ;  /* 0x000000011010c824 */ /* 0x100fe200078e0a4b */
[C---:B------:R-:W-:Y:S01]  /*18d0*/  ISETP.GT.U32.AND P4, PT, R75.reuse, R108, PT ;  /* 0x0000006c4b00720c */ /* 0x040fe20003f84070 */
[----:B------:R-:W-:Y:S01]  /*18e0*/  IMAD.MOV R2, RZ, RZ, -R2 ;  /* 0x000000ffff027224 */ /* 0x000fe200078e0a02 */
[C---:B------:R-:W-:Y:S01]  /*18f0*/  ISETP.GT.U32.AND P6, PT, R75.reuse, R98, PT ;  /* 0x000000624b00720c */ /* 0x040fe20003fc4070 */
[----:B------:R-:W-:Y:S01]  /*1900*/  VIADD R0, R252, 0xc ;  /* 0x0000000cfc007836 */ /* 0x000fe20000000000 */
[----:B------:R-:W-:Y:S01]  /*1910*/  @!P5 IADD3 R16, PT, PT, -R16, RZ, RZ ;  /* 0x000000ff1010d210 */ /* 0x000fe20007ffe1ff */
[C---:B------:R-:W-:Y:S02]  /*1920*/  IMAD R10, R75.reuse, R2, R10 ;  /* 0x000000024b0a7224 */ /* 0x040fe400078e020a */
[----:B------:R-:W-:Y:S01]  /*1930*/  VIADD R2, R252, 0xd ;  /* 0x0000000dfc027836 */ /* 0x000fe20000000000 */
[----:B------:R-:W-:Y:S01]  /*1940*/  IABS R114, R0 ;  /* 0x0000000000727213 */ /* 0x000fe20000000000 */
[----:B------:R-:W-:Y:S01]  /*1950*/  @!P1 IMAD.MOV R18, RZ, RZ, -R18 ;  /* 0x000000ffff129224 */ /* 0x000fe200078e0a12 */
[----:B------:R-:W-:Y:S01]  /*1960*/  ISETP.GT.U32.AND P5, PT, R75, R10, PT ;  /* 0x0000000a4b00720c */ /* 0x000fe20003fa4070 */
[----:B------:R-:W-:Y:S01]  /*1970*/  @!P3 IMAD.MOV R8, RZ, RZ, -R8 ;  /* 0x000000ffff08b224 */ /* 0x000fe200078e0a08 */
[----:B------:R-:W-:Y:S01]  /*1980*/  IABS R110, R2 ;  /* 0x00000002006e7213 */ /* 0x000fe20000000000 */
[--C-:B------:R-:W-:Y:S01]  /*1990*/  @!P4 IMAD.IADD R108, R108, 0x1, -R75.reuse ;  /* 0x000000016c6cc824 */ /* 0x100fe200078e0a4b */
[----:B------:R-:W-:Y:S01]  /*19a0*/  ISETP.GE.AND P1, PT, R27, RZ, PT ;  /* 0x000000ff1b00720c */ /* 0x000fe20003f26270 */
[----:B------:R-:W-:Y:S01]  /*19b0*/  @!P6 IMAD.IADD R98, R98, 0x1, -R75 ;  /* 0x000000016262e824 */ /* 0x000fe200078e0a4b */
[----:B------:R-:W-:Y:S01]  /*19c0*/  ISETP.GE.AND P6, PT, R0, RZ, PT ;  /* 0x000000ff0000720c */ /* 0x000fe20003fc6270 */
[----:B------:R-:W-:Y:S01]  /*19d0*/  IMAD.HI.U32 R0, R45, R114, RZ ;  /* 0x000000722d007227 */ /* 0x000fe200078e00ff */
[----:B------:R-:W-:-:S02]  /*19e0*/  ISETP.GT.U32.AND P4, PT, R75, R108, PT ;  /* 0x0000006c4b00720c */ /* 0x000fc40003f84070 */
[----:B------:R-:W-:Y:S01]  /*19f0*/  ISETP.GE.AND P3, PT, R21, RZ, PT ;  /* 0x000000ff1500720c */ /* 0x000fe20003f66270 */
[----:B------:R-:W-:Y:S02]  /*1a00*/  IMAD.MOV R0, RZ, RZ, -R0 ;  /* 0x000000ffff007224 */ /* 0x000fe400078e0a00 */
[--C-:B------:R-:W-:Y:S02]  /*1a10*/  @!P5 IMAD.IADD R10, R10, 0x1, -R75.reuse ;  /* 0x000000010a0ad824 */ /* 0x100fe400078e0a4b */
[----:B------:R-:W-:Y:S01]  /*1a20*/  @!P2 IMAD.MOV R98, RZ, RZ, -R98 ;  /* 0x000000ffff62a224 */ /* 0x000fe200078e0a62 */
[----:B------:R-:W-:Y:S01]  /*1a30*/  ISETP.GE.AND P2, PT, R2, RZ, PT ;  /* 0x000000ff0200720c */ /* 0x000fe20003f46270 */
[----:B------:R-:W-:Y:S01]  /*1a40*/  IMAD.HI.U32 R2, R45, R110, RZ ;  /* 0x0000006e2d027227 */ /* 0x000fe200078e00ff */
[C---:B------:R-:W-:Y:S02]  /*1a50*/  ISETP.GT.U32.AND P5, PT, R75.reuse, R10, PT ;  /* 0x0000000a4b00720c */ /* 0x040fe40003fa4070 */
[----:B------:R-:W-:Y:S01]  /*1a60*/  @!P1 IADD3 R14, PT, PT, -R14, RZ, RZ ;  /* 0x000000ff0e0e9210 */ /* 0x000fe20007ffe1ff */
[----:B------:R-:W-:Y:S01]  /*1a70*/  IMAD R114, R75, R0, R114 ;  /* 0x000000004b727224 */ /* 0x000fe200078e0272 */
[----:B------:R-:W-:Y:S01]  /*1a80*/  IADD3 R2, PT, PT, -R2, RZ, RZ ;  /* 0x000000ff02027210 */ /* 0x000fe20007ffe1ff */
[----:B------:R-:W-:Y:S01]  /*1a90*/  @!P4 IMAD.IADD R108, R108, 0x1, -R75 ;  /* 0x000000016c6cc824 */ /* 0x000fe200078e0a4b */
[----:B------:R-:W-:Y:S01]  /*1aa0*/  ISETP.GE.AND P1, PT, R3, RZ, PT ;  /* 0x000000ff0300720c */ /* 0x000fe20003f26270 */
[----:B------:R-:W-:Y:S01]  /*1ab0*/  VIADD R3, R252, 0xe ;  /* 0x0000000efc037836 */ /* 0x000fe20000000000 */
[C---:B------:R-:W-:Y:S01]  /*1ac0*/  ISETP.GT.U32.AND P4, PT, R75.reuse, R114, PT ;  /* 0x000000724b00720c */ /* 0x040fe20003f84070 */
[----:B------:R-:W-:-:S02]  /*1ad0*/  IMAD R110, R75, R2, R110 ;  /* 0x000000024b6e7224 */ /* 0x000fc400078e026e */
[----:B------:R-:W-:Y:S01]  /*1ae0*/  VIADD R4, R252, 0xf ;  /* 0x0000000ffc047836 */ /* 0x000fe20000000000 */
[----:B------:R-:W-:Y:S01]  /*1af0*/  IABS R118, R3 ;  /* 0x0000000300767213 */ /* 0x000fe20000000000 */
[----:B------:R-:W-:Y:S01]  /*1b00*/  @!P5 IMAD.IADD R10, R10, 0x1, -R75 ;  /* 0x000000010a0ad824 */ /* 0x000fe200078e0a4b */
[----:B------:R-:W-:Y:S01]  /*1b10*/  ISETP.GT.U32.AND P5, PT, R75, R110, PT ;  /* 0x0000006e4b00720c */ /* 0x000fe20003fa4070 */
[----:B------:R-:W-:Y:S01]  /*1b20*/  VIADD R21, R252, 0x10 ;  /* 0x00000010fc157836 */ /* 0x000fe20000000000 */
[----:B------:R-:W-:Y:S01]  /*1b30*/  IABS R128, R4 ;  /* 0x0000000400807213 */ /* 0x000fe20000000000 */
[----:B------:R-:W-:Y:S02]  /*1b40*/  @!P3 IMAD.MOV R10, RZ, RZ, -R10 ;  /* 0x000000ffff0ab224 */ /* 0x000fe400078e0a0a */
[C---:B------:R-:W-:Y:S01]  /*1b50*/  IMAD.HI.U32 R0, R45.reuse, R118, RZ ;  /* 0x000000762d007227 */ /* 0x040fe200078e00ff */
[----:B------:R-:W-:Y:S02]  /*1b60*/  IABS R130, R21 ;  /* 0x0000001500827213 */ /* 0x000fe40000000000 */
[----:B------:R-:W-:Y:S01]  /*1b70*/  @!P4 IADD3 R114, PT, PT, R114, -R75, RZ ;  /* 0x8000004b7272c210 */ /* 0x000fe20007ffe0ff */
[----:B------:R-:W-:Y:S01]  /*1b80*/  IMAD.MOV R0, RZ, RZ, -R0 ;  /* 0x000000ffff007224 */ /* 0x000fe200078e0a00 */
[----:B------:R-:W-:Y:S01]  /*1b90*/  ISETP.GE.AND P4, PT, R4, RZ, PT ;  /* 0x000000ff0400720c */ /* 0x000fe20003f86270 */
[----:B------:R-:W-:Y:S01]  /*1ba0*/  IMAD.HI.U32 R2, R45, R128, RZ ;  /* 0x000000802d027227 */ /* 0x000fe200078e00ff */
[----:B------:R-:W-:-:S03]  /*1bb0*/  ISETP.GT.U32.AND P3, PT, R75, R114, PT ;  /* 0x000000724b00720c */ /* 0x000fc60003f64070 */
[----:B------:R-:W-:Y:S02]  /*1bc0*/  @!P5 IMAD.IADD R110, R110, 0x1, -R75 ;  /* 0x000000016e6ed824 */ /* 0x000fe400078e0a4b */
[----:B------:R-:W-:Y:S02]  /*1bd0*/  IMAD R118, R75, R0, R118 ;  /* 0x000000004b767224 */ /* 0x000fe400078e0276 */
[----:B------:R-:W-:Y:S01]  /*1be0*/  IMAD.HI.U32 R0, R45, R130, RZ ;  /* 0x000000822d007227 */ /* 0x000fe200078e00ff */
[----:B------:R-:W-:-:S03]  /*1bf0*/  ISETP.GT.U32.AND P5, PT, R75, R110, PT ;  /* 0x0000006e4b00720c */ /* 0x000fc60003fa4070 */
[----:B------:R-:W-:Y:S02]  /*1c00*/  IMAD.MOV R2, RZ, RZ, -R2 ;  /* 0x000000ffff027224 */ /* 0x000fe400078e0a02 */
[----:B------:R-:W-:Y:S01]  /*1c10*/  @!P3 IADD3 R114, PT, PT, R114, -R75, RZ ;  /* 0x8000004b7272b210 */ /* 0x000fe20007ffe0ff */
[----:B------:R-:W-:Y:S01]  /*1c20*/  IMAD.MOV R0, RZ, RZ, -R0 ;  /* 0x000000ffff007224 */ /* 0x000fe200078e0a00 */
[C---:B------:R-:W-:Y:S01]  /*1c30*/  ISETP.GT.U32.AND P3, PT, R75.reuse, R118, PT ;  /* 0x000000764b00720c */ /* 0x040fe20003f64070 */
[----:B------:R-:W-:Y:S02]  /*1c40*/  IMAD R128, R75, R2, R128 ;  /* 0x000000024b807224 */ /* 0x000fe400078e0280 */
[----:B------:R-:W-:Y:S01]  /*1c50*/  @!P1 IMAD.MOV R108, RZ, RZ, -R108 ;  /* 0x000000ffff6c9224 */ /* 0x000fe200078e0a6c */
[----:B------:R-:W-:Y:S01]  /*1c60*/  ISETP.GE.AND P1, PT, R3, RZ, PT ;  /* 0x000000ff0300720c */ /* 0x000fe20003f26270 */
[----:B------:R-:W-:Y:S02]  /*1c70*/  IMAD R130, R75, R0, R130 ;  /* 0x000000004b827224 */ /* 0x000fe400078e0282 */
[----:B------:R-:W-:-:S02]  /*1c80*/  VIADD R3, R252, 0x11 ;  /* 0x00000011fc037836 */ /* 0x000fc40000000000 */
[--C-:B------:R-:W-:Y:S01]  /*1c90*/  @!P5 IMAD.IADD R110, R110, 0x1, -R75.reuse ;  /* 0x000000016e6ed824 */ /* 0x100fe200078e0a4b */
[C---:B------:R-:W-:Y:S01]  /*1ca0*/  ISETP.GT.U32.AND P5, PT, R75.reuse, R128, PT ;  /* 0x000000804b00720c */ /* 0x040fe20003fa4070 */
[----:B------:R-:W-:Y:S01]  /*1cb0*/  @!P6 IMAD.MOV R114, RZ, RZ, -R114 ;  /* 0x000000ffff72e224 */ /* 0x000fe200078e0a72 */
[C---:B------:R-:W-:Y:S01]  /*1cc0*/  ISETP.GT.U32.AND P6, PT, R75.reuse, R130, PT ;  /* 0x000000824b00720c */ /* 0x040fe20003fc4070 */
[----:B------:R-:W-:Y:S01]  /*1cd0*/  @!P3 IMAD.IADD R118, R118, 0x1, -R75 ;  /* 0x000000017676b824 */ /* 0x000fe200078e0a4b */
[----:B------:R-:W-:Y:S01]  /*1ce0*/  IABS R120, R3 ;  /* 0x0000000300787213 */ /* 0x000fe20000000000 */
[C---:B------:R-:W-:Y:S02]  /*1cf0*/  VIADD R4, R252.reuse, 0x12 ;  /* 0x00000012fc047836 */ /* 0x040fe40000000000 */
[----:B------:R-:W-:Y:S01]  /*1d00*/  VIADD R23, R252, 0x13 ;  /* 0x00000013fc177836 */ /* 0x000fe20000000000 */
[----:B------:R-:W-:Y:S01]  /*1d10*/  ISETP.GT.U32.AND P3, PT, R75, R118, PT ;  /* 0x000000764b00720c */ /* 0x000fe20003f64070 */
[----:B------:R-:W-:Y:S01]  /*1d20*/  IMAD.HI.U32 R0, R45, R120, RZ ;  /* 0x000000782d007227 */ /* 0x000fe200078e00ff */
[----:B------:R-:W-:-:S02]  /*1d30*/  IABS R126, R4 ;  /* 0x00000004007e7213 */ /* 0x000fc40000000000 */
[----:B------:R-:W-:Y:S01]  /*1d40*/  IABS R112, R23 ;  /* 0x0000001700707213 */ /* 0x000fe20000000000 */
[----:B------:R-:W-:Y:S01]  /*1d50*/  IMAD.MOV R0, RZ, RZ, -R0 ;  /* 0x000000ffff007224 */ /* 0x000fe200078e0a00 */
[----:B------:R-:W-:Y:S01]  /*1d60*/  @!P5 IADD3 R128, PT, PT, R128, -R75, RZ ;  /* 0x8000004b8080d210 */ /* 0x000fe20007ffe0ff */
[----:B------:R-:W-:Y:S02]  /*1d70*/  @!P6 IMAD.IADD R130, R130, 0x1, -R75 ;  /* 0x000000018282e824 */ /* 0x000fe400078e0a4b */
[C---:B------:R-:W-:Y:S01]  /*1d80*/  IMAD R120, R75.reuse, R0, R120 ;  /* 0x000000004b787224 */ /* 0x040fe200078e0278 */
[----:B------:R-:W-:Y:S01]  /*1d90*/  ISETP.GT.U32.AND P5, PT, R75, R128, PT ;  /* 0x000000804b00720c */ /* 0x000fe20003fa4070 */
[----:B------:R-:W-:Y:S01]  /*1da0*/  IMAD.HI.U32 R2, R45, R126, RZ ;  /* 0x0000007e2d027227 */ /* 0x000fe200078e00ff */
[----:B------:R-:W-:-:S03]  /*1db0*/  ISETP.GT.U32.AND P6, PT, R75, R130, PT ;  /* 0x000000824b00720c */ /* 0x000fc60003fc4070 */
[----:B------:R-:W-:Y:S01]  /*1dc0*/  @!P3 IMAD.IADD R118, R118, 0x1, -R75 ;  /* 0x000000017676b824 */ /* 0x000fe200078e0a4b */
[----:B------:R-:W-:Y:S01]  /*1dd0*/  ISETP.GT.U32.AND P3, PT, R75, R120, PT ;  /* 0x000000784b00720c */ /* 0x000fe20003f64070 */
[----:B------:R-:W-:Y:S02]  /*1de0*/  IMAD.MOV R2, RZ, RZ, -R2 ;  /* 0x000000ffff027224 */ /* 0x000fe400078e0a02 */
[----:B------:R-:W-:-:S04]  /*1df0*/  IMAD.HI.U32 R0, R45, R112, RZ ;  /* 0x000000702d007227 */ /* 0x000fc800078e00ff */
[C---:B------:R-:W-:Y:S01]  /*1e00*/  IMAD R126, R75.reuse, R2, R126 ;  /* 0x000000024b7e7224 */ /* 0x040fe200078e027e */
[----:B------:R-:W-:Y:S01]  /*1e10*/  @!P5 IADD3 R128, PT, PT, R128, -R75, RZ ;  /* 0x8000004b8080d210 */ /* 0x000fe20007ffe0ff */
[----:B------:R-:W-:Y:S02]  /*1e20*/  IMAD.MOV R0, RZ, RZ, -R0 ;  /* 0x000000ffff007224 */ /* 0x000fe400078e0a00 */
[----:B------:R-:W-:Y:S01]  /*1e30*/  @!P2 IMAD.MOV R110, RZ, RZ, -R110 ;  /* 0x000000ffff6ea224 */ /* 0x000fe200078e0a6e */
[C---:B------:R-:W-:Y:S01]  /*1e40*/  ISETP.GT.U32.AND P5, PT, R75.reuse, R126, PT ;  /* 0x0000007e4b00720c */ /* 0x040fe20003fa4070 */
[----:B------:R-:W-:Y:S01]  /*1e50*/  IMAD R112, R75, R0, R112 ;  /* 0x000000004b707224 */ /* 0x000fe200078e0270 */
[----:B------:R-:W-:Y:S01]  /*1e60*/  ISETP.GE.AND P2, PT, R21, RZ, PT ;  /* 0x000000ff1500720c */ /* 0x000fe20003f46270 */
[----:B------:R-:W-:Y:S02]  /*1e70*/  VIADD R21, R252, 0x14 ;  /* 0x00000014fc157836 */ /* 0x000fe40000000000 */
[--C-:B------:R-:W-:Y:S01]  /*1e80*/  @!P6 IMAD.IADD R130, R130, 0x1, -R75.reuse ;  /* 0x000000018282e824 */ /* 0x100fe200078e0a4b */
[----:B------:R-:W-:Y:S01]  /*1e90*/  ISETP.GT.U32.AND P6, PT, R75, R112, PT ;  /* 0x000000704b00720c */ /* 0x000fe20003fc4070 */
[----:B------:R-:W-:Y:S01]  /*1ea0*/  @!P3 IMAD.IADD R120, R120, 0x1, -R75 ;  /* 0x000000017878b824 */ /* 0x000fe200078e0a4b */
[----:B------:R-:W-:Y:S01]  /*1eb0*/  IABS R132, R21 ;  /* 0x0000001500847213 */ /* 0x000fe20000000000 */
[----:B------:R-:W-:-:S02]  /*1ec0*/  VIADD R25, R252, 0x15 ;  /* 0x00000015fc197836 */ /* 0x000fc40000000000 */
[----:B------:R-:W-:Y:S01]  /*1ed0*/  VIADD R27, R252, 0x16 ;  /* 0x00000016fc1b7836 */ /* 0x000fe20000000000 */
[----:B------:R-:W-:Y:S01]  /*1ee0*/  ISETP.GT.U32.AND P3, PT, R75, R120, PT ;  /* 0x000000784b00720c */ /* 0x000fe20003f64070 */
[----:B------:R-:W-:Y:S01]  /*1ef0*/  IMAD.HI.U32 R0, R45, R132, RZ ;  /* 0x000000842d007227 */ /* 0x000fe200078e00ff */
[----:B------:R-:W-:Y:S02]  /*1f00*/  IABS R134, R25 ;  /* 0x0000001900867213 */ /* 0x000fe40000000000 */
[----:B------:R-:W-:Y:S01]  /*1f10*/  IABS R122, R27 ;  /* 0x0000001b007a7213 */ /* 0x000fe20000000000 */
[----:B------:R-:W-:Y:S01]  /*1f20*/  @!P1 IMAD.MOV R118, RZ, RZ, -R118 ;  /* 0x000000ffff769224 */ /* 0x000fe200078e0a76 */
[----:B------:R-:W-:Y:S01]  /*1f30*/  ISETP.GE.AND P1, PT, R3, RZ, PT ;  /* 0x000000ff0300720c */ /* 0x000fe20003f26270 */
[----:B------:R-:W-:Y:S01]  /*1f40*/  @!P5 IMAD.IADD R126, R126, 0x1, -R75 ;  /* 0x000000017e7ed824 */ /* 0x000fe200078e0a4b */
[----:B------:R-:W-:Y:S01]  /*1f50*/  ISETP.GE.AND P5, PT, R4, RZ, PT ;  /* 0x000000ff0400720c */ /* 0x000fe20003fa6270 */
[----:B------:R-:W-:-:S04]  /*1f60*/  IMAD.HI.U32 R2, R45, R134, RZ ;  /* 0x000000862d027227 */ /* 0x000fc800078e00ff */
[----:B------:R-:W-:Y:S02]  /*1f70*/  IMAD.MOV R3, RZ, RZ, -R0 ;  /* 0x000000ffff037224 */ /* 0x000fe400078e0a00 */
[----:B------:R-:W-:-:S04]  /*1f80*/  IMAD.HI.U32 R0, R45, R122, RZ ;  /* 0x0000007a2d007227 */ /* 0x000fc800078e00ff */
[--C-:B------:R-:W-:Y:S01]  /*1f90*/  @!P6 IMAD.IADD R112, R112, 0x1, -R75.reuse ;  /* 0x000000017070e824 */ /* 0x100fe200078e0a4b */
[C---:B------:R-:W-:Y:S01]  /*1fa0*/  ISETP.GT.U32.AND P6, PT, R75.reuse, R126, PT ;  /* 0x0000007e4b00720c */ /* 0x040fe20003fc4070 */
[----:B------:R-:W-:Y:S01]  /*1fb0*/  IMAD.MOV R2, RZ, RZ, -R2 ;  /* 0x000000ffff027224 */ /* 0x000fe200078e0a02 */
[----:B------:R-:W-:Y:S01]  /*1fc0*/  IADD3 R0, PT, PT, -R0, RZ, RZ ;  /* 0x000000ff00007210 */ /* 0x000fe20007ffe1ff */
[----:B------:R-:W-:Y:S02]  /*1fd0*/  @!P3 IMAD.IADD R120, R120, 0x1, -R75 ;  /* 0x000000017878b824 */ /* 0x000fe400078e0a4b */
[C---:B------:R-:W-:Y:S02]  /*1fe0*/  IMAD R134, R75.reuse, R2, R134 ;  /* 0x000000024b867224 */ /* 0x040fe400078e0286 */
[C---:B------:R-:W-:Y:S01]  /*1ff0*/  IMAD R122, R75.reuse, R0, R122 ;  /* 0x000000004b7a7224 */ /* 0x040fe200078e027a */
[----:B------:R-:W-:Y:S01]  /*2000*/  @!P1 IADD3 R120, PT, PT, -R120, RZ, RZ ;  /* 0x000000ff78789210 */ /* 0x000fe20007ffe1ff */
[C---:B------:R-:W-:Y:S01]  /*2010*/  IMAD R132, R75.reuse, R3, R132 ;  /* 0x000000034b847224 */ /* 0x040fe200078e0284 */
[----:B------:R-:W-:Y:S01]  /*2020*/  ISETP.GT.U32.AND P1, PT, R75, R134, PT ;  /* 0x000000864b00720c */ /* 0x000fe20003f24070 */
[----:B------:R-:W-:-:S02]  /*2030*/  VIADD R3, R252, 0x17 ;  /* 0x00000017fc037836 */ /* 0x000fc40000000000 */
[--C-:B------:R-:W-:Y:S01]  /*2040*/  @!P6 IMAD.IADD R126, R126, 0x1, -R75.reuse ;  /* 0x000000017e7ee824 */ /* 0x100fe200078e0a4b */
[C---:B------:R-:W-:Y:S01]  /*2050*/  ISETP.GT.U32.AND P6, PT, R75.reuse, R122, PT ;  /* 0x0000007a4b00720c */ /* 0x040fe20003fc4070 */
[----:B------:R-:W-:Y:S01]  /*2060*/  @!P4 IMAD.MOV R128, RZ, RZ, -R128 ;  /* 0x000000ffff80c224 */ /* 0x000fe200078e0a80 */
[C---:B------:R-:W-:Y:S01]  /*2070*/  ISETP.GT.U32.AND P4, PT, R75.reuse, R112, PT ;  /* 0x000000704b00720c */ /* 0x040fe20003f84070 */
[----:B------:R-:W-:Y:S01]  /*2080*/  @!P2 IMAD.MOV R130, RZ, RZ, -R130 ;  /* 0x000000ffff82a224 */ /* 0x000fe200078e0a82 */
[----:B------:R-:W-:Y:S01]  /*2090*/  ISETP.GT.U32.AND P3, PT, R75, R132, PT ;  /* 0x000000844b00720c */ /* 0x000fe20003f64070 */
[----:B------:R-:W-:Y:S01]  /*20a0*/  VIADD R4, R252, 0x18 ;  /* 0x00000018fc047836 */ /* 0x000fe20000000000 */
[----:B------:R-:W-:Y:S01]  /*20b0*/  IABS R136, R3 ;  /* 0x0000000300887213 */ /* 0x000fe20000000000 */
[----:B------:R-:W-:Y:S01]  /*20c0*/  @!P5 IMAD.MOV R126, RZ, RZ, -R126 ;  /* 0x000000ffff7ed224 */ /* 0x000fe200078e0a7e */
[----:B------:R-:W-:Y:S01]  /*20d0*/  ISETP.GE.AND P2, PT, R23, RZ, PT ;  /* 0x000000ff1700720c */ /* 0x000fe20003f46270 */
[----:B------:R-:W-:Y:S01]  /*20e0*/  @!P1 IMAD.IADD R134, R134, 0x1, -R75 ;  /* 0x0000000186869824 */ /* 0x000fe200078e0a4b */
[----:B------:R-:W-:Y:S01]  /*20f0*/  IABS R116, R4 ;  /* 0x0000000400747213 */ /* 0x000fe20000000000 */
[----:B------:R-:W-:-:S02]  /*2100*/  IMAD.HI.U32 R0, R45, R136, RZ ;  /* 0x000000882d007227 */ /* 0x000fc400078e00ff */
[----:B------:R-:W-:Y:S02]  /*2110*/  @!P6 IADD3 R122, PT, PT, R122, -R75, RZ ;  /* 0x8000004b7a7ae210 */ /* 0x000fe40007ffe0ff */
[----:B------:R-:W-:Y:S01]  /*2120*/  IMAD.MOV R2, RZ, RZ, -R0 ;  /* 0x000000ffff027224 */ /* 0x000fe200078e0a00 */
[----:B------:R-:W-:Y:S01]  /*2130*/  ISETP.GT.U32.AND P6, PT, R75, R134, PT ;  /* 0x000000864b00720c */ /* 0x000fe20003fc4070 */
[--C-:B------:R-:W-:Y:S01]  /*2140*/  @!P4 IMAD.IADD R112, R112, 0x1, -R75.reuse ;  /* 0x000000017070c824 */ /* 0x100fe200078e0a4b */
[----:B------:R-:W-:Y:S01]  /*2150*/  ISETP.GE.AND P4, PT, R21, RZ, PT ;  /* 0x000000ff1500720c */ /* 0x000fe20003f86270 */
[----:B------:R-:W-:Y:S01]  /*2160*/  @!P3 IMAD.IADD R132, R132, 0x1, -R75 ;  /* 0x000000018484b824 */ /* 0x000fe200078e0a4b */
[C---:B------:R-:W-:Y:S01]  /*2170*/  ISETP.GT.U32.AND P5, PT, R75.reuse, R122, PT ;  /* 0x0000007a4b00720c */ /* 0x040fe20003fa4070 */
[----:B------:R-:W-:Y:S01]  /*2180*/  IMAD R136, R75, R2, R136 ;  /* 0x000000024b887224 */ /* 0x000fe200078e0288 */
[----:B------:R-:W-:Y:S01]  /*2190*/  ISETP.GE.AND P3, PT, R25, RZ, PT ;  /* 0x000000ff1900720c */ /* 0x000fe20003f66270 */
[----:B------:R-:W-:Y:S01]  /*21a0*/  VIADD R21, R252, 0x19 ;  /* 0x00000019fc157836 */ /* 0x000fe20000000000 */
[----:B------:R-:W-:Y:S01]  /*21b0*/  ISETP.GT.U32.AND P1, PT, R75, R132, PT ;  /* 0x000000844b00720c */ /* 0x000fe20003f24070 */
[----:B------:R-:W-:-:S03]  /*21c0*/  IMAD.HI.U32 R0, R45, R116, RZ ;  /* 0x000000742d007227 */ /* 0x000fc600078e00ff */
[----:B------:R-:W-:Y:S01]  /*21d0*/  IABS R124, R21 ;  /* 0x00000015007c7213 */ /* 0x000fe20000000000 */
[----:B------:R-:W-:Y:S01]  /*21e0*/  @!P2 IMAD.MOV R112, RZ, RZ, -R112 ;  /* 0x000000ffff70a224 */ /* 0x000fe200078e0a70 */
[----:B------:R-:W-:Y:S01]  /*21f0*/  ISETP.GT.U32.AND P2, PT, R75, R136, PT ;  /* 0x000000884b00720c */ /* 0x000fe20003f44070 */
[----:B------:R-:W-:Y:S02]  /*2200*/  IMAD.MOV R0, RZ, RZ, -R0 ;  /* 0x000000ffff007224 */ /* 0x000fe400078e0a00 */
[----:B------:R-:W-:Y:S01]  /*2210*/  @!P6 IMAD.IADD R134, R134, 0x1, -R75 ;  /* 0x000000018686e824 */ /* 0x000fe200078e0a4b */
[----:B------:R-:W-:Y:S01]  /*2220*/  ISETP.GE.AND P6, PT, R3, RZ, PT ;  /* 0x000000ff0300720c */ /* 0x000fe20003fc6270 */
[----:B------:R-:W-:Y:S01]  /*2230*/  IMAD R116, R75, R0, R116 ;  /* 0x000000004b747224 */ /* 0x000fe200078e0274 */
[----:B------:R-:W-:Y:S01]  /*2240*/  @!P5 IADD3 R122, PT, PT, R122, -R75, RZ ;  /* 0x8000004b7a7ad210 */ /* 0x000fe20007ffe0ff */
[----:B------:R-:W-:Y:S02]  /*2250*/  VIADD R3, R252, 0x1a ;  /* 0x0000001afc037836 */ /* 0x000fe40000000000 */
[----:B------:R-:W-:Y:S01]  /*2260*/  IMAD.HI.U32 R0, R45, R124, RZ ;  /* 0x0000007c2d007227 */ /* 0x000fe200078e00ff */
[----:B------:R-:W-:-:S02]  /*2270*/  ISETP.GT.U32.AND P5, PT, R75, R116, PT ;  /* 0x000000744b00720c */ /* 0x000fc40003fa4070 */
[----:B------:R-:W-:Y:S01]  /*2280*/  IABS R138, R3 ;  /* 0x00000003008a7213 */ /* 0x000fe20000000000 */
[----:B------:R-:W-:Y:S02]  /*2290*/  IMAD.MOV R0, RZ, RZ, -R0 ;  /* 0x000000ffff007224 */ /* 0x000fe400078e0a00 */
[--C-:B------:R-:W-:Y:S01]  /*22a0*/  @!P1 IMAD.IADD R132, R132, 0x1, -R75.reuse ;  /* 0x0000000184849824 */ /* 0x100fe200078e0a4b */
[----:B------:R-:W-:Y:S01]  /*22b0*/  ISETP.GE.AND P1, PT, R27, RZ, PT ;  /* 0x000000ff1b00720c */ /* 0x000fe20003f26270 */
[----:B------:R-:W-:Y:S02]  /*22c0*/  VIADD R23, R252, 0x1b ;  /* 0x0000001bfc177836 */ /* 0x000fe40000000000 */
[----:B------:R-:W-:Y:S01]  /*22d0*/  @!P2 IMAD.IADD R136, R136, 0x1, -R75 ;  /* 0x000000018888a824 */ /* 0x000fe200078e0a4b */
[----:B------:R-:W-:Y:S01]  /*22e0*/  ISETP.GE.AND P2, PT, R4, RZ, PT ;  /* 0x000000ff0400720c */ /* 0x000fe20003f46270 */
[----:B------:R-:W-:Y:S01]  /*22f0*/  IMAD R124, R75, R0, R124 ;  /* 0x000000004b7c7224 */ /* 0x000fe200078e027c */
[----:B------:R-:W-:Y:S01]  /*2300*/  IABS R140, R23 ;  /* 0x00000017008c7213 */ /* 0x000fe20000000000 */
[----:B------:R-:W-:-:S04]  /*2310*/  IMAD.HI.U32 R0, R45, R138, RZ ;  /* 0x0000008a2d007227 */ /* 0x000fc800078e00ff */
[----:B------:R-:W-:Y:S01]  /*2320*/  @!P4 IMAD.MOV R132, RZ, RZ, -R132 ;  /* 0x000000ffff84c224 */ /* 0x000fe200078e0a84 */
[----:B------:R-:W-:Y:S01]  /*2330*/  ISETP.GT.U32.AND P4, PT, R75, R136, PT ;  /* 0x000000884b00720c */ /* 0x000fe20003f84070 */
[----:B------:R-:W-:Y:S01]  /*2340*/  @!P3 IMAD.MOV R134, RZ, RZ, -R134 ;  /* 0x000000ffff86b224 */ /* 0x000fe200078e0a86 */
[----:B------:R-:W-:Y:S01]  /*2350*/  IADD3 R2, PT, PT, -R0, RZ, RZ ;  /* 0x000000ff00027210 */ /* 0x000fe20007ffe1ff */
[----:B------:R-:W-:Y:S01]  /*2360*/  IMAD.HI.U32 R0, R45, R140, RZ ;  /* 0x0000008c2d007227 */ /* 0x000fe200078e00ff */
[----:B------:R-:W-:-:S03]  /*2370*/  ISETP.GT.U32.AND P3, PT, R75, R124, PT ;  /* 0x0000007c4b00720c */ /* 0x000fc60003f64070 */
[----:B------:R-:W-:Y:S02]  /*2380*/  IMAD.MOV R0, RZ, RZ, -R0 ;  /* 0x000000ffff007224 */ /* 0x000fe400078e0a00 */
[----:B------:R-:W-:Y:S02]  /*2390*/  VIADD R4, R252, 0x1c ;  /* 0x0000001cfc047836 */ /* 0x000fe40000000000 */
[----:B------:R-:W-:Y:S02]  /*23a0*/  IMAD R140, R75, R0, R140 ;  /* 0x000000004b8c7224 */ /* 0x000fe400078e028c */
[--C-:B------:R-:W-:Y:S01]  /*23b0*/  @!P4 IMAD.IADD R136, R136, 0x1, -R75.reuse ;  /* 0x000000018888c824 */ /* 0x100fe200078e0a4b */
[----:B------:R-:W-:Y:S01]  /*23c0*/  IABS R142, R4 ;  /* 0x00000004008e7213 */ /* 0x000fe20000000000 */
[--C-:B------:R-:W-:Y:S01]  /*23d0*/  @!P5 IMAD.IADD R116, R116, 0x1, -R75.reuse ;  /* 0x000000017474d824 */ /* 0x100fe200078e0a4b */
[----:B------:R-:W-:Y:S01]  /*23e0*/  ISETP.GE.AND P4, PT, R3, RZ, PT ;  /* 0x000000ff0300720c */ /* 0x000fe20003f86270 */
[----:B------:R-:W-:Y:S01]  /*23f0*/  @!P6 IMAD.MOV R136, RZ, RZ, -R136 ;  /* 0x000000ffff88e224 */ /* 0x000fe200078e0a88 */
[C---:B------:R-:W-:Y:S01]  /*2400*/  ISETP.GT.U32.AND P6, PT, R75.reuse, R140, PT ;  /* 0x0000008c4b00720c */ /* 0x040fe20003fc4070 */
[----:B------:R-:W-:Y:S01]  /*2410*/  @!P3 IMAD.IADD R124, R124, 0x1, -R75 ;  /* 0x000000017c7cb824 */ /* 0x000fe200078e0a4b */
[----:B------:R-:W-:Y:S01]  /*2420*/  ISETP.GT.U32.AND P5, PT, R75, R116, PT ;  /* 0x000000744b00720c */ /* 0x000fe20003fa4070 */
[----:B------:R-:W-:Y:S01]  /*2430*/  IMAD.HI.U32 R0, R45, R142, RZ ;  /* 0x0000008e2d007227 */ /* 0x000fe200078e00ff */
[----:B------:R-:W-:-:S02]  /*2440*/  IADD3 R3, PT, PT, R252, 0x1d, RZ ;  /* 0x0000001dfc037810 */ /* 0x000fc40007ffe0ff */
[C---:B------:R-:W-:Y:S01]  /*2450*/  ISETP.GT.U32.AND P3, PT, R75.reuse, R124, PT ;  /* 0x0000007c4b00720c */ /* 0x040fe20003f64070 */
[----:B------:R-:W-:Y:S01]  /*2460*/  IMAD.MOV R0, RZ, RZ, -R0 ;  /* 0x000000ffff007224 */ /* 0x000fe200078e0a00 */
[----:B------:R-:W-:Y:S01]  /*2470*/  IABS R144, R3 ;  /* 0x0000000300907213 */ /* 0x000fe20000000000 */
[C---:B------:R-:W-:Y:S02]  /*2480*/  IMAD R138, R75.reuse, R2, R138 ;  /* 0x000000024b8a7224 */ /* 0x040fe400078e028a */
[----:B------:R-:W-:Y:S02]  /*2490*/  IMAD R142, R75, R0, R142 ;  /* 0x000000004b8e7224 */ /* 0x000fe400078e028e */
[----:B------:R-:W-:Y:S01]  /*24a0*/  @!P6 IADD3 R140, PT, PT, R140, -R75, RZ ;  /* 0x8000004b8c8ce210 */ /* 0x000fe20007ffe0ff */
[----:B------:R-:W-:-:S03]  /*24b0*/  IMAD.HI.U32 R0, R45, R144, RZ ;  /* 0x000000902d007227 */ /* 0x000fc600078e00ff */
[C---:B------:R-:W-:Y:S01]  /*24c0*/  ISETP.GT.U32.AND P6, PT, R75.reuse, R140, PT ;  /* 0x0000008c4b00720c */ /* 0x040fe20003fc4070 */
[--C-:B------:R-:W-:Y:S01]  /*24d0*/  @!P5 IMAD.IADD R116, R116, 0x1, -R75.reuse ;  /* 0x000000017474d824 */ /* 0x100fe200078e0a4b */
[C---:B------:R-:W-:Y:S01]  /*24e0*/  ISETP.GT.U32.AND P5, PT, R75.reuse, R138, PT ;  /* 0x0000008a4b00720c */ /* 0x040fe20003fa4070 */
[----:B------:R-:W-:Y:S02]  /*24f0*/  IMAD.MOV R2, RZ, RZ, -R0 ;  /* 0x000000ffff027224 */ /* 0x000fe400078e0a00 */
[----:B------:R-:W-:Y:S01]  /*2500*/  @!P3 IMAD.IADD R124, R124, 0x1, -R75 ;  /* 0x000000017c7cb824 */ /* 0x000fe200078e0a4b */
[C---:B------:R-:W-:Y:S01]  /*2510*/  ISETP.GT.U32.AND P3, PT, R75.reuse, R142, PT ;  /* 0x0000008e4b00720c */ /* 0x040fe20003f64070 */
[----:B------:R-:W-:Y:S02]  /*2520*/  IMAD R144, R75, R2, R144 ;  /* 0x000000024b907224 */ /* 0x000fe400078e0290 */
[----:B------:R-:W-:Y:S01]  /*2530*/  @!P1 IMAD.MOV R122, RZ, RZ, -R122 ;  /* 0x000000ffff7a9224 */ /* 0x000fe200078e0a7a */
[----:B------:R-:W-:Y:S01]  /*2540*/  ISETP.GE.AND P1, PT, R21, RZ, PT ;  /* 0x000000ff1500720c */ /* 0x000fe20003f26270 */
[----:B------:R-:W-:-:S02]  /*2550*/  VIADD R21, R252, 0x1e ;  /* 0x0000001efc157836 */ /* 0x000fc40000000000 */
[----:B------:R-:W-:Y:S01]  /*2560*/  @!P6 IADD3 R140, PT, PT, R140, -R75, RZ ;  /* 0x8000004b8c8ce210 */ /* 0x000fe20007ffe0ff */
[----:B------:R-:W-:Y:S01]  /*2570*/  @!P2 IMAD.MOV R116, RZ, RZ, -R116 ;  /* 0x000000ffff74a224 */ /* 0x000fe200078e0a74 */
[----:B------:R-:W-:Y:S01]  /*2580*/  ISETP.GT.U32.AND P6, PT, R75, R144, PT ;  /* 0x000000904b00720c */ /* 0x000fe20003fc4070 */
[--C-:B------:R-:W-:Y:S01]  /*2590*/  @!P5 IMAD.IADD R138, R138, 0x1, -R75.reuse ;  /* 0x000000018a8ad824 */ /* 0x100fe200078e0a4b */
[----:B------:R-:W-:Y:S01]  /*25a0*/  IABS R146, R21 ;  /* 0x0000001500927213 */ /* 0x000fe20000000000 */
[----:B------:R-:W-:Y:S01]  /*25b0*/  VIADD R2, R252, 0x1f ;  /* 0x0000001ffc027836 */ /* 0x000fe20000000000 */
[----:B------:R-:W-:Y:S01]  /*25c0*/  ISETP.GE.AND P2, PT, R23, RZ, PT ;  /* 0x000000ff1700720c */ /* 0x000fe20003f46270 */
[----:B------:R-:W-:Y:S01]  /*25d0*/  @!P3 IMAD.IADD R142, R142, 0x1, -R75 ;  /* 0x000000018e8eb824 */ /* 0x000fe200078e0a4b */
[----:B------:R-:W-:Y:S01]  /*25e0*/  ISETP.GT.U32.AND P5, PT, R75, R138, PT ;  /* 0x0000008a4b00720c */ /* 0x000fe20003fa4070 */
[----:B------:R-:W-:Y:S01]  /*25f0*/  IMAD.HI.U32 R0, R45, R146, RZ ;  /* 0x000000922d007227 */ /* 0x000fe200078e00ff */
[----:B------:R-:W-:-:S02]  /*2600*/  IABS R148, R2 ;  /* 0x0000000200947213 */ /* 0x000fc40000000000 */
[C---:B------:R-:W-:Y:S01]  /*2610*/  ISETP.GT.U32.AND P3, PT, R75.reuse, R142, PT ;  /* 0x0000008e4b00720c */ /* 0x040fe20003f64070 */
[----:B------:R-:W-:Y:S02]  /*2620*/  IMAD.MOV R0, RZ, RZ, -R0 ;  /* 0x000000ffff007224 */ /* 0x000fe400078e0a00 */
[----:B------:R-:W-:Y:S02]  /*2630*/  @!P6 IMAD.IADD R144, R144, 0x1, -R75 ;  /* 0x000000019090e824 */ /* 0x000fe400078e0a4b */
[----:B------:R-:W-:Y:S02]  /*2640*/  IMAD R146, R75, R0, R146 ;  /* 0x000000004b927224 */ /* 0x000fe400078e0292 */
[----:B------:R-:W-:Y:S01]  /*2650*/  IMAD.HI.U32 R0, R45, R148, RZ ;  /* 0x000000942d007227 */ /* 0x000fe200078e00ff */
[----:B------:R-:W-:-:S03]  /*2660*/  ISETP.GT.U32.AND P6, PT, R75, R144, PT ;  /* 0x000000904b00720c */ /* 0x000fc60003fc4070 */
[----:B------:R-:W-:Y:S01]  /*2670*/  @!P2 IMAD.MOV R140, RZ, RZ, -R140 ;  /* 0x000000ffff8ca224 */ /* 0x000fe200078e0a8c */
[----:B------:R-:W-:Y:S01]  /*2680*/  ISETP.GE.AND P2, PT, R2, RZ, PT ;  /* 0x000000ff0200720c */ /* 0x000fe20003f46270 */
[--C-:B------:R-:W-:Y:S01]  /*2690*/  @!P5 IMAD.IADD R138, R138, 0x1, -R75.reuse ;  /* 0x000000018a8ad824 */ /* 0x100fe200078e0a4b */
[----:B------:R-:W-:Y:S01]  /*26a0*/  IADD3 R2, PT, PT, -R0, RZ, RZ ;  /* 0x000000ff00027210 */ /* 0x000fe20007ffe1ff */
[----:B------:R-:W-:Y:S01]  /*26b0*/  @!P1 IMAD.MOV R124, RZ, RZ, -R124 ;  /* 0x000000ffff7c9224 */ /* 0x000fe200078e0a7c */
[----:B------:R-:W-:Y:S01]  /*26c0*/  ISETP.GE.AND P5, PT, R3, RZ, PT ;  /* 0x000000ff0300720c */ /* 0x000fe20003fa6270 */
[----:B------:R-:W-:Y:S01]  /*26d0*/  VIADD R3, R252, 0x20 ;  /* 0x00000020fc037836 */ /* 0x000fe20000000000 */
[----:B------:R-:W-:Y:S01]  /*26e0*/  ISETP.GE.AND P1, PT, R4, RZ, PT ;  /* 0x000000ff0400720c */ /* 0x000fe20003f26270 */
[----:B------:R-:W-:Y:S01]  /*26f0*/  @!P3 IMAD.IADD R142, R142, 0x1, -R75 ;  /* 0x000000018e8eb824 */ /* 0x000fe200078e0a4b */
[C---:B------:R-:W-:Y:S01]  /*2700*/  ISETP.GT.U32.AND P3, PT, R75.reuse, R146, PT ;  /* 0x000000924b00720c */ /* 0x040fe20003f64070 */
[----:B------:R-:W-:Y:S01]  /*2710*/  IMAD R148, R75, R2, R148 ;  /* 0x000000024b947224 */ /* 0x000fe200078e0294 */
[----:B------:R-:W-:Y:S01]  /*2720*/  IABS R154, R3 ;  /* 0x00000003009a7213 */ /* 0x000fe20000000000 */
[----:B------:R-:W-:-:S02]  /*2730*/  VIADD R4, R252, 0x21 ;  /* 0x00000021fc047836 */ /* 0x000fc40000000000 */
[----:B------:R-:W-:Y:S01]  /*2740*/  @!P6 IMAD.IADD R144, R144, 0x1, -R75 ;  /* 0x000000019090e824 */ /* 0x000fe200078e0a4b */
[----:B------:R-:W-:Y:S01]  /*2750*/  ISETP.GT.U32.AND P6, PT, R75, R148, PT ;  /* 0x000000944b00720c */ /* 0x000fe20003fc4070 */
[----:B------:R-:W-:Y:S01]  /*2760*/  IMAD.HI.U32 R0, R45, R154, RZ ;  /* 0x0000009a2d007227 */ /* 0x000fe200078e00ff */
[----:B------:R-:W-:-:S03]  /*2770*/  IABS R150, R4 ;  /* 0x0000000400967213 */ /* 0x000fc60000000000 */
[----:B------:R-:W-:Y:S01]  /*2780*/  @!P1 IMAD.MOV R142, RZ, RZ, -R142 ;  /* 0x000000ffff8e9224 */ /* 0x000fe200078e0a8e */
[----:B------:R-:W-:Y:S01]  /*2790*/  ISETP.GE.AND P1, PT, R3, RZ, PT ;  /* 0x000000ff0300720c */ /* 0x000fe20003f26270 */
[----:B------:R-:W-:Y:S02]  /*27a0*/  IMAD.MOV R2, RZ, RZ, -R0 ;  /* 0x000000ffff027224 */ /* 0x000fe400078e0a00 */
[----:B------:R-:W-:Y:S02]  /*27b0*/  @!P3 IMAD.IADD R146, R146, 0x1, -R75 ;  /* 0x000000019292b824 */ /* 0x000fe400078e0a4b */
[----:B------:R-:W-:-:S03]  /*27c0*/  IMAD.HI.U32 R0, R45, R150, RZ ;  /* 0x000000962d007227 */ /* 0x000fc600078e00ff */
[C---:B------:R-:W-:Y:S01]  /*27d0*/  ISETP.GT.U32.AND P3, PT, R75.reuse, R146, PT ;  /* 0x000000924b00720c */ /* 0x040fe20003f64070 */
[----:B------:R-:W-:Y:S01]  /*27e0*/  VIADD R3, R252, 0x22 ;  /* 0x00000022fc037836 */ /* 0x000fe20000000000 */
[----:B------:R-:W-:Y:S01]  /*27f0*/  IADD3 R0, PT, PT, -R0, RZ, RZ ;  /* 0x000000ff00007210 */ /* 0x000fe20007ffe1ff */
[----:B------:R-:W-:Y:S02]  /*2800*/  @!P6 IMAD.IADD R148, R148, 0x1, -R75 ;  /* 0x000000019494e824 */ /* 0x000fe400078e0a4b */
[----:B------:R-:W-:Y:S01]  /*2810*/  @!P4 IMAD.MOV R138, RZ, RZ, -R138 ;  /* 0x000000ffff8ac224 */ /* 0x000fe200078e0a8a */
[----:B------:R-:W-:Y:S01]  /*2820*/  IABS R156, R3 ;  /* 0x00000003009c7213 */ /* 0x000fe20000000000 */
[----:B------:R-:W-:Y:S01]  /*2830*/  IMAD R150, R75, R0, R150 ;  /* 0x000000004b967224 */ /* 0x000fe200078e0296 */
[----:B------:R-:W-:Y:S01]  /*2840*/  ISETP.GE.AND P4, PT, R21, RZ, PT ;  /* 0x000000ff1500720c */ /* 0x000fe20003f86270 */
[C---:B------:R-:W-:Y:S01]  /*2850*/  IMAD R154, R75.reuse, R2, R154 ;  /* 0x000000024b9a7224 */ /* 0x040fe200078e029a */
[----:B------:R-:W-:Y:S01]  /*2860*/  ISETP.GT.U32.AND P6, PT, R75, R148, PT ;  /* 0x000000944b00720c */ /* 0x000fe20003fc4070 */
[----:B------:R-:W-:-:S04]  /*2870*/  IMAD.HI.U32 R0, R45, R156, RZ ;  /* 0x0000009c2d007227 */ /* 0x000fc800078e00ff */
[----:B------:R-:W-:Y:S02]  /*2880*/  IMAD.MOV R2, RZ, RZ, -R0 ;  /* 0x000000ffff027224 */ /* 0x000fe400078e0a00 */
[----:B------:R-:W-:Y:S01]  /*2890*/  @!P5 IMAD.MOV R144, RZ, RZ, -R144 ;  /* 0x000000ffff90d224 */ /* 0x000fe200078e0a90 */
[C---:B------:R-:W-:Y:S01]  /*28a0*/  ISETP.GT.U32.AND P5, PT, R75.reuse, R154, PT ;  /* 0x0000009a4b00720c */ /* 0x040fe20003fa4070 */
[----:B------:R-:W-:Y:S02]  /*28b0*/  VIADD R21, R252, 0x23 ;  /* 0x00000023fc157836 */ /* 0x000fe40000000000 */
[--C-:B------:R-:W-:Y:S01]  /*28c0*/  @!P3 IMAD.IADD R146, R146, 0x1, -R75.reuse ;  /* 0x000000019292b824 */ /* 0x100fe200078e0a4b */
[----:B------:R-:W-:Y:S01]  /*28d0*/  ISETP.GE.AND P3, PT, R4, RZ, PT ;  /* 0x000000ff0400720c */ /* 0x000fe20003f66270 */
[C---:B------:R-:W-:Y:S01]  /*28e0*/  IMAD R156, R75.reuse, R2, R156 ;  /* 0x000000024b9c7224 */ /* 0x040fe200078e029c */
[----:B------:R-:W-:Y:S01]  /*28f0*/  IABS R152, R21 ;  /* 0x0000001500987213 */ /* 0x000fe20000000000 */
[----:B------:R-:W-:Y:S01]  /*2900*/  @!P4 IMAD.MOV R146, RZ, RZ, -R146 ;  /* 0x000000ffff92c224 */ /* 0x000fe200078e0a92 */
[C---:B------:R-:W-:Y:S01]  /*2910*/  ISETP.GT.U32.AND P4, PT, R75.reuse, R150, PT ;  /* 0x000000964b00720c */ /* 0x040fe20003f84070 */
[----:B------:R-:W-:Y:S01]  /*2920*/  @!P6 IMAD.IADD R148, R148, 0x1, -R75 ;  /* 0x000000019494e824 */ /* 0x000fe200078e0a4b */
[----:B------:R-:W-:Y:S01]  /*2930*/  ISETP.GT.U32.AND P6, PT, R75, R156, PT ;  /* 0x0000009c4b00720c */ /* 0x000fe20003fc4070 */
[----:B------:R-:W-:-:S02]  /*2940*/  VIADD R4, R252, 0x24 ;  /* 0x00000024fc047836 */ /* 0x000fc40000000000 */
[----:B------:R-:W-:Y:S01]  /*2950*/  IMAD.HI.U32 R0, R45, R152, RZ ;  /* 0x000000982d007227 */ /* 0x000fe200078e00ff */
[----:B------:R-:W-:Y:S02]  /*2960*/  @!P5 IADD3 R154, PT, PT, R154, -R75, RZ ;  /* 0x8000004b9a9ad210 */ /* 0x000fe40007ffe0ff */
[----:B------:R-:W-:Y:S01]  /*2970*/  IABS R158, R4 ;  /* 0x00000004009e7213 */ /* 0x000fe20000000000 */
[----:B------:R-:W-:Y:S01]  /*2980*/  IMAD.MOV R0, RZ, RZ, -R0 ;  /* 0x000000ffff007224 */ /* 0x000fe200078e0a00 */
[C---:B------:R-:W-:Y:S01]  /*2990*/  ISETP.GT.U32.AND P5, PT, R75.reuse, R154, PT ;  /* 0x0000009a4b00720c */ /* 0x040fe20003fa4070 */
[----:B------:R-:W-:Y:S02]  /*29a0*/  VIADD R23, R252, 0x25 ;  /* 0x00000025fc177836 */ /* 0x000fe40000000000 */
[----:B------:R-:W-:Y:S02]  /*29b0*/  IMAD R152, R75, R0, R152 ;  /* 0x000000004b987224 */ /* 0x000fe400078e0298 */
[----:B------:R-:W-:Y:S01]  /*29c0*/  @!P4 IMAD.IADD R150, R150, 0x1, -R75 ;  /* 0x000000019696c824 */ /* 0x000fe200078e0a4b */
[----:B------:R-:W-:Y:S01]  /*29d0*/  IABS R160, R23 ;  /* 0x0000001700a07213 */ /* 0x000fe20000000000 */
[----:B------:R-:W-:-:S03]  /*29e0*/  IMAD.HI.U32 R0, R45, R158, RZ ;  /* 0x0000009e2d007227 */ /* 0x000fc600078e00ff */
[----:B------:R-:W-:Y:S01]  /*29f0*/  ISETP.GT.U32.AND P4, PT, R75, R150, PT ;  /* 0x000000964b00720c */ /* 0x000fe20003f84070 */
[----:B------:R-:W-:Y:S01]  /*2a00*/  @!P6 IMAD.IADD R156, R156, 0x1, -R75 ;  /* 0x000000019c9ce824 */ /* 0x000fe200078e0a4b */
[----:B------:R-:W-:Y:S01]  /*2a10*/  IADD3 R2, PT, PT, -R0, RZ, RZ ;  /* 0x000000ff00027210 */ /* 0x000fe20007ffe1ff */
[----:B------:R-:W-:-:S03]  /*2a20*/  IMAD.HI.U32 R0, R45, R160, RZ ;  /* 0x000000a02d007227 */ /* 0x000fc600078e00ff */
[C---:B------:R-:W-:Y:S01]  /*2a30*/  ISETP.GT.U32.AND P6, PT, R75.reuse, R156, PT ;  /* 0x0000009c4b00720c */ /* 0x040fe20003fc4070 */
[--C-:B------:R-:W-:Y:S01]  /*2a40*/  @!P5 IMAD.IADD R154, R154, 0x1, -R75.reuse ;  /* 0x000000019a9ad824 */ /* 0x100fe200078e0a4b */
[C---:B------:R-:W-:Y:S01]  /*2a50*/  ISETP.GT.U32.AND P5, PT, R75.reuse, R152, PT ;  /* 0x000000984b00720c */ /* 0x040fe20003fa4070 */
[----:B------:R-:W-:Y:S02]  /*2a60*/  IMAD.MOV R0, RZ, RZ, -R0 ;  /* 0x000000ffff007224 */ /* 0x000fe400078e0a00 */
[C---:B------:R-:W-:Y:S01]  /*2a70*/  IMAD R158, R75.reuse, R2, R158 ;  /* 0x000000024b9e7224 */ /* 0x040fe200078e029e */
[----:B------:R-:W-:Y:S01]  /*2a80*/  IADD3 R2, PT, PT, R252, 0x27, RZ ;  /* 0x00000027fc027810 */ /* 0x000fe20007ffe0ff */
[C---:B------:R-:W-:Y:S02]  /*2a90*/  IMAD R160, R75.reuse, R0, R160 ;  /* 0x000000004ba07224 */ /* 0x040fe400078e02a0 */
[--C-:B------:R-:W-:Y:S01]  /*2aa0*/  @!P4 IMAD.IADD R150, R150, 0x1, -R75.reuse ;  /* 0x000000019696c824 */ /* 0x100fe200078e0a4b */
[C---:B------:R-:W-:Y:S01]  /*2ab0*/  ISETP.GT.U32.AND P4, PT, R75.reuse, R158, PT ;  /* 0x0000009e4b00720c */ /* 0x040fe20003f84070 */
[----:B------:R-:W-:Y:S01]  /*2ac0*/  VIADD R25, R252, 0x26 ;  /* 0x00000026fc197836 */ /* 0x000fe20000000000 */
[----:B------:R-:W-:Y:S01]  /*2ad0*/  IABS R164, R2 ;  /* 0x0000000200a47213 */ /* 0x000fe20000000000 */
[--C-:B------:R-:W-:Y:S01]  /*2ae0*/  @!P6 IMAD.IADD R156, R156, 0x1, -R75.reuse ;  /* 0x000000019c9ce824 */ /* 0x100fe200078e0a4b */
[----:B------:R-:W-:Y:S01]  /*2af0*/  ISETP.GT.U32.AND P6, PT, R75, R160, PT ;  /* 0x000000a04b00720c */ /* 0x000fe20003fc4070 */
[----:B------:R-:W-:Y:S01]  /*2b00*/  @!P5 IMAD.IADD R152, R152, 0x1, -R75 ;  /* 0x000000019898d824 */ /* 0x000fe200078e0a4b */
[----:B------:R-:W-:Y:S01]  /*2b10*/  IABS R162, R25 ;  /* 0x0000001900a27213 */ /* 0x000fe20000000000 */
[----:B------:R-:W-:Y:S01]  /*2b20*/  @!P1 IMAD.MOV R154, RZ, RZ, -R154 ;  /* 0x000000ffff9a9224 */ /* 0x000fe200078e0a9a */
[----:B------:R-:W-:Y:S01]  /*2b30*/  ISETP.GE.AND P1, PT, R21, RZ, PT ;  /* 0x000000ff1500720c */ /* 0x000fe20003f26270 */
[----:B------:R-:W-:Y:S01]  /*2b40*/  @!P3 IMAD.MOV R150, RZ, RZ, -R150 ;  /* 0x000000ffff96b224 */ /* 0x000fe200078e0a96 */
[----:B------:R-:W-:Y:S01]  /*2b50*/  ISETP.GT.U32.AND P5, PT, R75, R152, PT ;  /* 0x000000984b00720c */ /* 0x000fe20003fa4070 */
[----:B------:R-:W-:Y:S01]  /*2b60*/  IMAD.HI.U32 R0, R45, R162, RZ ;  /* 0x000000a22d007227 */ /* 0x000fe200078e00ff */
[----:B------:R-:W-:-:S03]  /*2b70*/  ISETP.GE.AND P3, PT, R4, RZ, PT ;  /* 0x000000ff0400720c */ /* 0x000fc60003f66270 */
[--C-:B------:R-:W-:Y:S02]  /*2b80*/  @!P4 IMAD.IADD R158, R158, 0x1, -R75.reuse ;  /* 0x000000019e9ec824 */ /* 0x100fe400078e0a4b */
[----:B------:R-:W-:Y:S02]  /*2b90*/  @!P6 IMAD.IADD R160, R160, 0x1, -R75 ;  /* 0x00000001a0a0e824 */ /* 0x000fe400078e0a4b */
[----:B------:R-:W-:Y:S01]  /*2ba0*/  IMAD.MOV R0, RZ, RZ, -R0 ;  /* 0x000000ffff007224 */ /* 0x000fe200078e0a00 */
[C---:B------:R-:W-:Y:S01]  /*2bb0*/  ISETP.GT.U32.AND P4, PT, R75.reuse, R158, PT ;  /* 0x0000009e4b00720c */ /* 0x040fe20003f84070 */
[----:B------:R-:W-:Y:S01]  /*2bc0*/  VIADD R4, R252, 0x29 ;  /* 0x00000029fc047836 */ /* 0x000fe20000000000 */
[C---:B------:R-:W-:Y:S01]  /*2bd0*/  ISETP.GT.U32.AND P6, PT, R75.reuse, R160, PT ;  /* 0x000000a04b00720c */ /* 0x040fe20003fc4070 */
[----:B------:R-:W-:Y:S02]  /*2be0*/  IMAD R162, R75, R0, R162 ;  /* 0x000000004ba27224 */ /* 0x000fe400078e02a2 */
[----:B------:R-:W-:Y:S01]  /*2bf0*/  IMAD.HI.U32 R0, R45, R164, RZ ;  /* 0x000000a42d007227 */ /* 0x000fe200078e00ff */
[----:B------:R-:W-:-:S03]  /*2c00*/  IABS R168, R4 ;  /* 0x0000000400a87213 */ /* 0x000fc60000000000 */
[--C-:B------:R-:W-:Y:S01]  /*2c10*/  @!P5 IMAD.IADD R152, R152, 0x1, -R75.reuse ;  /* 0x000000019898d824 */ /* 0x100fe200078e0a4b */
[----:B------:R-:W-:Y:S01]  /*2c20*/  ISETP.GE.AND P5, PT, R23, RZ, PT ;  /* 0x000000ff1700720c */ /* 0x000fe20003fa6270 */
[----:B------:R-:W-:Y:S02]  /*2c30*/  IMAD.MOV R0, RZ, RZ, -R0 ;  /* 0x000000ffff007224 */ /* 0x000fe400078e0a00 */
[----:B------:R-:W-:Y:S01]  /*2c40*/  @!P1 IMAD.MOV R152, RZ, RZ, -R152 ;  /* 0x000000ffff989224 */ /* 0x000fe200078e0a98 */
[C---:B------:R-:W-:Y:S01]  /*2c50*/  ISETP.GT.U32.AND P1, PT, R75.reuse, R162, PT ;  /* 0x000000a24b00720c */ /* 0x040fe20003f24070 */
[C---:B------:R-:W-:Y:S01]  /*2c60*/  IMAD R164, R75.reuse, R0, R164 ;  /* 0x000000004ba47224 */ /* 0x040fe200078e02a4 */
[----:B------:R-:W-:Y:S01]  /*2c70*/  @!P6 IADD3 R160, PT, PT, R160, -R75, RZ ;  /* 0x8000004ba0a0e210 */ /* 0x000fe20007ffe0ff */
[--C-:B------:R-:W-:Y:S01]  /*2c80*/  @!P4 IMAD.IADD R158, R158, 0x1, -R75.reuse ;  /* 0x000000019e9ec824 */ /* 0x100fe200078e0a4b */
[----:B------:R-:W-:Y:S01]  /*2c90*/  ISETP.GE.AND P4, PT, R2, RZ, PT ;  /* 0x000000ff0200720c */ /* 0x000fe20003f86270 */
[C---:B------:R-:W-:Y:S01]  /*2ca0*/  VIADD R2, R252.reuse, 0x28 ;  /* 0x00000028fc027836 */ /* 0x040fe20000000000 */
[----:B------:R-:W-:Y:S01]  /*2cb0*/  ISETP.GT.U32.AND P6, PT, R75, R164, PT ;  /* 0x000000a44b00720c */ /* 0x000fe20003fc4070 */
[----:B------:R-:W-:Y:S01]  /*2cc0*/  @!P2 IMAD.MOV R148, RZ, RZ, -R148 ;  /* 0x000000ffff94a224 */ /* 0x000fe200078e0a94 */
[----:B------:R-:W-:Y:S01]  /*2cd0*/  ISETP.GE.AND P2, PT, R3, RZ, PT ;  /* 0x000000ff0300720c */ /* 0x000fe20003f46270 */
[C---:B------:R-:W-:Y:S01]  /*2ce0*/  VIADD R21, R252.reuse, 0x2a ;  /* 0x0000002afc157836 */ /* 0x040fe20000000000 */
[----:B------:R-:W-:Y:S01]  /*2cf0*/  IABS R166, R2 ;  /* 0x0000000200a67213 */ /* 0x000fe20000000000 */
[----:B------:R-:W-:Y:S01]  /*2d00*/  VIADD R23, R252, 0x2b ;  /* 0x0000002bfc177836 */ /* 0x000fe20000000000 */
[----:B------:R-:W-:Y:S01]  /*2d10*/  @!P5 IADD3 R160, PT, PT, -R160, RZ, RZ ;  /* 0x000000ffa0a0d210 */ /* 0x000fe20007ffe1ff */
[----:B------:R-:W-:Y:S01]  /*2d20*/  @!P1 IMAD.IADD R162, R162, 0x1, -R75 ;  /* 0x00000001a2a29824 */ /* 0x000fe200078e0a4b */
[----:B------:R-:W-:Y:S01]  /*2d30*/  ISETP.GE.AND P1, PT, R2, RZ, PT ;  /* 0x000000ff0200720c */ /* 0x000fe20003f26270 */
[----:B------:R-:W-:Y:S01]  /*2d40*/  IMAD.HI.U32 R0, R45, R166, RZ ;  /* 0x000000a62d007227 */ /* 0x000fe200078e00ff */
[----:B------:R-:W-:-:S02]  /*2d50*/  IABS R170, R21 ;  /* 0x0000001500aa7213 */ /* 0x000fc40000000000 */
[----:B------:R-:W-:Y:S01]  /*2d60*/  IABS R172, R23 ;  /* 0x0000001700ac7213 */ /* 0x000fe20000000000 */
[----:B------:R-:W-:Y:S01]  /*2d70*/  @!P6 IMAD.IADD R164, R164, 0x1, -R75 ;  /* 0x00000001a4a4e824 */ /* 0x000fe200078e0a4b */
[----:B------:R-:W-:Y:S01]  /*2d80*/  ISETP.GT.U32.AND P6, PT, R75, R162, PT ;  /* 0x000000a24b00720c */ /* 0x000fe20003fc4070 */
[----:B------:R-:W-:Y:S01]  /*2d90*/  IMAD.MOV R0, RZ, RZ, -R0 ;  /* 0x000000ffff007224 */ /* 0x000fe200078e0a00 */
[----:B------:R-:W-:Y:S01]  /*2da0*/  @!P2 IADD3 R156, PT, PT, -R156, RZ, RZ ;  /* 0x000000ff9c9ca210 */ /* 0x000fe20007ffe1ff */
[----:B------:R-:W-:Y:S01]  /*2db0*/  IMAD.HI.U32 R2, R45, R168, RZ ;  /* 0x000000a82d027227 */ /* 0x000fe200078e00ff */
[----:B------:R-:W-:Y:S02]  /*2dc0*/  ISETP.GE.AND P2, PT, R25, RZ, PT ;  /* 0x000000ff1900720c */ /* 0x000fe40003f46270 */
[----:B------:R-:W-:Y:S01]  /*2dd0*/  IADD3 R25, PT, PT, R252, 0x2e, RZ ;  /* 0x0000002efc197810 */ /* 0x000fe20007ffe0ff */
[----:B------:R-:W-:Y:S02]  /*2de0*/  IMAD R166, R75, R0, R166 ;  /* 0x000000004ba67224 */ /* 0x000fe400078e02a6 */
[----:B------:R-:W-:Y:S01]  /*2df0*/  IMAD.MOV R3, RZ, RZ, -R2 ;  /* 0x000000ffff037224 */ /* 0x000fe200078e0a02 */
[----:B------:R-:W-:Y:S01]  /*2e00*/  IABS R176, R25 ;  /* 0x0000001900b07213 */ /* 0x000fe20000000000 */
[----:B------:R-:W-:Y:S01]  /*2e10*/  IMAD.HI.U32 R0, R45, R170, RZ ;  /* 0x000000aa2d007227 */ /* 0x000fe200078e00ff */
[----:B------:R-:W-:-:S03]  /*2e20*/  ISETP.GT.U32.AND P5, PT, R75, R166, PT ;  /* 0x000000a64b00720c */ /* 0x000fc60003fa4070 */
[C---:B------:R-:W-:Y:S02]  /*2e30*/  IMAD R168, R75.reuse, R3, R168 ;  /* 0x000000034ba87224 */ /* 0x040fe400078e02a8 */
[----:B------:R-:W-:Y:S02]  /*2e40*/  IMAD.MOV R0, RZ, RZ, -R0 ;  /* 0x000000ffff007224 */ /* 0x000fe400078e0a00 */
[----:B------:R-:W-:Y:S01]  /*2e50*/  @!P6 IMAD.IADD R162, R162, 0x1, -R75 ;  /* 0x00000001a2a2e824 */ /* 0x000fe200078e0a4b */
[C---:B------:R-:W-:Y:S01]  /*2e60*/  ISETP.GT.U32.AND P6, PT, R75.reuse, R168, PT ;  /* 0x000000a84b00720c */ /* 0x040fe20003fc4070 */
[----:B------:R-:W-:Y:S01]  /*2e70*/  @!P3 IMAD.MOV R158, RZ, RZ, -R158 ;  /* 0x000000ffff9eb224 */ /* 0x000fe200078e0a9e */
[C---:B------:R-:W-:Y:S01]  /*2e80*/  ISETP.GT.U32.AND P3, PT, R75.reuse, R164, PT ;  /* 0x000000a44b00720c */ /* 0x040fe20003f64070 */
[----:B------:R-:W-:Y:S02]  /*2e90*/  IMAD R170, R75, R0, R170 ;  /* 0x000000004baa7224 */ /* 0x000fe400078e02aa */
[----:B------:R-:W-:-:S02]  /*2ea0*/  @!P2 IMAD.MOV R162, RZ, RZ, -R162 ;  /* 0x000000ffffa2a224 */ /* 0x000fc400078e0aa2 */
[----:B------:R-:W-:Y:S01]  /*2eb0*/  IMAD.HI.U32 R2, R45, R172, RZ ;  /* 0x000000ac2d027227 */ /* 0x000fe200078e00ff */
[----:B------:R-:W-:-:S03]  /*2ec0*/  ISETP.GT.U32.AND P2, PT, R75, R170, PT ;  /* 0x000000aa4b00720c */ /* 0x000fc60003f44070 */
[----:B------:R-:W-:Y:S02]  /*2ed0*/  VIADD R3, R252, 0x2c ;  /* 0x0000002cfc037836 */ /* 0x000fe40000000000 */
[--C-:B------:R-:W-:Y:S02]  /*2ee0*/  @!P5 IMAD.IADD R166, R166, 0x1, -R75.reuse ;  /* 0x00000001a6a6d824 */ /* 0x100fe400078e0a4b */
[----:B------:R-:W-:Y:S01]  /*2ef0*/  IMAD.MOV R2, RZ, RZ, -R2 ;  /* 0x000000ffff027224 */ /* 0x000fe200078e0a02 */
[----:B------:R-:W-:Y:S01]  /*2f00*/  IABS R182, R3 ;  /* 0x0000000300b67213 */ /* 0x000fe20000000000 */
[--C-:B------:R-:W-:Y:S01]  /*2f10*/  @!P6 IMAD.IADD R168, R168, 0x1, -R75.reuse ;  /* 0x00000001a8a8e824 */ /* 0x100fe200078e0a4b */
[C---:B------:R-:W-:Y:S01]  /*2f20*/  ISETP.GT.U32.AND P5, PT, R75.reuse, R166, PT ;  /* 0x000000a64b00720c */ /* 0x040fe20003fa4070 */
[----:B------:R-:W-:Y:S01]  /*2f30*/  @!P3 IMAD.IADD R164, R164, 0x1, -R75 ;  /* 0x00000001a4a4b824 */ /* 0x000fe200078e0a4b */
[----:B------:R-:W-:Y:S01]  /*2f40*/  ISETP.GE.AND P3, PT, R4, RZ, PT ;  /* 0x000000ff0400720c */ /* 0x000fe20003f66270 */
[C---:B------:R-:W-:Y:S01]  /*2f50*/  IMAD R172, R75.reuse, R2, R172 ;  /* 0x000000024bac7224 */ /* 0x040fe200078e02ac */
[----:B------:R-:W-:Y:S01]  /*2f60*/  ISETP.GT.U32.AND P6, PT, R75, R168, PT ;  /* 0x000000a84b00720c */ /* 0x000fe20003fc4070 */
[----:B------:R-:W-:-:S02]  /*2f70*/  VIADD R4, R252, 0x2d ;  /* 0x0000002dfc047836 */ /* 0x000fc40000000000 */
[----:B------:R-:W-:-:S03]  /*2f80*/  IMAD.HI.U32 R0, R45, R182, RZ ;  /* 0x000000b62d007227 */ /* 0x000fc600078e00ff */
[----:B------:R-:W-:Y:S01]  /*2f90*/  IABS R174, R4 ;  /* 0x0000000400ae7213 */ /* 0x000fe20000000000 */
[----:B------:R-:W-:Y:S01]  /*2fa0*/  @!P4 IMAD.MOV R164, RZ, RZ, -R164 ;  /* 0x000000ffffa4c224 */ /* 0x000fe200078e0aa4 */
[C---:B------:R-:W-:Y:S01]  /*2fb0*/  ISETP.GT.U32.AND P4, PT, R75.reuse, R172, PT ;  /* 0x000000ac4b00720c */ /* 0x040fe20003f84070 */
[--C-:B------:R-:W-:Y:S02]  /*2fc0*/  @!P2 IMAD.IADD R170, R170, 0x1, -R75.reuse ;  /* 0x00000001aaaaa824 */ /* 0x100fe400078e0a4b */
[----:B------:R-:W-:Y:S02]  /*2fd0*/  IMAD.MOV R0, RZ, RZ, -R0 ;  /* 0x000000ffff007224 */ /* 0x000fe400078e0a00 */
[----:B------:R-:W-:Y:S01]  /*2fe0*/  @!P5 IMAD.IADD R166, R166, 0x1, -R75 ;  /* 0x00000001a6a6d824 */ /* 0x000fe200078e0a4b */
[C---:B------:R-:W-:Y:S01]  /*2ff0*/  ISETP.GT.U32.AND P2, PT, R75.reuse, R170, PT ;  /* 0x000000aa4b00720c */ /* 0x040fe20003f44070 */
[----:B------:R-:W-:Y:S01]  /*3000*/  IMAD R182, R75, R0, R182 ;  /* 0x000000004bb67224 */ /* 0x000fe200078e02b6 */
[----:B------:R-:W-:Y:S01]  /*3010*/  ISETP.GE.AND P5, PT, R21, RZ, PT ;  /* 0x000000ff1500720c */ /* 0x000fe20003fa6270 */
[----:B------:R-:W-:Y:S01]  /*3020*/  IMAD.HI.U32 R0, R45, R174, RZ ;  /* 0x000000ae2d007227 */ /* 0x000fe200078e00ff */
[----:B------:R-:W-:-:S03]  /*3030*/  IADD3 R21, PT, PT, R252, 0x2f, RZ ;  /* 0x0000002ffc157810 */ /* 0x000fc60007ffe0ff */
[----:B------:R-:W-:Y:S01]  /*3040*/  IMAD.HI.U32 R2, R45, R176, RZ ;  /* 0x000000b02d027227 */ /* 0x000fe200078e00ff */
[----:B------:R-:W-:-:S03]  /*3050*/  IABS R184, R21 ;  /* 0x0000001500b87213 */ /* 0x000fc60000000000 */
[--C-:B------:R-:W-:Y:S01]  /*3060*/  @!P6 IMAD.IADD R168, R168, 0x1, -R75.reuse ;  /* 0x00000001a8a8e824 */ /* 0x100fe200078e0a4b */
[----:B------:R-:W-:Y:S01]  /*3070*/  ISETP.GT.U32.AND P6, PT, R75, R182, PT ;  /* 0x000000b64b00720c */ /* 0x000fe20003fc4070 */
[----:B------:R-:W-:Y:S02]  /*3080*/  IMAD.MOV R0, RZ, RZ, -R0 ;  /* 0x000000ffff007224 */ /* 0x000fe400078e0a00 */
[----:B------:R-:W-:Y:S01]  /*3090*/  @!P4 IMAD.IADD R172, R172, 0x1, -R75 ;  /* 0x00000001acacc824 */ /* 0x000fe200078e0a4b */
[----:B------:R-:W-:Y:S01]  /*30a0*/  ISETP.GE.AND P4, PT, R23, RZ, PT ;  /* 0x000000ff1700720c */ /* 0x000fe20003f86270 */
[----:B------:R-:W-:Y:S02]  /*30b0*/  IMAD.MOV R2, RZ, RZ, -R2 ;  /* 0x000000ffff027224 */ /* 0x000fe400078e0a02 */
[----:B------:R-:W-:Y:S02]  /*30c0*/  IMAD R174, R75, R0, R174 ;  /* 0x000000004bae7224 */ /* 0x000fe400078e02ae */
[----:B------:R-:W-:-:S02]  /*30d0*/  VIADD R23, R252, 0x30 ;  /* 0x00000030fc177836 */ /* 0x000fc40000000000 */
[----:B------:R-:W-:Y:S02]  /*30e0*/  IMAD.HI.U32 R0, R45, R184, RZ ;  /* 0x000000b82d007227 */ /* 0x000fe400078e00ff */
[----:B------:R-:W-:Y:S02]  /*30f0*/  @!P6 IADD3 R182, PT, PT, R182, -R75, RZ ;  /* 0x8000004bb6b6e210 */ /* 0x000fe40007ffe0ff */
[C---:B------:R-:W-:Y:S01]  /*3100*/  IMAD R176, R75.reuse, R2, R176 ;  /* 0x000000024bb07224 */ /* 0x040fe200078e02b0 */
[----:B------:R-:W-:Y:S01]  /*3110*/  IABS R180, R23 ;  /* 0x0000001700b47213 */ /* 0x000fe20000000000 */
[----:B------:R-:W-:Y:S01]  /*3120*/  @!P2 IMAD.IADD R170, R170, 0x1, -R75 ;  /* 0x00000001aaaaa824 */ /* 0x000fe200078e0a4b */
[C---:B------:R-:W-:Y:S01]  /*3130*/  ISETP.GT.U32.AND P2, PT, R75.reuse, R174, PT ;  /* 0x000000ae4b00720c */ /* 0x040fe20003f44070 */
[----:B------:R-:W-:Y:S01]  /*3140*/  IMAD.MOV R0, RZ, RZ, -R0 ;  /* 0x000000ffff007224 */ /* 0x000fe200078e0a00 */
[----:B------:R-:W-:Y:S01]  /*3150*/  ISETP.GT.U32.AND P6, PT, R75, R182, PT ;  /* 0x000000b64b00720c */ /* 0x000fe20003fc4070 */
[----:B------:R-:W-:Y:S01]  /*3160*/  @!P3 IMAD.MOV R168, RZ, RZ, -R168 ;  /* 0x000000ffffa8b224 */ /* 0x000fe200078e0aa8 */
[----:B------:R-:W-:Y:S01]  /*3170*/  ISETP.GE.AND P3, PT, R3, RZ, PT ;  /* 0x000000ff0300720c */ /* 0x000fe20003f66270 */
[----:B------:R-:W-:Y:S01]  /*3180*/  @!P5 IMAD.MOV R170, RZ, RZ, -R170 ;  /* 0x000000ffffaad224 */ /* 0x000fe200078e0aaa */
[C---:B------:R-:W-:Y:S01]  /*3190*/  ISETP.GT.U32.AND P5, PT, R75.reuse, R176, PT ;  /* 0x000000b04b00720c */ /* 0x040fe20003fa4070 */
[----:B------:R-:W-:-:S02]  /*31a0*/  IMAD R184, R75, R0, R184 ;  /* 0x000000004bb87224 */ /* 0x000fc400078e02b8 */
[----:B------:R-:W-:Y:S02]  /*31b0*/  VIADD R3, R252, 0x31 ;  /* 0x00000031fc037836 */ /* 0x000fe40000000000 */
[----:B------:R-:W-:-:S03]  /*31c0*/  IMAD.HI.U32 R0, R45, R180, RZ ;  /* 0x000000b42d007227 */ /* 0x000fc600078e00ff */
[----:B------:R-:W-:Y:S01]  /*31d0*/  IABS R186, R3 ;  /* 0x0000000300ba7213 */ /* 0x000fe20000000000 */
[----:B------:R-:W-:Y:S01]  /*31e0*/  @!P1 IMAD.MOV R166, RZ, RZ, -R166 ;  /* 0x000000ffffa69224 */ /* 0x000fe200078e0aa6 */
[C---:B------:R-:W-:Y:S01]  /*31f0*/  ISETP.GT.U32.AND P1, PT, R75.reuse, R172, PT ;  /* 0x000000ac4b00720c */ /* 0x040fe20003f24070 */
[----:B------:R-:W-:Y:S01]  /*3200*/  IMAD.MOV R0, RZ, RZ, -R0 ;  /* 0x000000ffff007224 */ /* 0x000fe200078e0a00 */
[----:B------:R-:W-:Y:S01]  /*3210*/  @!P6 IADD3 R182, PT, PT, R182, -R75, RZ ;  /* 0x8000004bb6b6e210 */ /* 0x000fe20007ffe0ff */
[----:B------:R-:W-:Y:S01]  /*3220*/  @!P2 IMAD.IADD R174, R174, 0x1, -R75 ;  /* 0x00000001aeaea824 */ /* 0x000fe200078e0a4b */
[C---:B------:R-:W-:Y:S01]  /*3230*/  ISETP.GT.U32.AND P6, PT, R75.reuse, R184, PT ;  /* 0x000000b84b00720c */ /* 0x040fe20003fc4070 */
[----:B------:R-:W-:Y:S01]  /*3240*/  IMAD R180, R75, R0, R180 ;  /* 0x000000004bb47224 */ /* 0x000fe200078e02b4 */
[----:B------:R-:W-:Y:S01]  /*3250*/  ISETP.GE.AND P2, PT, R25, RZ, PT ;  /* 0x000000ff1900720c */ /* 0x000fe20003f46270 */
[----:B------:R-:W-:-:S04]  /*3260*/  IMAD.HI.U32 R0, R45, R186, RZ ;  /* 0x000000ba2d007227 */ /* 0x000fc800078e00ff */
[--C-:B------:R-:W-:Y:S01]  /*3270*/  @!P5 IMAD.IADD R176, R176, 0x1, -R75.reuse ;  /* 0x00000001b0b0d824 */ /* 0x100fe200078e0a4b */
[C---:B------:R-:W-:Y:S01]  /*3280*/  ISETP.GT.U32.AND P5, PT, R75.reuse, R174, PT ;  /* 0x000000ae4b00720c */ /* 0x040fe20003fa4070 */
[----:B------:R-:W-:Y:S02]  /*3290*/  IMAD.MOV R0, RZ, RZ, -R0 ;  /* 0x000000ffff007224 */ /* 0x000fe400078e0a00 */
[--C-:B------:R-:W-:Y:S01]  /*32a0*/  @!P1 IMAD.IADD R172, R172, 0x1, -R75.reuse ;  /* 0x00000001acac9824 */ /* 0x100fe200078e0a4b */
[----:B------:R-:W-:Y:S01]  /*32b0*/  ISETP.GE.AND P1, PT, R4, RZ, PT ;  /* 0x000000ff0400720c */ /* 0x000fe20003f26270 */
[----:B------:R-:W-:Y:S01]  /*32c0*/  VIADD R4, R252, 0x32 ;  /* 0x00000032fc047836 */ /* 0x000fe20000000000 */
[----:B------:R-:W-:Y:S01]  /*32d0*/  @!P6 IADD3 R184, PT, PT, R184, -R75, RZ ;  /* 0x8000004bb8b8e210 */ /* 0x000fe20007ffe0ff */
[C---:B------:R-:W-:Y:S02]  /*32e0*/  IMAD R186, R75.reuse, R0, R186 ;  /* 0x000000004bba7224 */ /* 0x040fe400078e02ba */
[----:B------:R-:W-:Y:S01]  /*32f0*/  @!P3 IMAD.MOV R182, RZ, RZ, -R182 ;  /* 0x000000ffffb6b224 */ /* 0x000fe200078e0ab6 */
[----:B------:R-:W-:Y:S01]  /*3300*/  IABS R178, R4 ;  /* 0x0000000400b27213 */ /* 0x000fe20000000000 */
[----:B------:R-:W-:Y:S01]  /*3310*/  @!P4 IMAD.MOV R172, RZ, RZ, -R172 ;  /* 0x000000ffffacc224 */ /* 0x000fe200078e0aac */
[C---:B------:R-:W-:Y:S01]  /*3320*/  ISETP.GT.U32.AND P3, PT, R75.reuse, R186, PT ;  /* 0x000000ba4b00720c */ /* 0x040fe20003f64070 */
[----:B------:R-:W-:Y:S01]  /*3330*/  @!P5 IMAD.IADD R174, R174, 0x1, -R75 ;  /* 0x00000001aeaed824 */ /* 0x000fe200078e0a4b */
[----:B------:R-:W-:Y:S01]  /*3340*/  ISETP.GT.U32.AND P5, PT, R75, R180, PT ;  /* 0x000000b44b00720c */ /* 0x000fe20003fa4070 */
[----:B------:R-:W-:Y:S01]  /*3350*/  IMAD.HI.U32 R2, R45, R178, RZ ;  /* 0x000000b22d027227 */ /* 0x000fe200078e00ff */
[----:B------:R-:W-:-:S02]  /*3360*/  ISETP.GT.U32.AND P4, PT, R75, R176, PT ;  /* 0x000000b04b00720c */ /* 0x000fc40003f84070 */
[C---:B------:R-:W-:Y:S01]  /*3370*/  ISETP.GT.U32.AND P6, PT, R75.reuse, R184, PT ;  /* 0x000000b84b00720c */ /* 0x040fe20003fc4070 */
[----:B------:R-:W-:Y:S02]  /*3380*/  IMAD.MOV R2, RZ, RZ, -R2 ;  /* 0x000000ffff027224 */ /* 0x000fe400078e0a02 */
[C---:B------:R-:W-:Y:S02]  /*3390*/  VIADD R25, R252.reuse, 0x33 ;  /* 0x00000033fc197836 */ /* 0x040fe40000000000 */
[C---:B------:R-:W-:Y:S01]  /*33a0*/  IMAD R178, R75.reuse, R2, R178 ;  /* 0x000000024bb27224 */ /* 0x040fe200078e02b2 */
[----:B------:R-:W-:Y:S01]  /*33b0*/  IADD3 R2, PT, PT, R252, 0x34, RZ ;  /* 0x00000034fc027810 */ /* 0x000fe20007ffe0ff */
[--C-:B------:R-:W-:Y:S01]  /*33c0*/  @!P3 IMAD.IADD R186, R186, 0x1, -R75.reuse ;  /* 0x00000001babab824 */ /* 0x100fe200078e0a4b */
[----:B------:R-:W-:Y:S01]  /*33d0*/  IABS R188, R25 ;  /* 0x0000001900bc7213 */ /* 0x000fe20000000000 */
[----:B------:R-:W-:Y:S01]  /*33e0*/  @!P1 IMAD.MOV R174, RZ, RZ, -R174 ;  /* 0x000000ffffae9224 */ /* 0x000fe200078e0aae */
[----:B------:R-:W-:Y:S01]  /*33f0*/  @!P5 IADD3 R180, PT, PT, R180, -R75, RZ ;  /* 0x8000004bb4b4d210 */ /* 0x000fe20007ffe0ff */
[----:B------:R-:W-:Y:S01]  /*3400*/  @!P4 IMAD.IADD R176, R176, 0x1, -R75 ;  /* 0x00000001b0b0c824 */ /* 0x000fe200078e0a4b */
[----:B------:R-:W-:Y:S01]  /*3410*/  ISETP.GT.U32.AND P1, PT, R75, R178, PT ;  /* 0x000000b24b00720c */ /* 0x000fe20003f24070 */
[----:B------:R-:W-:Y:S01]  /*3420*/  IMAD.HI.U32 R0, R45, R188, RZ ;  /* 0x000000bc2d007227 */ /* 0x000fe200078e00ff */
[----:B------:R-:W-:-:S02]  /*3430*/  ISETP.GT.U32.AND P3, PT, R75, R186, PT ;  /* 0x000000ba4b00720c */ /* 0x000fc40003f64070 */
[----:B------:R-:W-:Y:S01]  /*3440*/  ISETP.GT.U32.AND P5, PT, R75, R180, PT ;  /* 0x000000b44b00720c */ /* 0x000fe20003fa4070 */
[----:B------:R-:W-:Y:S01]  /*3450*/  IMAD.MOV R0, RZ, RZ, -R0 ;  /* 0x000000ffff007224 */ /* 0x000fe200078e0a00 */
[----:B------:R-:W-:Y:S01]  /*3460*/  IABS R190, R2 ;  /* 0x0000000200be7213 */ /* 0x000fe20000000000 */
[----:B------:R-:W-:Y:S01]  /*3470*/  @!P2 IMAD.MOV R176, RZ, RZ, -R176 ;  /* 0x000000ffffb0a224 */ /* 0x000fe200078e0ab0 */
[----:B------:R-:W-:Y:S01]  /*3480*/  ISETP.GE.AND P4, PT, R21, RZ, PT ;  /* 0x000000ff1500720c */ /* 0x000fe20003f86270 */
[----:B------:R-:W-:Y:S01]  /*3490*/  IMAD R188, R75, R0, R188 ;  /* 0x000000004bbc7224 */ /* 0x000fe200078e02bc */
[----:B------:R-:W-:Y:S01]  /*34a0*/  ISETP.GE.AND P2, PT, R3, RZ, PT ;  /* 0x000000ff0300720c */ /* 0x000fe20003f46270 */
[----:B------:R-:W-:-:S04]  /*34b0*/  IMAD.HI.U32 R0, R45, R190, RZ ;  /* 0x000000be2d007227 */ /* 0x000fc800078e00ff */
[--C-:B------:R-:W-:Y:S02]  /*34c0*/  @!P1 IMAD.IADD R178, R178, 0x1, -R75.reuse ;  /* 0x00000001b2b29824 */ /* 0x100fe400078e0a4b */
[--C-:B------:R-:W-:Y:S01]  /*34d0*/  @!P3 IMAD.IADD R186, R186, 0x1, -R75.reuse ;  /* 0x00000001babab824 */ /* 0x100fe200078e0a4b */
[----:B------:R-:W-:Y:S01]  /*34e0*/  ISETP.GE.AND P3, PT, R2, RZ, PT ;  /* 0x000000ff0200720c */ /* 0x000fe20003f66270 */
[----:B------:R-:W-:Y:S01]  /*34f0*/  IMAD.MOV R2, RZ, RZ, -R0 ;  /* 0x000000ffff027224 */ /* 0x000fe200078e0a00 */
[C---:B------:R-:W-:Y:S01]  /*3500*/  ISETP.GT.U32.AND P1, PT, R75.reuse, R178, PT ;  /* 0x000000b24b00720c */ /* 0x040fe20003f24070 */
[--C-:B------:R-:W-:Y:S01]  /*3510*/  @!P5 IMAD.IADD R180, R180, 0x1, -R75.reuse ;  /* 0x00000001b4b4d824 */ /* 0x100fe200078e0a4b */
[----:B------:R-:W-:Y:S01]  /*3520*/  ISETP.GT.U32.AND P5, PT, R75, R188, PT ;  /* 0x000000bc4b00720c */ /* 0x000fe20003fa4070 */
[----:B------:R-:W-:Y:S01]  /*3530*/  @!P6 IMAD.IADD R184, R184, 0x1, -R75 ;  /* 0x00000001b8b8e824 */ /* 0x000fe200078e0a4b */
[----:B------:R-:W-:Y:S01]  /*3540*/  ISETP.GE.AND P6, PT, R23, RZ, PT ;  /* 0x000000ff1700720c */ /* 0x000fe20003fc6270 */
[----:B------:R-:W-:-:S02]  /*3550*/  IMAD R190, R75, R2, R190 ;  /* 0x000000024bbe7224 */ /* 0x000fc400078e02be */
[----:B------:R-:W-:Y:S01]  /*3560*/  @!P4 IMAD.MOV R184, RZ, RZ, -R184 ;  /* 0x000000ffffb8c224 */ /* 0x000fe200078e0ab8 */
[----:B------:R-:W-:Y:S01]  /*3570*/  ISETP.GE.AND P4, PT, R4, RZ, PT ;  /* 0x000000ff0400720c */ /* 0x000fe20003f86270 */
[----:B------:R-:W-:Y:S01]  /*3580*/  @!P2 IMAD.MOV R186, RZ, RZ, -R186 ;  /* 0x000000ffffbaa224 */ /* 0x000fe200078e0aba */
[C---:B------:R-:W-:Y:S01]  /*3590*/  ISETP.GT.U32.AND P2, PT, R75.reuse, R190, PT ;  /* 0x000000be4b00720c */ /* 0x040fe20003f44070 */
[C---:B------:R-:W-:Y:S02]  /*35a0*/  VIADD R3, R252.reuse, 0x35 ;  /* 0x00000035fc037836 */ /* 0x040fe40000000000 */
[----:B------:R-:W-:Y:S02]  /*35b0*/  VIADD R4, R252, 0x36 ;  /* 0x00000036fc047836 */ /* 0x000fe40000000000 */
[----:B------:R-:W-:Y:S01]  /*35c0*/  @!P5 IADD3 R188, PT, PT, R188, -R75, RZ ;  /* 0x8000004bbcbcd210 */ /* 0x000fe20007ffe0ff */
[----:B------:R-:W-:Y:S01]  /*35d0*/  @!P1 IMAD.IADD R178, R178, 0x1, -R75 ;  /* 0x00000001b2b29824 */ /* 0x000fe200078e0a4b */
[----:B------:R-:W-:Y:S01]  /*35e0*/  IABS R192, R3 ;  /* 0x0000000300c07213 */ /* 0x000fe20000000000 */
[----:B------:R-:W-:Y:S01]  /*35f0*/  @!P6 IMAD.MOV R180, RZ, RZ, -R180 ;  /* 0x000000ffffb4e224 */ /* 0x000fe200078e0ab4 */
[----:B------:R-:W-:Y:S01]  /*3600*/  IABS R194, R4 ;  /* 0x0000000400c27213 */ /* 0x000fe20000000000 */
[----:B------:R-:W-:Y:S01]  /*3610*/  VIADD R21, R252, 0x39 ;  /* 0x00000039fc157836 */ /* 0x000fe20000000000 */
[----:B------:R-:W-:Y:S01]  /*3620*/  ISETP.GT.U32.AND P5, PT, R75, R188, PT ;  /* 0x000000bc4b00720c */ /* 0x000fe20003fa4070 */
[----:B------:R-:W-:Y:S01]  /*3630*/  IMAD.HI.U32 R0, R45, R192, RZ ;  /* 0x000000c02d007227 */ /* 0x000fe200078e00ff */
[----:B------:R-:W-:-:S02]  /*3640*/  ISETP.GE.AND P6, PT, R25, RZ, PT ;  /* 0x000000ff1900720c */ /* 0x000fc40003fc6270 */
[----:B------:R-:W-:Y:S01]  /*3650*/  ISETP.GE.AND P1, PT, R3, RZ, PT ;  /* 0x000000ff0300720c */ /* 0x000fe20003f26270 */
[----:B------:R-:W-:Y:S01]  /*3660*/  @!P4 IMAD.MOV R178, RZ, RZ, -R178 ;  /* 0x000000ffffb2c224 */ /* 0x000fe200078e0ab2 */
[----:B------:R-:W-:Y:S01]  /*3670*/  ISETP.GE.AND P4, PT, R4, RZ, PT ;  /* 0x000000ff0400720c */ /* 0x000fe20003f86270 */
[----:B------:R-:W-:Y:S01]  /*3680*/  VIADD R4, R252, 0x38 ;  /* 0x00000038fc047836 */ /* 0x000fe20000000000 */
[----:B------:R-:W-:Y:S01]  /*3690*/  IABS R200, R21 ;  /* 0x0000001500c87213 */ /* 0x000fe20000000000 */
[----:B------:R-:W-:Y:S02]  /*36a0*/  @!P2 IMAD.IADD R190, R190, 0x1, -R75 ;  /* 0x00000001bebea824 */ /* 0x000fe400078e0a4b */
[----:B------:R-:W-:Y:S01]  /*36b0*/  IMAD.MOV R2, RZ, RZ, -R0 ;  /* 0x000000ffff027224 */ /* 0x000fe200078e0a00 */
[----:B------:R-:W-:Y:S01]  /*36c0*/  IABS R198, R4 ;  /* 0x0000000400c67213 */ /* 0x000fe20000000000 */
[----:B------:R-:W-:Y:S01]  /*36d0*/  IMAD.HI.U32 R0, R45, R194, RZ ;  /* 0x000000c22d007227 */ /* 0x000fe200078e00ff */
[----:B------:R-:W-:-:S02]  /*36e0*/  ISETP.GT.U32.AND P2, PT, R75, R190, PT ;  /* 0x000000be4b00720c */ /* 0x000fc40003f44070 */
[----:B------:R-:W-:Y:S01]  /*36f0*/  @!P5 IADD3 R188, PT, PT, R188, -R75, RZ ;  /* 0x8000004bbcbcd210 */ /* 0x000fe20007ffe0ff */
[----:B------:R-:W-:Y:S02]  /*3700*/  IMAD.MOV R0, RZ, RZ, -R0 ;  /* 0x000000ffff007224 */ /* 0x000fe400078e0a00 */
[C---:B------:R-:W-:Y:S01]  /*3710*/  IMAD R192, R75.reuse, R2, R192 ;  /* 0x000000024bc07224 */ /* 0x040fe200078e02c0 */
[----:B------:R-:W-:Y:S01]  /*3720*/  @!P6 IADD3 R188, PT, PT, -R188, RZ, RZ ;  /* 0x000000ffbcbce210 */ /* 0x000fe20007ffe1ff */
[----:B------:R-:W-:Y:S02]  /*3730*/  IMAD R194, R75, R0, R194 ;  /* 0x000000004bc27224 */ /* 0x000fe400078e02c2 */
[----:B------:R-:W-:Y:S01]  /*3740*/  IMAD.HI.U32 R2, R45, R198, RZ ;  /* 0x000000c62d027227 */ /* 0x000fe200078e00ff */
[C---:B------:R-:W-:Y:S02]  /*3750*/  ISETP.GT.U32.AND P5, PT, R75.reuse, R192, PT ;  /* 0x000000c04b00720c */ /* 0x040fe40003fa4070 */
[----:B------:R-:W-:Y:S01]  /*3760*/  ISETP.GT.U32.AND P6, PT, R75, R194, PT ;  /* 0x000000c24b00720c */ /* 0x000fe20003fc4070 */
[----:B------:R-:W-:-:S02]  /*3770*/  VIADD R3, R252, 0x37 ;  /* 0x00000037fc037836 */ /* 0x000fc40000000000 */
[----:B------:R-:W-:Y:S02]  /*3780*/  IMAD.MOV R2, RZ, RZ, -R2 ;  /* 0x000000ffff027224 */ /* 0x000fe400078e0a02 */
[----:B------:R-:W-:Y:S01]  /*3790*/  @!P2 IMAD.IADD R190, R190, 0x1, -R75 ;  /* 0x00000001bebea824 */ /* 0x000fe200078e0a4b */
[----:B------:R-:W-:Y:S01]  /*37a0*/  IABS R196, R3 ;  /* 0x0000000300c47213 */ /* 0x000fe20000000000 */
[----:B------:R-:W-:Y:S01]  /*37b0*/  IMAD R198, R75, R2, R198 ;  /* 0x000000024bc67224 */ /* 0x000fe200078e02c6 */
[----:B------:R-:W-:Y:S01]  /*37c0*/  ISETP.GE.AND P2, PT, R3, RZ, PT ;  /* 0x000000ff0300720c */ /* 0x000fe20003f46270 */
[----:B------:R-:W-:Y:S02]  /*37d0*/  @!P3 IMAD.MOV R190, RZ, RZ, -R190 ;  /* 0x000000ffffbeb224 */ /* 0x000fe400078e0abe */
[----:B------:R-:W-:Y:S01]  /*37e0*/  IMAD.HI.U32 R0, R45, R196, RZ ;  /* 0x000000c42d007227 */ /* 0x000fe200078e00ff */
[----:B------:R-:W-:-:S03]  /*37f0*/  ISETP.GT.U32.AND P3, PT, R75, R198, PT ;  /* 0x000000c64b00720c */ /* 0x000fc60003f64070 */
[--C-:B------:R-:W-:Y:S02]  /*3800*/  @!P5 IMAD.IADD R192, R192, 0x1, -R75.reuse ;  /* 0x00000001c0c0d824 */ /* 0x100fe400078e0a4b */
[----:B------:R-:W-:Y:S02]  /*3810*/  IMAD.MOV R0, RZ, RZ, -R0 ;  /* 0x000000ffff007224 */ /* 0x000fe400078e0a00 */
[----:B------:R-:W-:Y:S01]  /*3820*/  VIADD R23, R252, 0x3a ;  /* 0x0000003afc177836 */ /* 0x000fe20000000000 */
[C---:B------:R-:W-:Y:S01]  /*3830*/  ISETP.GT.U32.AND P5, PT, R75.reuse, R192, PT ;  /* 0x000000c04b00720c */ /* 0x040fe20003fa4070 */
[----:B------:R-:W-:Y:S02]  /*3840*/  @!P6 IMAD.IADD R194, R194, 0x1, -R75 ;  /* 0x00000001c2c2e824 */ /* 0x000fe400078e0a4b */
[----:B------:R-:W-:Y:S01]  /*3850*/  IMAD R196, R75, R0, R196 ;  /* 0x000000004bc47224 */ /* 0x000fe200078e02c4 */
[----:B------:R-:W-:Y:S01]  /*3860*/  IABS R202, R23 ;  /* 0x0000001700ca7213 */ /* 0x000fe20000000000 */
[----:B------:R-:W-:Y:S01]  /*3870*/  IMAD.HI.U32 R0, R45, R200, RZ ;  /* 0x000000c82d007227 */ /* 0x000fe200078e00ff */
[----:B------:R-:W-:-:S02]  /*3880*/  ISETP.GT.U32.AND P6, PT, R75, R194, PT ;  /* 0x000000c24b00720c */ /* 0x000fc40003fc4070 */
[----:B------:R-:W-:Y:S01]  /*3890*/  @!P3 IADD3 R198, PT, PT, R198, -R75, RZ ;  /* 0x8000004bc6c6b210 */ /* 0x000fe20007ffe0ff */
[----:B------:R-:W-:Y:S01]  /*38a0*/  VIADD R3, R252, 0x3b ;  /* 0x0000003bfc037836 */ /* 0x000fe20000000000 */
[----:B------:R-:W-:Y:S01]  /*38b0*/  IADD3 R0, PT, PT, -R0, RZ, RZ ;  /* 0x000000ff00007210 */ /* 0x000fe20007ffe1ff */
[----:B------:R-:W-:Y:S01]  /*38c0*/  IMAD.HI.U32 R2, R45, R202, RZ ;  /* 0x000000ca2d027227 */ /* 0x000fe200078e00ff */
[C---:B------:R-:W-:Y:S02]  /*38d0*/  ISETP.GT.U32.AND P3, PT, R75.reuse, R198, PT ;  /* 0x000000c64b00720c */ /* 0x040fe40003f64070 */
[----:B------:R-:W-:Y:S01]  /*38e0*/  IABS R204, R3 ;  /* 0x0000000300cc7213 */ /* 0x000fe20000000000 */
[----:B------:R-:W-:Y:S02]  /*38f0*/  IMAD R200, R75, R0, R200 ;  /* 0x000000004bc87224 */ /* 0x000fe400078e02c8 */
[----:B------:R-:W-:Y:S02]  /*3900*/  IMAD.MOV R2, RZ, RZ, -R2 ;  /* 0x000000ffff027224 */ /* 0x000fe400078e0a02 */
[----:B------:R-:W-:-:S04]  /*3910*/  IMAD.HI.U32 R0, R45, R204, RZ ;  /* 0x000000cc2d007227 */ /* 0x000fc800078e00ff */
[--C-:B------:R-:W-:Y:S01]  /*3920*/  @!P5 IMAD.IADD R192, R192, 0x1, -R75.reuse ;  /* 0x00000001c0c0d824 */ /* 0x100fe200078e0a4b */
[C---:B------:R-:W-:Y:S01]  /*3930*/  ISETP.GT.U32.AND P5, PT, R75.reuse, R196, PT ;  /* 0x000000c44b00720c */ /* 0x040fe20003fa4070 */
[----:B------:R-:W-:Y:S02]  /*3940*/  IMAD.MOV R0, RZ, RZ, -R0 ;  /* 0x000000ffff007224 */ /* 0x000fe400078e0a00 */
[C---:B------:R-:W-:Y:S02]  /*3950*/  IMAD R202, R75.reuse, R2, R202 ;  /* 0x000000024bca7224 */ /* 0x040fe400078e02ca */
[--C-:B------:R-:W-:Y:S01]  /*3960*/  @!P6 IMAD.IADD R194, R194, 0x1, -R75.reuse ;  /* 0x00000001c2c2e824 */ /* 0x100fe200078e0a4b */
[C---:B------:R-:W-:Y:S01]  /*3970*/  ISETP.GT.U32.AND P6, PT, R75.reuse, R200, PT ;  /* 0x000000c84b00720c */ /* 0x040fe20003fc4070 */
[C---:B------:R-:W-:Y:S02]  /*3980*/  IMAD R204, R75.reuse, R0, R204 ;  /* 0x000000004bcc7224 */ /* 0x040fe400078e02cc */
[----:B------:R-:W-:Y:S01]  /*3990*/  @!P4 IMAD.MOV R194, RZ, RZ, -R194 ;  /* 0x000000ffffc2c224 */ /* 0x000fe200078e0ac2 */
[C---:B------:R-:W-:Y:S01]  /*39a0*/  ISETP.GT.U32.AND P4, PT, R75.reuse, R202, PT ;  /* 0x000000ca4b00720c */ /* 0x040fe20003f84070 */
[----:B------:R-:W-:Y:S01]  /*39b0*/  @!P3 IMAD.IADD R198, R198, 0x1, -R75 ;  /* 0x00000001c6c6b824 */ /* 0x000fe200078e0a4b */
[----:B------:R-:W-:Y:S01]  /*39c0*/  ISETP.GT.U32.AND P3, PT, R75, R204, PT ;  /* 0x000000cc4b00720c */ /* 0x000fe20003f64070 */
[----:B------:R-:W-:Y:S01]  /*39d0*/  @!P1 IMAD.MOV R192, RZ, RZ, -R192 ;  /* 0x000000ffffc09224 */ /* 0x000fe200078e0ac0 */
[----:B------:R-:W-:Y:S01]  /*39e0*/  ISETP.GE.AND P1, PT, R4, RZ, PT ;  /* 0x000000ff0400720c */ /* 0x000fe20003f26270 */
[----:B------:R-:W-:-:S02]  /*39f0*/  VIADD R4, R252, 0x3c ;  /* 0x0000003cfc047836 */ /* 0x000fc40000000000 */
[--C-:B------:R-:W-:Y:S02]  /*3a00*/  @!P5 IMAD.IADD R196, R196, 0x1, -R75.reuse ;  /* 0x00000001c4c4d824 */ /* 0x100fe400078e0a4b */
[----:B------:R-:W-:Y:S01]  /*3a10*/  VIADD R25, R252, 0x3d ;  /* 0x0000003dfc197836 */ /* 0x000fe20000000000 */
[----:B------:R-:W-:Y:S01]  /*3a20*/  IABS R206, R4 ;  /* 0x0000000400ce7213 */ /* 0x000fe20000000000 */
[--C-:B------:R-:W-:Y:S01]  /*3a30*/  @!P6 IMAD.IADD R200, R200, 0x1, -R75.reuse ;  /* 0x00000001c8c8e824 */ /* 0x100fe200078e0a4b */
[----:B------:R-:W-:Y:S01]  /*3a40*/  ISETP.GT.U32.AND P5, PT, R75, R196, PT ;  /* 0x000000c44b00720c */ /* 0x000fe20003fa4070 */
[----:B------:R-:W-:Y:S01]  /*3a50*/  VIADD R27, R252, 0x45 ;  /* 0x00000045fc1b7836 */ /* 0x000fe20000000000 */
[----:B------:R-:W-:Y:S01]  /*3a60*/  @!P4 IADD3 R202, PT, PT, R202, -R75, RZ ;  /* 0x8000004bcacac210 */ /* 0x000fe20007ffe0ff */
[----:B------:R-:W-:Y:S01]  /*3a70*/  IMAD.HI.U32 R0, R45, R206, RZ ;  /* 0x000000ce2d007227 */ /* 0x000fe200078e00ff */
[----:B------:R-:W-:Y:S02]  /*3a80*/  IABS R208, R25 ;  /* 0x0000001900d07213 */ /* 0x000fe40000000000 */
[C---:B------:R-:W-:Y:S01]  /*3a90*/  ISETP.GT.U32.AND P4, PT, R75.reuse, R202, PT ;  /* 0x000000ca4b00720c */ /* 0x040fe20003f84070 */
[----:B------:R-:W-:Y:S01]  /*3aa0*/  @!P3 IMAD.IADD R204, R204, 0x1, -R75 ;  /* 0x00000001ccccb824 */ /* 0x000fe200078e0a4b */
[----:B------:R-:W-:Y:S01]  /*3ab0*/  ISETP.GT.U32.AND P6, PT, R75, R200, PT ;  /* 0x000000c84b00720c */ /* 0x000fe20003fc4070 */
[----:B------:R-:W-:Y:S01]  /*3ac0*/  IMAD.MOV R2, RZ, RZ, -R0 ;  /* 0x000000ffff027224 */ /* 0x000fe200078e0a00 */
[----:B------:R-:W-:Y:S01]  /*3ad0*/  IABS R92, R27 ;  /* 0x0000001b005c7213 */ /* 0x000fe20000000000 */
[----:B------:R-:W-:Y:S01]  /*3ae0*/  IMAD.HI.U32 R0, R45, R208, RZ ;  /* 0x000000d02d007227 */ /* 0x000fe200078e00ff */
[----:B------:R-:W-:-:S03]  /*3af0*/  ISETP.GT.U32.AND P3, PT, R75, R204, PT ;  /* 0x000000cc4b00720c */ /* 0x000fc60003f64070 */
[--C-:B------:R-:W-:Y:S01]  /*3b00*/  @!P5 IMAD.IADD R196, R196, 0x1, -R75.reuse ;  /* 0x00000001c4c4d824 */ /* 0x100fe200078e0a4b */
[----:B------:R-:W-:Y:S01]  /*3b10*/  IADD3 R0, PT, PT, -R0, RZ, RZ ;  /* 0x000000ff00007210 */ /* 0x000fe20007ffe1ff */
[----:B------:R-:W-:Y:S01]  /*3b20*/  IMAD R206, R75, R2, R206 ;  /* 0x000000024bce7224 */ /* 0x000fe200078e02ce */
[----:B------:R-:W-:Y:S01]  /*3b30*/  ISETP.GE.AND P5, PT, R21, RZ, PT ;  /* 0x000000ff1500720c */ /* 0x000fe20003fa6270 */
[----:B------:R-:W-:Y:S01]  /*3b40*/  @!P2 IMAD.MOV R196, RZ, RZ, -R196 ;  /* 0x000000ffffc4a224 */ /* 0x000fe200078e0ac4 */
[----:B------:R-:W-:Y:S01]  /*3b50*/  ISETP.GE.AND P2, PT, R23, RZ, PT ;  /* 0x000000ff1700720c */ /* 0x000fe20003f46270 */
[----:B------:R-:W-:Y:S01]  /*3b60*/  @!P4 IMAD.IADD R202, R202, 0x1, -R75 ;  /* 0x00000001cacac824 */ /* 0x000fe200078e0a4b */
[C---:B------:R-:W-:Y:S01]  /*3b70*/  ISETP.GT.U32.AND P4, PT, R75.reuse, R206, PT ;  /* 0x000000ce4b00720c */ /* 0x040fe20003f84070 */
[----:B------:R-:W-:Y:S02]  /*3b80*/  IMAD R208, R75, R0, R208 ;  /* 0x000000004bd07224 */ /* 0x000fe400078e02d0 */
[----:B------:R-:W-:-:S02]  /*3b90*/  VIADD R2, R252, 0x3e ;  /* 0x0000003efc027836 */ /* 0x000fc40000000000 */
[--C-:B------:R-:W-:Y:S01]  /*3ba0*/  @!P3 IMAD.IADD R204, R204, 0x1, -R75.reuse ;  /* 0x00000001ccccb824 */ /* 0x100fe200078e0a4b */
[----:B------:R-:W-:Y:S01]  /*3bb0*/  ISETP.GT.U32.AND P3, PT, R75, R208, PT ;  /* 0x000000d04b00720c */ /* 0x000fe20003f64070 */
[----:B------:R-:W-:Y:S01]  /*3bc0*/  @!P1 IMAD.MOV R198, RZ, RZ, -R198 ;  /* 0x000000ffffc69224 */ /* 0x000fe200078e0ac6 */
[----:B------:R-:W-:Y:S01]  /*3bd0*/  IABS R210, R2 ;  /* 0x0000000200d27213 */ /* 0x000fe20000000000 */
[----:B------:R-:W-:Y:S01]  /*3be0*/  @!P6 IMAD.IADD R200, R200, 0x1, -R75 ;  /* 0x00000001c8c8e824 */ /* 0x000fe200078e0a4b */
[----:B------:R-:W-:Y:S01]  /*3bf0*/  ISETP.GE.AND P1, PT, R3, RZ, PT ;  /* 0x000000ff0300720c */ /* 0x000fe20003f26270 */
[----:B------:R-:W-:Y:S01]  /*3c00*/  @!P2 IMAD.MOV R202, RZ, RZ, -R202 ;  /* 0x000000ffffcaa224 */ /* 0x000fe200078e0aca */
[----:B------:R-:W-:Y:S01]  /*3c10*/  ISETP.GE.AND P2, PT, R2, RZ, PT ;  /* 0x000000ff0200720c */ /* 0x000fe20003f46270 */
[----:B------:R-:W-:Y:S01]  /*3c20*/  IMAD.HI.U32 R0, R45, R210, RZ ;  /* 0x000000d22d007227 */ /* 0x000fe200078e00ff */
[----:B------:R-:W-:-:S03]  /*3c30*/  ISETP.GE.AND P6, PT, R4, RZ, PT ;  /* 0x000000ff0400720c */ /* 0x000fc60003fc6270 */
[----:B------:R-:W-:Y:S01]  /*3c40*/  VIADD R2, R252, 0x3f ;  /* 0x0000003ffc027836 */ /* 0x000fe20000000000 */
[----:B------:R-:W-:Y:S01]  /*3c50*/  IADD3 R0, PT, PT, -R0, RZ, RZ ;  /* 0x000000ff00007210 */ /* 0x000fe20007ffe1ff */
[--C-:B------:R-:W-:Y:S02]  /*3c60*/  @!P4 IMAD.IADD R206, R206, 0x1, -R75.reuse ;  /* 0x00000001cecec824 */ /* 0x100fe400078e0a4b */
[----:B------:R-:W-:Y:S01]  /*3c70*/  @!P3 IMAD.IADD R208, R208, 0x1, -R75 ;  /* 0x00000001d0d0b824 */ /* 0x000fe200078e0a4b */
[----:B------:R-:W-:Y:S01]  /*3c80*/  IABS R212, R2 ;  /* 0x0000000200d47213 */ /* 0x000fe20000000000 */
[C---:B------:R-:W-:Y:S01]  /*3c90*/  IMAD R210, R75.reuse, R0, R210 ;  /* 0x000000004bd27224 */ /* 0x040fe200078e02d2 */
[C---:B------:R-:W-:Y:S01]  /*3ca0*/  ISETP.GT.U32.AND P4, PT, R75.reuse, R206, PT ;  /* 0x000000ce4b00720c */ /* 0x040fe20003f84070 */
[----:B------:R-:W-:Y:S01]  /*3cb0*/  VIADD R4, R252, 0x40 ;  /* 0x00000040fc047836 */ /* 0x000fe20000000000 */
[----:B------:R-:W-:Y:S01]  /*3cc0*/  ISETP.GT.U32.AND P3, PT, R75, R208, PT ;  /* 0x000000d04b00720c */ /* 0x000fe20003f64070 */
[----:B------:R-:W-:-:S03]  /*3cd0*/  IMAD.HI.U32 R0, R45, R212, RZ ;  /* 0x000000d42d007227 */ /* 0x000fc600078e00ff */
[----:B------:R-:W-:Y:S01]  /*3ce0*/  IABS R214, R4 ;  /* 0x0000000400d67213 */ /* 0x000fe20000000000 */
[----:B------:R-:W-:Y:S02]  /*3cf0*/  IMAD.MOV R3, RZ, RZ, -R0 ;  /* 0x000000ffff037224 */ /* 0x000fe400078e0a00 */
[----:B------:R-:W-:Y:S02]  /*3d00*/  VIADD R21, R252, 0x41 ;  /* 0x00000041fc157836 */ /* 0x000fe40000000000 */
[C---:B------:R-:W-:Y:S02]  /*3d10*/  IMAD R212, R75.reuse, R3, R212 ;  /* 0x000000034bd47224 */ /* 0x040fe400078e02d4 */
[--C-:B------:R-:W-:Y:S01]  /*3d20*/  @!P4 IMAD.IADD R206, R206, 0x1, -R75.reuse ;  /* 0x00000001cecec824 */ /* 0x100fe200078e0a4b */
[C---:B------:R-:W-:Y:S01]  /*3d30*/  ISETP.GT.U32.AND P4, PT, R75.reuse, R210, PT ;  /* 0x000000d24b00720c */ /* 0x040fe20003f84070 */
[----:B------:R-:W-:Y:S01]  /*3d40*/  @!P3 IMAD.IADD R208, R208, 0x1, -R75 ;  /* 0x00000001d0d0b824 */ /* 0x000fe200078e0a4b */
[----:B------:R-:W-:Y:S01]  /*3d50*/  ISETP.GT.U32.AND P3, PT, R75, R212, PT ;  /* 0x000000d44b00720c */ /* 0x000fe20003f64070 */
[----:B------:R-:W-:Y:S01]  /*3d60*/  VIADD R3, R252, 0x42 ;  /* 0x00000042fc037836 */ /* 0x000fe20000000000 */
[----:B------:R-:W-:Y:S01]  /*3d70*/  IABS R106, R21 ;  /* 0x00000015006a7213 */ /* 0x000fe20000000000 */
[----:B------:R-:W-:Y:S01]  /*3d80*/  IMAD.HI.U32 R0, R45, R214, RZ ;  /* 0x000000d62d007227 */ /* 0x000fe200078e00ff */
[----:B------:R-:W-:-:S02]  /*3d90*/  @!P6 IADD3 R206, PT, PT, -R206, RZ, RZ ;  /* 0x000000ffcecee210 */ /* 0x000fc40007ffe1ff */
[----:B------:R-:W-:Y:S01]  /*3da0*/  IABS R104, R3 ;  /* 0x0000000300687213 */ /* 0x000fe20000000000 */
[----:B------:R-:W-:Y:S01]  /*3db0*/  @!P1 IMAD.MOV R204, RZ, RZ, -R204 ;  /* 0x000000ffffcc9224 */ /* 0x000fe200078e0acc */
[----:B------:R-:W-:Y:S01]  /*3dc0*/  ISETP.GE.AND P1, PT, R2, RZ, PT ;  /* 0x000000ff0200720c */ /* 0x000fe20003f26270 */
[----:B------:R-:W-:Y:S01]  /*3dd0*/  @!P5 IMAD.MOV R200, RZ, RZ, -R200 ;  /* 0x000000ffffc8d224 */ /* 0x000fe200078e0ac8 */
[----:B------:R-:W-:Y:S01]  /*3de0*/  ISETP.GE.AND P5, PT, R25, RZ, PT ;  /* 0x000000ff1900720c */ /* 0x000fe20003fa6270 */
[--C-:B------:R-:W-:Y:S01]  /*3df0*/  @!P4 IMAD.IADD R210, R210, 0x1, -R75.reuse ;  /* 0x00000001d2d2c824 */ /* 0x100fe200078e0a4b */
[----:B------:R-:W-:Y:S01]  /*3e00*/  ISETP.GE.AND P6, PT, R4, RZ, PT ;  /* 0x000000ff0400720c */ /* 0x000fe20003fc6270 */
[----:B------:R-:W-:Y:S02]  /*3e10*/  @!P3 IMAD.IADD R212, R212, 0x1, -R75 ;  /* 0x00000001d4d4b824 */ /* 0x000fe400078e0a4b */
[----:B------:R-:W-:Y:S01]  /*3e20*/  IMAD.HI.U32 R2, R45, R106, RZ ;  /* 0x0000006a2d027227 */ /* 0x000fe200078e00ff */
[----:B------:R-:W-:-:S02]  /*3e30*/  ISETP.GT.U32.AND P4, PT, R75, R210, PT ;  /* 0x000000d24b00720c */ /* 0x000fc40003f84070 */
[C---:B------:R-:W-:Y:S01]  /*3e40*/  ISETP.GT.U32.AND P3, PT, R75.reuse, R212, PT ;  /* 0x000000d44b00720c */ /* 0x040fe20003f64070 */
[----:B------:R-:W-:Y:S02]  /*3e50*/  IMAD.MOV R0, RZ, RZ, -R0 ;  /* 0x000000ffff007224 */ /* 0x000fe400078e0a00 */
[----:B------:R-:W-:Y:S02]  /*3e60*/  IMAD.MOV R2, RZ, RZ, -R2 ;  /* 0x000000ffff027224 */ /* 0x000fe400078e0a02 */
[----:B------:R-:W-:Y:S01]  /*3e70*/  IMAD R214, R75, R0, R214 ;  /* 0x000000004bd67224 */ /* 0x000fe200078e02d6 */
[----:B------:R-:W-:Y:S01]  /*3e80*/  @!P5 IADD3 R208, PT, PT, -R208, RZ, RZ ;  /* 0x000000ffd0d0d210 */ /* 0x000fe20007ffe1ff */
[----:B------:R-:W-:-:S03]  /*3e90*/  IMAD.HI.U32 R0, R45, R104, RZ ;  /* 0x000000682d007227 */ /* 0x000fc600078e00ff */
[C---:B------:R-:W-:Y:S01]  /*3ea0*/  ISETP.GT.U32.AND P5, PT, R75.reuse, R214, PT ;  /* 0x000000d64b00720c */ /* 0x040fe20003fa4070 */
[C---:B------:R-:W-:Y:S02]  /*3eb0*/  IMAD R106, R75.reuse, R2, R106 ;  /* 0x000000024b6a7224 */ /* 0x040fe400078e026a */
[----:B------:R-:W-:Y:S02]  /*3ec0*/  IMAD.MOV R2, RZ, RZ, -R0 ;  /* 0x000000ffff027224 */ /* 0x000fe400078e0a00 */
[--C-:B------:R-:W-:Y:S01]  /*3ed0*/  @!P4 IMAD.IADD R210, R210, 0x1, -R75.reuse ;  /* 0x00000001d2d2c824 */ /* 0x100fe200078e0a4b */
[C---:B------:R-:W-:Y:S01]  /*3ee0*/  ISETP.GT.U32.AND P4, PT, R75.reuse, R106, PT ;  /* 0x0000006a4b00720c */ /* 0x040fe20003f84070 */
[C---:B------:R-:W-:Y:S02]  /*3ef0*/  IMAD R104, R75.reuse, R2, R104 ;  /* 0x000000024b687224 */ /* 0x040fe400078e0268 */
[----:B------:R-:W-:Y:S02]  /*3f00*/  VIADD R23, R252, 0x43 ;  /* 0x00000043fc177836 */ /* 0x000fe40000000000 */
[--C-:B------:R-:W-:Y:S01]  /*3f10*/  @!P3 IMAD.IADD R212, R212, 0x1, -R75.reuse ;  /* 0x00000001d4d4b824 */ /* 0x100fe200078e0a4b */
[----:B------:R-:W-:Y:S01]  /*3f20*/  ISETP.GT.U32.AND P3, PT, R75, R104, PT ;  /* 0x000000684b00720c */ /* 0x000fe20003f64070 */
[----:B------:R-:W-:Y:S01]  /*3f30*/  VIADD R25, R252, 0x44 ;  /* 0x00000044fc197836 */ /* 0x000fe20000000000 */
[----:B------:R-:W-:Y:S01]  /*3f40*/  IABS R102, R23 ;  /* 0x0000001700667213 */ /* 0x000fe20000000000 */
[----:B------:R-:W-:Y:S01]  /*3f50*/  @!P5 IMAD.IADD R214, R214, 0x1, -R75 ;  /* 0x00000001d6d6d824 */ /* 0x000fe200078e0a4b */
[----:B------:R-:W-:Y:S01]  /*3f60*/  @!P1 IADD3 R212, PT, PT, -R212, RZ, RZ ;  /* 0x000000ffd4d49210 */ /* 0x000fe20007ffe1ff */
[----:B------:R-:W-:Y:S01]  /*3f70*/  @!P2 IMAD.MOV R210, RZ, RZ, -R210 ;  /* 0x000000ffffd2a224 */ /* 0x000fe200078e0ad2 */
[----:B------:R-:W-:Y:S01]  /*3f80*/  IABS R100, R25 ;  /* 0x0000001900647213 */ /* 0x000fe20000000000 */
[----:B------:R-:W-:Y:S01]  /*3f90*/  IMAD.HI.U32 R0, R45, R102, RZ ;  /* 0x000000662d007227 */ /* 0x000fe200078e00ff */
[----:B------:R-:W-:-:S03]  /*3fa0*/  ISETP.GT.U32.AND P5, PT, R75, R214, PT ;  /* 0x000000d64b00720c */ /* 0x000fc60003fa4070 */
[--C-:B------:R-:W-:Y:S01]  /*3fb0*/  @!P4 IMAD.IADD R106, R106, 0x1, -R75.reuse ;  /* 0x000000016a6ac824 */ /* 0x100fe200078e0a4b */
[----:B------:R-:W-:Y:S01]  /*3fc0*/  IADD3 R2, PT, PT, -R0, RZ, RZ ;  /* 0x000000ff00027210 */ /* 0x000fe20007ffe1ff */
[----:B------:R-:W-:Y:S01]  /*3fd0*/  @!P3 IMAD.IADD R104, R104, 0x1, -R75 ;  /* 0x000000016868b824 */ /* 0x000fe200078e0a4b */
[----:B------:R-:W-:Y:S01]  /*3fe0*/  ISETP.GE.AND P4, PT, R21, RZ, PT ;  /* 0x000000ff1500720c */ /* 0x000fe20003f86270 */
[----:B------:R-:W-:Y:S01]  /*3ff0*/  IMAD.HI.U32 R0, R45, R100, RZ ;  /* 0x000000642d007227 */ /* 0x000fe200078e00ff */
[C---:B------:R-:W-:Y:S02]  /*4000*/  ISETP.GT.U32.AND P2, PT, R75.reuse, R106, PT ;  /* 0x0000006a4b00720c */ /* 0x040fe40003f44070 */
[C---:B------:R-:W-:Y:S01]  /*4010*/  ISETP.GT.U32.AND P1, PT, R75.reuse, R104, PT ;  /* 0x000000684b00720c */ /* 0x040fe20003f24070 */
[----:B------:R-:W-:Y:S01]  /*4020*/  IMAD R102, R75, R2, R102 ;  /* 0x000000024b667224 */ /* 0x000fe200078e0266 */
[----:B------:R-:W-:Y:S01]  /*4030*/  ISETP.GE.AND P3, PT, R3, RZ, PT ;  /* 0x000000ff0300720c */ /* 0x000fe20003f66270 */
[----:B------:R-:W-:-:S02]  /*4040*/  IMAD.MOV R2, RZ, RZ, -R0 ;  /* 0x000000ffff027224 */ /* 0x000fc400078e0a00 */
[----:B------:R-:W-:-:S04]  /*4050*/  IMAD.HI.U32 R0, R45, R92, RZ ;  /* 0x0000005c2d007227 */ /* 0x000fc800078e00ff */
[C---:B------:R-:W-:Y:S02]  /*4060*/  IMAD R100, R75.reuse, R2, R100 ;  /* 0x000000024b647224 */ /* 0x040fe400078e0264 */
[----:B------:R-:W-:Y:S02]  /*4070*/  IMAD.MOV R0, RZ, RZ, -R0 ;  /* 0x000000ffff007224 */ /* 0x000fe400078e0a00 */
[--C-:B------:R-:W-:Y:S01]  /*4080*/  @!P5 IMAD.IADD R214, R214, 0x1, -R75.reuse ;  /* 0x00000001d6d6d824 */ /* 0x100fe200078e0a4b */
[C---:B------:R-:W-:Y:S01]  /*4090*/  ISETP.GT.U32.AND P5, PT, R75.reuse, R102, PT ;  /* 0x000000664b00720c */ /* 0x040fe20003fa4070 */
[----:B------:R-:W-:Y:S01]  /*40a0*/  @!P2 IMAD.IADD R106, R106, 0x1, -R75 ;  /* 0x000000016a6aa824 */ /* 0x000fe200078e0a4b */
[C---:B------:R-:W-:Y:S01]  /*40b0*/  ISETP.GT.U32.AND P2, PT, R75.reuse, R100, PT ;  /* 0x000000644b00720c */ /* 0x040fe20003f44070 */
[----:B------:R-:W-:Y:S01]  /*40c0*/  IMAD R92, R75, R0, R92 ;  /* 0x000000004b5c7224 */ /* 0x000fe200078e025c */
[----:B------:R-:W-:Y:S01]  /*40d0*/  @!P1 IADD3 R104, PT, PT, R104, -R75, RZ ;  /* 0x8000004b68689210 */ /* 0x000fe20007ffe0ff */
[----:B------:R-:W-:-:S02]  /*40e0*/  VIADD R21, R252, 0x46 ;  /* 0x00000046fc157836 */ /* 0x000fc40000000000 */
[----:B------:R-:W-:Y:S01]  /*40f0*/  @!P6 IMAD.MOV R214, RZ, RZ, -R214 ;  /* 0x000000ffffd6e224 */ /* 0x000fe200078e0ad6 */
[----:B------:R-:W-:Y:S01]  /*4100*/  ISETP.GT.U32.AND P1, PT, R75, R92, PT ;  /* 0x0000005c4b00720c */ /* 0x000fe20003f24070 */
[----:B------:R-:W-:Y:S01]  /*4110*/  @!P4 IMAD.MOV R106, RZ, RZ, -R106 ;  /* 0x000000ffff6ac224 */ /* 0x000fe200078e0a6a */
[----:B------:R-:W-:Y:S01]  /*4120*/  IABS R4, R21 ;  /* 0x0000001500047213 */ /* 0x000fe20000000000 */
[----:B------:R-:W-:Y:S01]  /*4130*/  VIADD R28, R252, 0x4a ;  /* 0x0000004afc1c7836 */ /* 0x000fe20000000000 */
[----:B------:R-:W-:Y:S01]  /*4140*/  ISETP.GE.AND P6, PT, R23, RZ, PT ;  /* 0x000000ff1700720c */ /* 0x000fe20003fc6270 */
[--C-:B------:R-:W-:Y:S01]  /*4150*/  @!P5 IMAD.IADD R102, R102, 0x1, -R75.reuse ;  /* 0x000000016666d824 */ /* 0x100fe200078e0a4b */
[----:B------:R-:W-:Y:S01]  /*4160*/  ISETP.GE.AND P4, PT, R25, RZ, PT ;  /* 0x000000ff1900720c */ /* 0x000fe20003f86270 */
[----:B------:R-:W-:Y:S01]  /*4170*/  VIADD R23, R252, 0x47 ;  /* 0x00000047fc177836 */ /* 0x000fe20000000000 */
[----:B------:R-:W-:Y:S01]  /*4180*/  IABS R38, R28 ;  /* 0x0000001c00267213 */ /* 0x000fe20000000000 */
[----:B------:R-:W-:Y:S01]  /*4190*/  @!P2 IMAD.IADD R100, R100, 0x1, -R75 ;  /* 0x000000016464a824 */ /* 0x000fe200078e0a4b */
[----:B------:R-:W-:Y:S01]  /*41a0*/  ISETP.GT.U32.AND P5, PT, R75, R102, PT ;  /* 0x000000664b00720c */ /* 0x000fe20003fa4070 */
[----:B------:R-:W-:Y:S01]  /*41b0*/  IMAD.HI.U32 R0, R45, R4, RZ ;  /* 0x000000042d007227 */ /* 0x000fe200078e00ff */
[----:B------:R-:W-:-:S02]  /*41c0*/  IABS R32, R23 ;  /* 0x0000001700207213 */ /* 0x000fc40000000000 */
[C---:B------:R-:W-:Y:S01]  /*41d0*/  ISETP.GT.U32.AND P2, PT, R75.reuse, R100, PT ;  /* 0x000000644b00720c */ /* 0x040fe20003f44070 */
[----:B------:R-:W-:Y:S02]  /*41e0*/  @!P1 IMAD.IADD R92, R92, 0x1, -R75 ;  /* 0x000000015c5c9824 */ /* 0x000fe400078e0a4b */
[----:B------:R-:W-:Y:S02]  /*41f0*/  IMAD.MOV R0, RZ, RZ, -R0 ;  /* 0x000000ffff007224 */ /* 0x000fe400078e0a00 */
[----:B------:R-:W-:Y:S01]  /*4200*/  VIADD R25, R252, 0x48 ;  /* 0x00000048fc197836 */ /* 0x000fe20000000000 */
[C---:B------:R-:W-:Y:S01]  /*4210*/  ISETP.GT.U32.AND P1, PT, R75.reuse, R92, PT ;  /* 0x0000005c4b00720c */ /* 0x040fe20003f24070 */
[----:B------:R-:W-:Y:S02]  /*4220*/  IMAD R4, R75, R0, R4 ;  /* 0x000000004b047224 */ /* 0x000fe400078e0204 */
[----:B------:R-:W-:Y:S01]  /*4230*/  IMAD.HI.U32 R0, R45, R32, RZ ;  /* 0x000000202d007227 */ /* 0x000fe200078e00ff */
[----:B------:R-:W-:-:S03]  /*4240*/  IABS R34, R25 ;  /* 0x0000001900227213 */ /* 0x000fc60000000000 */
[----:B------:R-:W-:Y:S02]  /*4250*/  IMAD.MOV R0, RZ, RZ, -R0 ;  /* 0x000000ffff007224 */ /* 0x000fe400078e0a00 */
[--C-:B------:R-:W-:Y:S01]  /*4260*/  @!P5 IMAD.IADD R102, R102, 0x1, -R75.reuse ;  /* 0x000000016666d824 */ /* 0x100fe200078e0a4b */
[----:B------:R-:W-:Y:S01]  /*4270*/  ISETP.GE.AND P5, PT, R27, RZ, PT ;  /* 0x000000ff1b00720c */ /* 0x000fe20003fa6270 */
[--C-:B------:R-:W-:Y:S01]  /*4280*/  @!P2 IMAD.IADD R100, R100, 0x1, -R75.reuse ;  /* 0x000000016464a824 */ /* 0x100fe200078e0a4b */
[C---:B------:R-:W-:Y:S01]  /*4290*/  ISETP.GT.U32.AND P2, PT, R75.reuse, R4, PT ;  /* 0x000000044b00720c */ /* 0x040fe20003f44070 */
[----:B------:R-:W-:Y:S01]  /*42a0*/  IMAD R32, R75, R0, R32 ;  /* 0x000000004b207224 */ /* 0x000fe200078e0220 */
[----:B------:R-:W-:Y:S01]  /*42b0*/  IADD3 R27, PT, PT, R252, 0x49, RZ ;  /* 0x00000049fc1b7810 */ /* 0x000fe20007ffe0ff */
[----:B------:R-:W-:Y:S02]  /*42c0*/  @!P1 IMAD.IADD R92, R92, 0x1, -R75 ;  /* 0x000000015c5c9824 */ /* 0x000fe400078e0a4b */
[----:B------:R-:W-:Y:S01]  /*42d0*/  IMAD.HI.U32 R0, R45, R34, RZ ;  /* 0x000000222d007227 */ /* 0x000fe200078e00ff */
[----:B------:R-:W-:-:S02]  /*42e0*/  ISETP.GT.U32.AND P1, PT, R75, R32, PT ;  /* 0x000000204b00720c */ /* 0x000fc40003f24070 */
[----:B------:R-:W-:Y:S01]  /*42f0*/  IABS R36, R27 ;  /* 0x0000001b00247213 */ /* 0x000fe20000000000 */
[----:B------:R-:W-:Y:S02]  /*4300*/  IMAD.MOV R3, RZ, RZ, -R0 ;  /* 0x000000ffff037224 */ /* 0x000fe400078e0a00 */
[----:B------:R-:W-:Y:S01]  /*4310*/  IMAD.HI.U32 R0, R45, R38, RZ ;  /* 0x000000262d007227 */ /* 0x000fe200078e00ff */
[----:B------:R-:W-:-:S03]  /*4320*/  @!P5 IADD3 R92, PT, PT, -R92, RZ, RZ ;  /* 0x000000ff5c5cd210 */ /* 0x000fc60007ffe1ff */
[----:B------:R-:W-:-:S04]  /*4330*/  IMAD.HI.U32 R2, R45, R36, RZ ;  /* 0x000000242d027227 */ /* 0x000fc800078e00ff */
[--C-:B------:R-:W-:Y:S01]  /*4340*/  @!P2 IMAD.IADD R4, R4, 0x1, -R75.reuse ;  /* 0x000000010404a824 */ /* 0x100fe200078e0a4b */
[----:B------:R-:W-:Y:S01]  /*4350*/  IADD3 R2, PT, PT, -R2, RZ, RZ ;  /* 0x000000ff02027210 */ /* 0x000fe20007ffe1ff */
[----:B------:R-:W-:Y:S01]  /*4360*/  IMAD R34, R75, R3, R34 ;  /* 0x000000034b227224 */ /* 0x000fe200078e0222 */
[----:B------:R-:W-:Y:S01]  /*4370*/  ISETP.GE.AND P2, PT, R21, RZ, PT ;  /* 0x000000ff1500720c */ /* 0x000fe20003f46270 */
[----:B------:R-:W-:Y:S01]  /*4380*/  @!P1 IMAD.IADD R32, R32, 0x1, -R75 ;  /* 0x0000000120209824 */ /* 0x000fe200078e0a4b */
[C---:B------:R-:W-:Y:S01]  /*4390*/  ISETP.GT.U32.AND P1, PT, R75.reuse, R4, PT ;  /* 0x000000044b00720c */ /* 0x040fe20003f24070 */
[C---:B------:R-:W-:Y:S02]  /*43a0*/  VIADD R29, R252.reuse, 0x4b ;  /* 0x0000004bfc1d7836 */ /* 0x040fe40000000000 */
[C---:B------:R-:W-:Y:S02]  /*43b0*/  IMAD R36, R75.reuse, R2, R36 ;  /* 0x000000024b247224 */ /* 0x040fe400078e0224 */
[----:B------:R-:W-:Y:S01]  /*43c0*/  @!P6 IMAD.MOV R102, RZ, RZ, -R102 ;  /* 0x000000ffff66e224 */ /* 0x000fe200078e0a66 */
[C---:B------:R-:W-:Y:S01]  /*43d0*/  ISETP.GT.U32.AND P6, PT, R75.reuse, R34, PT ;  /* 0x000000224b00720c */ /* 0x040fe20003fc4070 */
[----:B------:R-:W-:Y:S01]  /*43e0*/  IMAD.MOV R2, RZ, RZ, -R0 ;  /* 0x000000ffff027224 */ /* 0x000fe200078e0a00 */
[----:B------:R-:W-:Y:S01]  /*43f0*/  IABS R40, R29 ;  /* 0x0000001d00287213 */ /* 0x000fe20000000000 */
[----:B------:R-:W-:Y:S01]  /*4400*/  VIADD R3, R252, 0x4c ;  /* 0x0000004cfc037836 */ /* 0x000fe20000000000 */
[C---:B------:R-:W-:Y:S01]  /*4410*/  ISETP.GT.U32.AND P5, PT, R75.reuse, R36, PT ;  /* 0x000000244b00720c */ /* 0x040fe20003fa4070 */
[----:B------:R-:W-:-:S02]  /*4420*/  IMAD R38, R75, R2, R38 ;  /* 0x000000024b267224 */ /* 0x000fc400078e0226 */
[----:B------:R-:W-:Y:S01]  /*4430*/  IMAD.HI.U32 R0, R45, R40, RZ ;  /* 0x000000282d007227 */ /* 0x000fe200078e00ff */
[----:B------:R-:W-:-:S03]  /*4440*/  IABS R42, R3 ;  /* 0x00000003002a7213 */ /* 0x000fc60000000000 */
[--C-:B------:R-:W-:Y:S01]  /*4450*/  @!P1 IMAD.IADD R4, R4, 0x1, -R75.reuse ;  /* 0x0000000104049824 */ /* 0x100fe200078e0a4b */
[----:B------:R-:W-:Y:S01]  /*4460*/  ISETP.GT.U32.AND P1, PT, R75, R38, PT ;  /* 0x000000264b00720c */ /* 0x000fe20003f24070 */
[----:B------:R-:W-:Y:S02]  /*4470*/  IMAD.MOV R0, RZ, RZ, -R0 ;  /* 0x000000ffff007224 */ /* 0x000fe400078e0a00 */
[----:B------:R-:W-:Y:S01]  /*4480*/  @!P6 IMAD.IADD R34, R34, 0x1, -R75 ;  /* 0x000000012222e824 */ /* 0x000fe200078e0a4b */
[----:B------:R-:W-:Y:S01]  /*4490*/  ISETP.GE.AND P6, PT, R27, RZ, PT ;  /* 0x000000ff1b00720c */ /* 0x000fe20003fc6270 */
[----:B------:R-:W-:Y:S01]  /*44a0*/  @!P3 IMAD.MOV R104, RZ, RZ, -R104 ;  /* 0x000000ffff68b224 */ /* 0x000fe200078e0a68 */
[C---:B------:R-:W-:Y:S01]  /*44b0*/  ISETP.GT.U32.AND P3, PT, R75.reuse, R32, PT ;  /* 0x000000204b00720c */ /* 0x040fe20003f64070 */
[C---:B------:R-:W-:Y:S01]  /*44c0*/  IMAD R40, R75.reuse, R0, R40 ;  /* 0x000000004b287224 */ /* 0x040fe200078e0228 */
[----:B------:R-:W-:Y:S01]  /*44d0*/  @!P5 IADD3 R36, PT, PT, R36, -R75, RZ ;  /* 0x8000004b2424d210 */ /* 0x000fe20007ffe0ff */
[----:B------:R-:W-:Y:S01]  /*44e0*/  VIADD R21, R252, 0x4d ;  /* 0x0000004dfc157836 */ /* 0x000fe20000000000 */
[----:B------:R-:W-:Y:S01]  /*44f0*/  ISETP.GT.U32.AND P5, PT, R75, R34, PT ;  /* 0x000000224b00720c */ /* 0x000fe20003fa4070 */
[----:B------:R-:W-:-:S03]  /*4500*/  IMAD.HI.U32 R0, R45, R42, RZ ;  /* 0x0000002a2d007227 */ /* 0x000fc600078e00ff */
[----:B------:R-:W-:Y:S01]  /*4510*/  IABS R44, R21 ;  /* 0x00000015002c7213 */ /* 0x000fe20000000000 */
[----:B------:R-:W-:Y:S01]  /*4520*/  @!P4 IMAD.MOV R100, RZ, RZ, -R100 ;  /* 0x000000ffff64c224 */ /* 0x000fe200078e0a64 */
[----:B------:R-:W-:Y:S01]  /*4530*/  ISETP.GE.AND P4, PT, R23, RZ, PT ;  /* 0x000000ff1700720c */ /* 0x000fe20003f86270 */
[----:B------:R-:W-:Y:S01]  /*4540*/  @!P2 IMAD.MOV R4, RZ, RZ, -R4 ;  /* 0x000000ffff04a224 */ /* 0x000fe200078e0a04 */
[C---:B------:R-:W-:Y:S01]  /*4550*/  ISETP.GT.U32.AND P2, PT, R75.reuse, R36, PT ;  /* 0x000000244b00720c */ /* 0x040fe20003f44070 */
[----:B------:R-:W-:Y:S02]  /*4560*/  VIADD R23, R252, 0x4e ;  /* 0x0000004efc177836 */ /* 0x000fe40000000000 */
[----:B------:R-:W-:Y:S02]  /*4570*/  IMAD.MOV R0, RZ, RZ, -R0 ;  /* 0x000000ffff007224 */ /* 0x000fe400078e0a00 */
[----:B------:R-:W-:Y:S01]  /*4580*/  @!P1 IMAD.IADD R38, R38, 0x1, -R75 ;  /* 0x0000000126269824 */ /* 0x000fe200078e0a4b */
[----:B------:R-:W-:Y:S01]  /*4590*/  IABS R46, R23 ;  /* 0x00000017002e7213 */ /* 0x000fe20000000000 */
[----:B------:R-:W-:-:S02]  /*45a0*/  IMAD R42, R75, R0, R42 ;  /* 0x000000004b2a7224 */ /* 0x000fc400078e022a */
[----:B------:R-:W-:Y:S01]  /*45b0*/  IMAD.HI.U32 R0, R45, R44, RZ ;  /* 0x0000002c2d007227 */ /* 0x000fe200078e00ff */
[----:B------:R-:W-:-:S03]  /*45c0*/  ISETP.GT.U32.AND P1, PT, R75, R38, PT ;  /* 0x000000264b00720c */ /* 0x000fc60003f24070 */
[--C-:B------:R-:W-:Y:S01]  /*45d0*/  @!P3 IMAD.IADD R32, R32, 0x1, -R75.reuse ;  /* 0x000000012020b824 */ /* 0x100fe200078e0a4b */
[----:B------:R-:W-:Y:S01]  /*45e0*/  ISETP.GE.AND P3, PT, R25, RZ, PT ;  /* 0x000000ff1900720c */ /* 0x000fe20003f66270 */
[----:B------:R-:W-:Y:S01]  /*45f0*/  IMAD.MOV R2, RZ, RZ, -R0 ;  /* 0x000000ffff027224 */ /* 0x000fe200078e0a00 */
[----:B------:R-:W-:Y:S01]  /*4600*/  @!P2 IADD3 R36, PT, PT, R36, -R75, RZ ;  /* 0x8000004b2424a210 */ /* 0x000fe20007ffe0ff */
[----:B------:R-:W-:Y:S01]  /*4610*/  VIADD R25, R252, 0x4f ;  /* 0x0000004ffc197836 */ /* 0x000fe20000000000 */
[----:B------:R-:W-:Y:S01]  /*4620*/  ISETP.GE.AND P2, PT, R29, RZ, PT ;  /* 0x000000ff1d00720c */ /* 0x000fe20003f46270 */
[----:B------:R-:W-:Y:S01]  /*4630*/  @!P5 IMAD.IADD R34, R34, 0x1, -R75 ;  /* 0x000000012222d824 */ /* 0x000fe200078e0a4b */
[----:B------:R-:W-:Y:S01]  /*4640*/  ISETP.GE.AND P5, PT, R28, RZ, PT ;  /* 0x000000ff1c00720c */ /* 0x000fe20003fa6270 */
[----:B------:R-:W-:Y:S01]  /*4650*/  IMAD.HI.U32 R0, R45, R46, RZ ;  /* 0x0000002e2d007227 */ /* 0x000fe200078e00ff */
[----:B------:R-:W-:-:S03]  /*4660*/  IABS R48, R25 ;  /* 0x0000001900307213 */ /* 0x000fc60000000000 */
[C---:B------:R-:W-:Y:S02]  /*4670*/  IMAD R44, R75.reuse, R2, R44 ;  /* 0x000000024b2c7224 */ /* 0x040fe400078e022c */
[----:B------:R-:W-:Y:S01]  /*4680*/  IMAD.MOV R0, RZ, RZ, -R0 ;  /* 0x000000ffff007224 */ /* 0x000fe200078e0a00 */
[----:B------:R-:W-:Y:S01]  /*4690*/  @!P3 IADD3 R34, PT, PT, -R34, RZ, RZ ;  /* 0x000000ff2222b210 */ /* 0x000fe20007ffe1ff */
[----:B------:R-:W-:Y:S01]  /*46a0*/  @!P4 IMAD.MOV R32, RZ, RZ, -R32 ;  /* 0x000000ffff20c224 */ /* 0x000fe200078e0a20 */
[C---:B------:R-:W-:Y:S01]  /*46b0*/  ISETP.GT.U32.AND P4, PT, R75.reuse, R40, PT ;  /* 0x000000284b00720c */ /* 0x040fe20003f84070 */
[----:B------:R-:W-:Y:S01]  /*46c0*/  @!P6 IMAD.MOV R36, RZ, RZ, -R36 ;  /* 0x000000ffff24e224 */ /* 0x000fe200078e0a24 */
[C---:B------:R-:W-:Y:S01]  /*46d0*/  ISETP.GT.U32.AND P6, PT, R75.reuse, R44, PT ;  /* 0x0000002c4b00720c */ /* 0x040fe20003fc4070 */
[----:B------:R-:W-:Y:S02]  /*46e0*/  IMAD R46, R75, R0, R46 ;  /* 0x000000004b2e7224 */ /* 0x000fe400078e022e */
[----:B------:R-:W-:-:S04]  /*46f0*/  IMAD.HI.U32 R0, R45, R48, RZ ;  /* 0x000000302d007227 */ /* 0x000fc800078e00ff */
[--C-:B------:R-:W-:Y:S01]  /*4700*/  @!P1 IMAD.IADD R38, R38, 0x1, -R75.reuse ;  /* 0x0000000126269824 */ /* 0x100fe200078e0a4b */
[C---:B------:R-:W-:Y:S01]  /*4710*/  ISETP.GT.U32.AND P1, PT, R75.reuse, R42, PT ;  /* 0x0000002a4b00720c */ /* 0x040fe20003f24070 */
[----:B------:R-:W-:Y:S02]  /*4720*/  IMAD.MOV R0, RZ, RZ, -R0 ;  /* 0x000000ffff007224 */ /* 0x000fe400078e0a00 */
[----:B------:R-:W-:Y:S01]  /*4730*/  @!P5 IMAD.MOV R38, RZ, RZ, -R38 ;  /* 0x000000ffff26d224 */ /* 0x000fe200078e0a26 */
[C---:B------:R-:W-:Y:S01]  /*4740*/  ISETP.GT.U32.AND P5, PT, R75.reuse, R46, PT ;  /* 0x0000002e4b00720c */ /* 0x040fe20003fa4070 */
[----:B------:R-:W-:Y:S01]  /*4750*/  IMAD R48, R75, R0, R48 ;  /* 0x000000004b307224 */ /* 0x000fe200078e0230 */
[----:B------:R-:W-:Y:S01]  /*4760*/  @!P6 IADD3 R44, PT, PT, R44, -R75, RZ ;  /* 0x8000004b2c2ce210 */ /* 0x000fe20007ffe0ff */
[----:B------:R-:W-:Y:S01]  /*4770*/  @!P4 IMAD.IADD R40, R40, 0x1, -R75 ;  /* 0x000000012828c824 */ /* 0x000fe200078e0a4b */
[----:B------:R-:W-:Y:S01]  /*4780*/  ISETP.GE.AND P4, PT, R3, RZ, PT ;  /* 0x000000ff0300720c */ /* 0x000fe20003f86270 */
[C---:B------:R-:W-:Y:S01]  /*4790*/  VIADD R2, R252.reuse, 0x50 ;  /* 0x00000050fc027836 */ /* 0x040fe20000000000 */
[----:B------:R-:W-:Y:S01]  /*47a0*/  ISETP.GT.U32.AND P6, PT, R75, R48, PT ;  /* 0x000000304b00720c */ /* 0x000fe20003fc4070 */
[----:B------:R-:W-:-:S02]  /*47b0*/  VIADD R3, R252, 0x51 ;  /* 0x00000051fc037836 */ /* 0x000fc40000000000 */
[--C-:B------:R-:W-:Y:S01]  /*47c0*/  @!P1 IMAD.IADD R42, R42, 0x1, -R75.reuse ;  /* 0x000000012a2a9824 */ /* 0x100fe200078e0a4b */
[C---:B------:R-:W-:Y:S01]  /*47d0*/  ISETP.GT.U32.AND P1, PT, R75.reuse, R40, PT ;  /* 0x000000284b00720c */ /* 0x040fe20003f24070 */
[----:B------:R-:W-:Y:S01]  /*47e0*/  VIADD R27, R252, 0x6c ;  /* 0x0000006cfc1b7836 */ /* 0x000fe20000000000 */
[----:B------:R-:W-:Y:S01]  /*47f0*/  IABS R50, R2 ;  /* 0x0000000200327213 */ /* 0x000fe20000000000 */
[--C-:B------:R-:W-:Y:S01]  /*4800*/  @!P5 IMAD.IADD R46, R46, 0x1, -R75.reuse ;  /* 0x000000012e2ed824 */ /* 0x100fe200078e0a4b */
[----:B------:R-:W-:Y:S01]  /*4810*/  ISETP.GT.U32.AND P5, PT, R75, R44, PT ;  /* 0x0000002c4b00720c */ /* 0x000fe20003fa4070 */
[----:B------:R-:W-:Y:S01]  /*4820*/  VIADD R29, R252, 0x6d ;  /* 0x0000006dfc1d7836 */ /* 0x000fe20000000000 */
[----:B------:R-:W-:Y:S01]  /*4830*/  IABS R52, R3 ;  /* 0x0000000300347213 */ /* 0x000fe20000000000 */
[----:B------:R-:W-:Y:S01]  /*4840*/  IMAD.HI.U32 R0, R45, R50, RZ ;  /* 0x000000322d007227 */ /* 0x000fe200078e00ff */
[----:B------:R-:W-:Y:S02]  /*4850*/  ISETP.GT.U32.AND P3, PT, R75, R42, PT ;  /* 0x0000002a4b00720c */ /* 0x000fe40003f64070 */
[----:B------:R-:W-:Y:S01]  /*4860*/  IABS R246, R27 ;  /* 0x0000001b00f67213 */ /* 0x000fe20000000000 */
[--C-:B------:R-:W-:Y:S01]  /*4870*/  @!P6 IMAD.IADD R48, R48, 0x1, -R75.reuse ;  /* 0x000000013030e824 */ /* 0x100fe200078e0a4b */
[----:B------:R-:W-:Y:S01]  /*4880*/  IABS R226, R29 ;  /* 0x0000001d00e27213 */ /* 0x000fe20000000000 */
[--C-:B------:R-:W-:Y:S01]  /*4890*/  @!P1 IMAD.IADD R40, R40, 0x1, -R75.reuse ;  /* 0x0000000128289824 */ /* 0x100fe200078e0a4b */
[----:B------:R-:W-:Y:S01]  /*48a0*/  ISETP.GE.AND P1, PT, R21, RZ, PT ;  /* 0x000000ff1500720c */ /* 0x000fe20003f26270 */
[----:B------:R-:W-:Y:S01]  /*48b0*/  VIADD R21, R252, 0x53 ;  /* 0x00000053fc157836 */ /* 0x000fe20000000000 */
[C---:B------:R-:W-:Y:S01]  /*48c0*/  ISETP.GT.U32.AND P6, PT, R75.reuse, R48, PT ;  /* 0x000000304b00720c */ /* 0x040fe20003fc4070 */
[----:B------:R-:W-:Y:S01]  /*48d0*/  @!P2 IMAD.MOV R40, RZ, RZ, -R40 ;  /* 0x000000ffff28a224 */ /* 0x000fe200078e0a28 */
[----:B------:R-:W-:Y:S01]  /*48e0*/  ISETP.GT.U32.AND P2, PT, R75, R46, PT ;  /* 0x0000002e4b00720c */ /* 0x000fe20003f44070 */
[--C-:B------:R-:W-:Y:S01]  /*48f0*/  @!P5 IMAD.IADD R44, R44, 0x1, -R75.reuse ;  /* 0x000000012c2cd824 */ /* 0x100fe200078e0a4b */
[----:B------:R-:W-:Y:S01]  /*4900*/  ISETP.GE.AND P5, PT, R2, RZ, PT ;  /* 0x000000ff0200720c */ /* 0x000fe20003fa6270 */
[----:B------:R-:W-:Y:S01]  /*4910*/  @!P3 IMAD.IADD R42, R42, 0x1, -R75 ;  /* 0x000000012a2ab824 */ /* 0x000fe200078e0a4b */
[----:B------:R-:W-:Y:S01]  /*4920*/  IADD3 R2, PT, PT, -R0, RZ, RZ ;  /* 0x000000ff00027210 */ /* 0x000fe20007ffe1ff */
[----:B------:R-:W-:Y:S01]  /*4930*/  IMAD.HI.U32 R0, R45, R52, RZ ;  /* 0x000000342d007227 */ /* 0x000fe200078e00ff */
[----:B------:R-:W-:-:S02]  /*4940*/  IABS R56, R21 ;  /* 0x0000001500387213 */ /* 0x000fc40000000000 */
[----:B------:R-:W-:Y:S01]  /*4950*/  ISETP.GE.AND P3, PT, R23, RZ, PT ;  /* 0x000000ff1700720c */ /* 0x000fe20003f66270 */
[C---:B------:R-:W-:Y:S02]  /*4960*/  IMAD R50, R75.reuse, R2, R50 ;  /* 0x000000024b327224 */ /* 0x040fe400078e0232 */
[--C-:B------:R-:W-:Y:S02]  /*4970*/  @!P6 IMAD.IADD R48, R48, 0x1, -R75.reuse ;  /* 0x000000013030e824 */ /* 0x100fe400078e0a4b */
[----:B------:R-:W-:Y:S01]  /*4980*/  @!P2 IMAD.IADD R46, R46, 0x1, -R75 ;  /* 0x000000012e2ea824 */ /* 0x000fe200078e0a4b */
[----:B------:R-:W-:Y:S01]  /*4990*/  ISETP.GT.U32.AND P6, PT, R75, R50, PT ;  /* 0x000000324b00720c */ /* 0x000fe20003fc4070 */
[----:B------:R-:W-:Y:S01]  /*49a0*/  IMAD.MOV R0, RZ, RZ, -R0 ;  /* 0x000000ffff007224 */ /* 0x000fe200078e0a00 */
[----:B------:R-:W-:Y:S01]  /*49b0*/  ISETP.GE.AND P2, PT, R3, RZ, PT ;  /* 0x000000ff0300720c */ /* 0x000fe20003f46270 */
[----:B------:R-:W-:Y:S02]  /*49c0*/  VIADD R3, R252, 0x52 ;  /* 0x00000052fc037836 */ /* 0x000fe40000000000 */
[----:B------:R-:W-:-:S02]  /*49d0*/  IMAD R52, R75, R0, R52 ;  /* 0x000000004b347224 */ /* 0x000fc400078e0234 */
[----:B------:R-:W-:Y:S01]  /*49e0*/  @!P1 IMAD.MOV R44, RZ, RZ, -R44 ;  /* 0x000000ffff2c9224 */ /* 0x000fe200078e0a2c */
[----:B------:R-:W-:Y:S01]  /*49f0*/  IABS R54, R3 ;  /* 0x0000000300367213 */ /* 0x000fe20000000000 */
[----:B------:R-:W-:Y:S01]  /*4a00*/  VIADD R23, R252, 0x54 ;  /* 0x00000054fc177836 */ /* 0x000fe20000000000 */
[----:B------:R-:W-:Y:S01]  /*4a10*/  @!P3 IADD3 R46, PT, PT, -R46, RZ, RZ ;  /* 0x000000ff2e2eb210 */ /* 0x000fe20007ffe1ff */
[----:B------:R-:W-:Y:S01]  /*4a20*/  @!P4 IMAD.MOV R42, RZ, RZ, -R42 ;  /* 0x000000ffff2ac224 */ /* 0x000fe200078e0a2a */
[----:B------:R-:W-:Y:S01]  /*4a30*/  ISETP.GE.AND P4, PT, R25, RZ, PT ;  /* 0x000000ff1900720c */ /* 0x000fe20003f86270 */
[----:B------:R-:W-:Y:S01]  /*4a40*/  @!P6 IMAD.IADD R50, R50, 0x1, -R75 ;  /* 0x000000013232e824 */ /* 0x000fe200078e0a4b */
[----:B------:R-:W-:Y:S01]  /*4a50*/  ISETP.GT.U32.AND P6, PT, R75, R52, PT ;  /* 0x000000344b00720c */ /* 0x000fe20003fc4070 */
[----:B------:R-:W-:Y:S01]  /*4a60*/  IMAD.HI.U32 R0, R45, R54, RZ ;  /* 0x000000362d007227 */ /* 0x000fe200078e00ff */
[----:B------:R-:W-:Y:S02]  /*4a70*/  IABS R58, R23 ;  /* 0x00000017003a7213 */ /* 0x000fe40000000000 */
[----:B------:R-:W-:Y:S01]  /*4a80*/  ISETP.GT.U32.AND P1, PT, R75, R50, PT ;  /* 0x000000324b00720c */ /* 0x000fe20003f24070 */
[----:B------:R-:W-:Y:S01]  /*4a90*/  IMAD.MOV R2, RZ, RZ, -R0 ;  /* 0x000000ffff027224 */ /* 0x000fe200078e0a00 */
[----:B------:R-:W-:Y:S01]  /*4aa0*/  IADD3 R25, PT, PT, R252, 0x55, RZ ;  /* 0x00000055fc197810 */ /* 0x000fe20007ffe0ff */
[----:B------:R-:W-:-:S03]  /*4ab0*/  IMAD.HI.U32 R0, R45, R56, RZ ;  /* 0x000000382d007227 */ /* 0x000fc600078e00ff */
[----:B------:R-:W-:Y:S01]  /*4ac0*/  IABS R60, R25 ;  /* 0x00000019003c7213 */ /* 0x000fe20000000000 */
[----:B------:R-:W-:Y:S02]  /*4ad0*/  IMAD.MOV R0, RZ, RZ, -R0 ;  /* 0x000000ffff007224 */ /* 0x000fe400078e0a00 */
[--C-:B------:R-:W-:Y:S02]  /*4ae0*/  @!P6 IMAD.IADD R52, R52, 0x1, -R75.reuse ;  /* 0x000000013434e824 */ /* 0x100fe400078e0a4b */
[C---:B------:R-:W-:Y:S02]  /*4af0*/  IMAD R56, R75.reuse, R0, R56 ;  /* 0x000000004b387224 */ /* 0x040fe400078e0238 */
[C---:B------:R-:W-:Y:S01]  /*4b00*/  IMAD R54, R75.reuse, R2, R54 ;  /* 0x000000024b367224 */ /* 0x040fe200078e0236 */
[C---:B------:R-:W-:Y:S01]  /*4b10*/  ISETP.GT.U32.AND P6, PT, R75.reuse, R52, PT ;  /* 0x000000344b00720c */ /* 0x040fe20003fc4070 */
[----:B------:R-:W-:Y:S01]  /*4b20*/  @!P1 IMAD.IADD R50, R50, 0x1, -R75 ;  /* 0x0000000132329824 */ /* 0x000fe200078e0a4b */
[----:B------:R-:W-:Y:S01]  /*4b30*/  ISETP.GT.U32.AND P1, PT, R75, R56, PT ;  /* 0x000000384b00720c */ /* 0x000fe20003f24070 */
[----:B------:R-:W-:Y:S01]  /*4b40*/  IMAD.HI.U32 R2, R45, R58, RZ ;  /* 0x0000003a2d027227 */ /* 0x000fe200078e00ff */
[----:B------:R-:W-:-:S03]  /*4b50*/  ISETP.GT.U32.AND P3, PT, R75, R54, PT ;  /* 0x000000364b00720c */ /* 0x000fc60003f64070 */
[----:B------:R-:W-:Y:S02]  /*4b60*/  IMAD.MOV R2, RZ, RZ, -R2 ;  /* 0x000000ffff027224 */ /* 0x000fe400078e0a02 */
[----:B------:R-:W-:-:S04]  /*4b70*/  IMAD.HI.U32 R0, R45, R60, RZ ;  /* 0x0000003c2d007227 */ /* 0x000fc800078e00ff */
[C---:B------:R-:W-:Y:S02]  /*4b80*/  IMAD R58, R75.reuse, R2, R58 ;  /* 0x000000024b3a7224 */ /* 0x040fe400078e023a */
[----:B------:R-:W-:Y:S02]  /*4b90*/  VIADD R2, R252, 0x56 ;  /* 0x00000056fc027836 */ /* 0x000fe40000000000 */
[--C-:B------:R-:W-:Y:S02]  /*4ba0*/  @!P1 IMAD.IADD R56, R56, 0x1, -R75.reuse ;  /* 0x0000000138389824 */ /* 0x100fe400078e0a4b */
[----:B------:R-:W-:Y:S01]  /*4bb0*/  IMAD.MOV R0, RZ, RZ, -R0 ;  /* 0x000000ffff007224 */ /* 0x000fe200078e0a00 */
[----:B------:R-:W-:Y:S01]  /*4bc0*/  IABS R62, R2 ;  /* 0x00000002003e7213 */ /* 0x000fe20000000000 */
[----:B------:R-:W-:Y:S01]  /*4bd0*/  @!P6 IMAD.IADD R52, R52, 0x1, -R75 ;  /* 0x000000013434e824 */ /* 0x000fe200078e0a4b */
[C---:B------:R-:W-:Y:S01]  /*4be0*/  ISETP.GT.U32.AND P6, PT, R75.reuse, R58, PT ;  /* 0x0000003a4b00720c */ /* 0x040fe20003fc4070 */
[----:B------:R-:W-:Y:S01]  /*4bf0*/  @!P5 IMAD.MOV R50, RZ, RZ, -R50 ;  /* 0x000000ffff32d224 */ /* 0x000fe200078e0a32 */
[C---:B------:R-:W-:Y:S01]  /*4c00*/  ISETP.GT.U32.AND P5, PT, R75.reuse, R56, PT ;  /* 0x000000384b00720c */ /* 0x040fe20003fa4070 */
[----:B------:R-:W-:-:S02]  /*4c10*/  IMAD R60, R75, R0, R60 ;  /* 0x000000004b3c7224 */ /* 0x000fc400078e023c */
[----:B------:R-:W-:Y:S01]  /*4c20*/  @!P3 IMAD.IADD R54, R54, 0x1, -R75 ;  /* 0x000000013636b824 */ /* 0x000fe200078e0a4b */
[----:B------:R-:W-:Y:S01]  /*4c30*/  ISETP.GE.AND P3, PT, R21, RZ, PT ;  /* 0x000000ff1500720c */ /* 0x000fe20003f66270 */
[----:B------:R-:W-:-:S03]  /*4c40*/  IMAD.HI.U32 R0, R45, R62, RZ ;  /* 0x0000003e2d007227 */ /* 0x000fc600078e00ff */
[C---:B------:R-:W-:Y:S01]  /*4c50*/  ISETP.GT.U32.AND P1, PT, R75.reuse, R54, PT ;  /* 0x000000364b00720c */ /* 0x040fe20003f24070 */
[----:B------:R-:W-:Y:S02]  /*4c60*/  IMAD.MOV R0, RZ, RZ, -R0 ;  /* 0x000000ffff007224 */ /* 0x000fe400078e0a00 */
[----:B------:R-:W-:Y:S01]  /*4c70*/  @!P2 IMAD.MOV R52, RZ, RZ, -R52 ;  /* 0x000000ffff34a224 */ /* 0x000fe200078e0a34 */
[C---:B------:R-:W-:Y:S01]  /*4c80*/  ISETP.GT.U32.AND P2, PT, R75.reuse, R60, PT ;  /* 0x0000003c4b00720c */ /* 0x040fe20003f44070 */
[----:B------:R-:W-:Y:S01]  /*4c90*/  IMAD R62, R75, R0, R62 ;  /* 0x000000004b3e7224 */ /* 0x000fe200078e023e */
[----:B------:R-:W-:Y:S01]  /*4ca0*/  @!P5 IADD3 R56, PT, PT, R56, -R75, RZ ;  /* 0x8000004b3838d210 */ /* 0x000fe20007ffe0ff */
[----:B------:R-:W-:Y:S01]  /*4cb0*/  @!P4 IMAD.MOV R48, RZ, RZ, -R48 ;  /* 0x000000ffff30c224 */ /* 0x000fe200078e0a30 */
[----:B------:R-:W-:Y:S01]  /*4cc0*/  ISETP.GE.AND P4, PT, R3, RZ, PT ;  /* 0x000000ff0300720c */ /* 0x000fe20003f86270 */
[--C-:B------:R-:W-:Y:S01]  /*4cd0*/  @!P6 IMAD.IADD R58, R58, 0x1, -R75.reuse ;  /* 0x000000013a3ae824 */ /* 0x100fe200078e0a4b */
[C---:B------:R-:W-:Y:S01]  /*4ce0*/  IADD3 R3, PT, PT, R252.reuse, 0x57, RZ ;  /* 0x00000057fc037810 */ /* 0x040fe20007ffe0ff */
[----:B------:R-:W-:Y:S01]  /*4cf0*/  VIADD R21, R252, 0x5c ;  /* 0x0000005cfc157836 */ /* 0x000fe20000000000 */
[C---:B------:R-:W-:Y:S01]  /*4d00*/  ISETP.GT.U32.AND P5, PT, R75.reuse, R62, PT ;  /* 0x0000003e4b00720c */ /* 0x040fe20003fa4070 */
[--C-:B------:R-:W-:Y:S01]  /*4d10*/  @!P1 IMAD.IADD R54, R54, 0x1, -R75.reuse ;  /* 0x0000000136369824 */ /* 0x100fe200078e0a4b */
[----:B------:R-:W-:Y:S01]  /*4d20*/  IABS R64, R3 ;  /* 0x0000000300407213 */ /* 0x000fe20000000000 */
[----:B------:R-:W-:Y:S01]  /*4d30*/  VIADD R63, R252, 0x70 ;  /* 0x00000070fc3f7836 */ /* 0x000fe20000000000 */
[----:B------:R-:W-:Y:S01]  /*4d40*/  ISETP.GT.U32.AND P6, PT, R75, R58, PT ;  /* 0x0000003a4b00720c */ /* 0x000fe20003fc4070 */
[----:B------:R-:W-:Y:S01]  /*4d50*/  @!P2 IMAD.IADD R60, R60, 0x1, -R75 ;  /* 0x000000013c3ca824 */ /* 0x000fe200078e0a4b */
[----:B------:R-:W-:Y:S01]  /*4d60*/  ISETP.GE.AND P1, PT, R23, RZ, PT ;  /* 0x000000ff1700720c */ /* 0x000fe20003f26270 */
[----:B------:R-:W-:Y:S01]  /*4d70*/  IMAD.HI.U32 R0, R45, R64, RZ ;  /* 0x000000402d007227 */ /* 0x000fe200078e00ff */
[----:B------:R-:W-:-:S02]  /*4d80*/  ISETP.GE.AND P2, PT, R2, RZ, PT ;  /* 0x000000ff0200720c */ /* 0x000fc40003f46270 */
[----:B------:R-:W-:Y:S01]  /*4d90*/  @!P3 IADD3 R56, PT, PT, -R56, RZ, RZ ;  /* 0x000000ff3838b210 */ /* 0x000fe20007ffe1ff */
[----:B------:R-:W-:Y:S01]  /*4da0*/  VIADD R2, R252, 0x58 ;  /* 0x00000058fc027836 */ /* 0x000fe20000000000 */
[----:B------:R-:W-:Y:S01]  /*4db0*/  ISETP.GE.AND P3, PT, R3, RZ, PT ;  /* 0x000000ff0300720c */ /* 0x000fe20003f66270 */
[----:B------:R-:W-:Y:S01]  /*4dc0*/  IMAD.MOV R0, RZ, RZ, -R0 ;  /* 0x000000ffff007224 */ /* 0x000fe200078e0a00 */
[----:B------:R-:W-:Y:S01]  /*4dd0*/  IABS R74, R21 ;  /* 0x00000015004a7213 */ /* 0x000fe20000000000 */
[--C-:B------:R-:W-:Y:S01]  /*4de0*/  @!P5 IMAD.IADD R62, R62, 0x1, -R75.reuse ;  /* 0x000000013e3ed824 */ /* 0x100fe200078e0a4b */
[----:B------:R-:W-:Y:S01]  /*4df0*/  IABS R66, R2 ;  /* 0x0000000200427213 */ /* 0x000fe20000000000 */
[----:B------:R-:W-:Y:S01]  /*4e00*/  @!P6 IMAD.IADD R58, R58, 0x1, -R75 ;  /* 0x000000013a3ae824 */ /* 0x000fe200078e0a4b */
[C---:B------:R-:W-:Y:S01]  /*4e10*/  ISETP.GT.U32.AND P5, PT, R75.reuse, R60, PT ;  /* 0x0000003c4b00720c */ /* 0x040fe20003fa4070 */
[----:B------:R-:W-:Y:S01]  /*4e20*/  IMAD R64, R75, R0, R64 ;  /* 0x000000004b407224 */ /* 0x000fe200078e0240 */
[----:B------:R-:W-:Y:S01]  /*4e30*/  ISETP.GE.AND P6, PT, R25, RZ, PT ;  /* 0x000000ff1900720c */ /* 0x000fe20003fc6270 */
[----:B------:R-:W-:Y:S01]  /*4e40*/  IMAD.HI.U32 R0, R45, R66, RZ ;  /* 0x000000422d007227 */ /* 0x000fe200078e00ff */
[----:B------:R-:W-:-:S02]  /*4e50*/  IADD3 R25, PT, PT, R252, 0x61, RZ ;  /* 0x00000061fc197810 */ /* 0x000fc40007ffe0ff */
[----:B------:R-:W-:Y:S01]  /*4e60*/  IABS R216, R63 ;  /* 0x0000003f00d87213 */ /* 0x000fe20000000000 */
[----:B------:R-:W-:Y:S01]  /*4e70*/  @!P1 IMAD.MOV R58, RZ, RZ, -R58 ;  /* 0x000000ffff3a9224 */ /* 0x000fe200078e0a3a */
[C---:B------:R-:W-:Y:S01]  /*4e80*/  ISETP.GT.U32.AND P1, PT, R75.reuse, R64, PT ;  /* 0x000000404b00720c */ /* 0x040fe20003f24070 */
[----:B------:R-:W-:Y:S02]  /*4e90*/  IMAD.MOV R0, RZ, RZ, -R0 ;  /* 0x000000ffff007224 */ /* 0x000fe400078e0a00 */
[----:B------:R-:W-:Y:S02]  /*4ea0*/  VIADD R3, R252, 0x59 ;  /* 0x00000059fc037836 */ /* 0x000fe40000000000 */
[--C-:B------:R-:W-:Y:S01]  /*4eb0*/  @!P5 IMAD.IADD R60, R60, 0x1, -R75.reuse ;  /* 0x000000013c3cd824 */ /* 0x100fe200078e0a4b */
[----:B------:R-:W-:Y:S01]  /*4ec0*/  ISETP.GE.AND P5, PT, R2, RZ, PT ;  /* 0x000000ff0200720c */ /* 0x000fe20003fa6270 */
[C---:B------:R-:W-:Y:S01]  /*4ed0*/  IMAD R66, R75.reuse, R0, R66 ;  /* 0x000000004b427224 */ /* 0x040fe200078e0242 */
[----:B------:R-:W-:Y:S01]  /*4ee0*/  IABS R68, R3 ;  /* 0x0000000300447213 */ /* 0x000fe20000000000 */
[----:B------:R-:W-:Y:S01]  /*4ef0*/  @!P6 IMAD.MOV R60, RZ, RZ, -R60 ;  /* 0x000000ffff3ce224 */ /* 0x000fe200078e0a3c */
[----:B------:R-:W-:Y:S01]  /*4f00*/  IADD3 R2, PT, PT, R252, 0x5a, RZ ;  /* 0x0000005afc027810 */ /* 0x000fe20007ffe0ff */
[----:B------:R-:W-:Y:S01]  /*4f10*/  @!P4 IMAD.MOV R54, RZ, RZ, -R54 ;  /* 0x000000ffff36c224 */ /* 0x000fe200078e0a36 */
[C---:B------:R-:W-:Y:S01]  /*4f20*/  ISETP.GT.U32.AND P6, PT, R75.reuse, R66, PT ;  /* 0x000000424b00720c */ /* 0x040fe20003fc4070 */
[----:B------:R-:W-:Y:S01]  /*4f30*/  @!P1 IMAD.IADD R64, R64, 0x1, -R75 ;  /* 0x0000000140409824 */ /* 0x000fe200078e0a4b */
[----:B------:R-:W-:Y:S01]  /*4f40*/  ISETP.GT.U32.AND P4, PT, R75, R62, PT ;  /* 0x0000003e4b00720c */ /* 0x000fe20003f84070 */
[----:B------:R-:W-:Y:S01]  /*4f50*/  IMAD.HI.U32 R0, R45, R68, RZ ;  /* 0x000000442d007227 */ /* 0x000fe200078e00ff */
[----:B------:R-:W-:-:S02]  /*4f60*/  IABS R70, R2 ;  /* 0x0000000200467213 */ /* 0x000fc40000000000 */
[C---:B------:R-:W-:Y:S01]  /*4f70*/  ISETP.GT.U32.AND P1, PT, R75.reuse, R64, PT ;  /* 0x000000404b00720c */ /* 0x040fe20003f24070 */
[----:B------:R-:W-:Y:S02]  /*4f80*/  IMAD.MOV R0, RZ, RZ, -R0 ;  /* 0x000000ffff007224 */ /* 0x000fe400078e0a00 */
[----:B------:R-:W-:Y:S02]  /*4f90*/  VIADD R23, R252, 0x5f ;  /* 0x0000005ffc177836 */ /* 0x000fe40000000000 */
[----:B------:R-:W-:Y:S02]  /*4fa0*/  IMAD R68, R75, R0, R68 ;  /* 0x000000004b447224 */ /* 0x000fe400078e0244 */
[----:B------:R-:W-:Y:S01]  /*4fb0*/  @!P6 IADD3 R66, PT, PT, R66, -R75, RZ ;  /* 0x8000004b4242e210 */ /* 0x000fe20007ffe0ff */
[----:B------:R-:W-:Y:S01]  /*4fc0*/  IMAD.HI.U32 R0, R45, R70, RZ ;  /* 0x000000462d007227 */ /* 0x000fe200078e00ff */
[----:B------:R-:W-:Y:S02]  /*4fd0*/  IABS R80, R23 ;  /* 0x0000001700507213 */ /* 0x000fe40000000000 */
[----:B------:R-:W-:Y:S01]  /*4fe0*/  ISETP.GT.U32.AND P6, PT, R75, R66, PT ;  /* 0x000000424b00720c */ /* 0x000fe20003fc4070 */
[----:B------:R-:W-:Y:S01]  /*4ff0*/  @!P4 IMAD.IADD R62, R62, 0x1, -R75 ;  /* 0x000000013e3ec824 */ /* 0x000fe200078e0a4b */
[----:B------:R-:W-:Y:S01]  /*5000*/  ISETP.GE.AND P4, PT, R3, RZ, PT ;  /* 0x000000ff0300720c */ /* 0x000fe20003f86270 */
[----:B------:R-:W-:-:S02]  /*5010*/  VIADD R3, R252, 0x5b ;  /* 0x0000005bfc037836 */ /* 0x000fc40000000000 */
[----:B------:R-:W-:Y:S01]  /*5020*/  @!P1 IMAD.IADD R64, R64, 0x1, -R75 ;  /* 0x0000000140409824 */ /* 0x000fe200078e0a4b */
[C---:B------:R-:W-:Y:S01]  /*5030*/  ISETP.GT.U32.AND P1, PT, R75.reuse, R68, PT ;  /* 0x000000444b00720c */ /* 0x040fe20003f24070 */
[----:B------:R-:W-:Y:S01]  /*5040*/  IMAD.MOV R0, RZ, RZ, -R0 ;  /* 0x000000ffff007224 */ /* 0x000fe200078e0a00 */
[----:B------:R-:W-:Y:S01]  /*5050*/  IABS R72, R3 ;  /* 0x0000000300487213 */ /* 0x000fe20000000000 */
[----:B------:R-:W-:Y:S01]  /*5060*/  @!P2 IMAD.MOV R62, RZ, RZ, -R62 ;  /* 0x000000ffff3ea224 */ /* 0x000fe200078e0a3e */
[----:B------:R-:W-:Y:S01]  /*5070*/  ISETP.GE.AND P2, PT, R2, RZ, PT ;  /* 0x000000ff0200720c */ /* 0x000fe20003f46270 */
[----:B------:R-:W-:Y:S02]  /*5080*/  IMAD R70, R75, R0, R70 ;  /* 0x000000004b467224 */ /* 0x000fe400078e0246 */
[----:B------:R-:W-:-:S04]  /*5090*/  IMAD.HI.U32 R2, R45, R72, RZ ;  /* 0x000000482d027227 */ /* 0x000fc800078e00ff */
[----:B------:R-:W-:Y:S02]  /*50a0*/  IMAD.MOV R2, RZ, RZ, -R2 ;  /* 0x000000ffff027224 */ /* 0x000fe400078e0a02 */
[----:B------:R-:W-:Y:S01]  /*50b0*/  @!P6 IMAD.IADD R66, R66, 0x1, -R75 ;  /* 0x000000014242e824 */ /* 0x000fe200078e0a4b */
[----:B------:R-:W-:Y:S01]  /*50c0*/  ISETP.GT.U32.AND P6, PT, R75, R70, PT ;  /* 0x000000464b00720c */ /* 0x000fe20003fc4070 */
[----:B------:R-:W-:-:S04]  /*50d0*/  IMAD.HI.U32 R0, R45, R74, RZ ;  /* 0x0000004a2d007227 */ /* 0x000fc800078e00ff */
[----:B------:R-:W-:Y:S01]  /*50e0*/  @!P1 IMAD.IADD R68, R68, 0x1, -R75 ;  /* 0x0000000144449824 */ /* 0x000fe200078e0a4b */
[----:B------:R-:W-:Y:S01]  /*50f0*/  IADD3 R0, PT, PT, -R0, RZ, RZ ;  /* 0x000000ff00007210 */ /* 0x000fe20007ffe1ff */
[C---:B------:R-:W-:Y:S02]  /*5100*/  IMAD R72, R75.reuse, R2, R72 ;  /* 0x000000024b487224 */ /* 0x040fe400078e0248 */
[----:B------:R-:W-:Y:S01]  /*5110*/  @!P5 IMAD.MOV R66, RZ, RZ, -R66 ;  /* 0x000000ffff42d224 */ /* 0x000fe200078e0a42 */
[C---:B------:R-:W-:Y:S01]  /*5120*/  ISETP.GT.U32.AND P1, PT, R75.reuse, R68, PT ;  /* 0x000000444b00720c */ /* 0x040fe20003f24070 */
[----:B------:R-:W-:Y:S01]  /*5130*/  @!P3 IMAD.MOV R64, RZ, RZ, -R64 ;  /* 0x000000ffff40b224 */ /* 0x000fe200078e0a40 */
[C---:B------:R-:W-:Y:S01]  /*5140*/  ISETP.GT.U32.AND P5, PT, R75.reuse, R72, PT ;  /* 0x000000484b00720c */ /* 0x040fe20003fa4070 */
[----:B------:R-:W-:Y:S01]  /*5150*/  IMAD R74, R75, R0, R74 ;  /* 0x000000004b4a7224 */ /* 0x000fe200078e024a */
[----:B------:R-:W-:Y:S01]  /*5160*/  ISETP.GE.AND P3, PT, R3, RZ, PT ;  /* 0x000000ff0300720c */ /* 0x000fe20003f66270 */
[----:B------:R-:W-:-:S02]  /*5170*/  VIADD R3, R252, 0x5d ;  /* 0x0000005dfc037836 */ /* 0x000fc40000000000 */
[--C-:B------:R-:W-:Y:S01]  /*5180*/  @!P6 IMAD.IADD R70, R70, 0x1, -R75.reuse ;  /* 0x000000014646e824 */ /* 0x100fe200078e0a4b */
[----:B------:R-:W-:Y:S01]  /*5190*/  ISETP.GT.U32.AND P6, PT, R75, R74, PT ;  /* 0x0000004a4b00720c */ /* 0x000fe20003fc4070 */
[----:B------:R-:W-:Y:S01]  /*51a0*/  VIADD R71, R252, 0x71 ;  /* 0x00000071fc477836 */ /* 0x000fe20000000000 */
[----:B------:R-:W-:Y:S01]  /*51b0*/  IABS R76, R3 ;  /* 0x00000003004c7213 */ /* 0x000fe20000000000 */
[----:B------:R-:W-:Y:S02]  /*51c0*/  IMAD R11, R11, UR64, RZ ;  /* 0x000000400b0b7c24 */ /* 0x000fe4000f8e02ff */
[----:B------:R-:W-:Y:S01]  /*51d0*/  @!P1 IMAD.IADD R68, R68, 0x1, -R75 ;  /* 0x0000000144449824 */ /* 0x000fe200078e0a4b */
[----:B------:R-:W-:Y:S01]  /*51e0*/  ISETP.GE.AND P1, PT, R21, RZ, PT ;  /* 0x000000ff1500720c */ /* 0x000fe20003f26270 */
[----:B------:R-:W-:Y:S01]  /*51f0*/  IMAD.HI.U32 R0, R45, R76, RZ ;  /* 0x0000004c2d007227 */ /* 0x000fe200078e00ff */
[----:B------:R-:W-:-:S03]  /*5200*/  IABS R222, R71 ;  /* 0x0000004700de7213 */ /* 0x000fc60000000000 */
[--C-:B------:R-:W-:Y:S01]  /*5210*/  @!P5 IMAD.IADD R72, R72, 0x1, -R75.reuse ;  /* 0x000000014848d824 */ /* 0x100fe200078e0a4b */
[C---:B------:R-:W-:Y:S01]  /*5220*/  ISETP.GT.U32.AND P5, PT, R75.reuse, R70, PT ;  /* 0x000000464b00720c */ /* 0x040fe20003fa4070 */
[----:B------:R-:W-:Y:S01]  /*5230*/  VIADD R21, R252, 0x5e ;  /* 0x0000005efc157836 */ /* 0x000fe20000000000 */
[----:B------:R-:W-:Y:S01]  /*5240*/  IADD3 R2, PT, PT, -R0, RZ, RZ ;  /* 0x000000ff00027210 */ /* 0x000fe20007ffe1ff */
[----:B------:R-:W-:Y:S02]  /*5250*/  @!P6 IMAD.IADD R74, R74, 0x1, -R75 ;  /* 0x000000014a4ae824 */ /* 0x000fe400078e0a4b */
[----:B------:R-:W-:Y:S01]  /*5260*/  @!P4 IMAD.MOV R68, RZ, RZ, -R68 ;  /* 0x000000ffff44c224 */ /* 0x000fe200078e0a44 */
[----:B------:R-:W-:Y:S01]  /*5270*/  IABS R78, R21 ;  /* 0x00000015004e7213 */ /* 0x000fe20000000000 */
[C---:B------:R-:W-:Y:S01]  /*5280*/  IMAD R76, R75.reuse, R2, R76 ;  /* 0x000000024b4c7224 */ /* 0x040fe200078e024c */
[----:B------:R-:W-:Y:S01]  /*5290*/  ISETP.GT.U32.AND P4, PT, R75, R72, PT ;  /* 0x000000484b00720c */ /* 0x000fe20003f84070 */
[----:B------:R-:W-:Y:S01]  /*52a0*/  IMAD R19, R19, UR64, RZ ;  /* 0x0000004013137c24 */ /* 0x000fe2000f8e02ff */
[----:B------:R-:W-:Y:S01]  /*52b0*/  ISETP.GT.U32.AND P6, PT, R75, R74, PT ;  /* 0x0000004a4b00720c */ /* 0x000fe20003fc4070 */
[----:B------:R-:W-:Y:S01]  /*52c0*/  IMAD.HI.U32 R0, R45, R78, RZ ;  /* 0x0000004e2d007227 */ /* 0x000fe200078e00ff */
[----:B------:R-:W-:-:S03]  /*52d0*/  IABS R2, R25 ;  /* 0x0000001900027213 */ /* 0x000fc60000000000 */
[----:B------:R-:W-:Y:S01]  /*52e0*/  @!P5 IMAD.IADD R70, R70, 0x1, -R75 ;  /* 0x000000014646d824 */ /* 0x000fe200078e0a4b */
[C---:B------:R-:W-:Y:S01]  /*52f0*/  ISETP.GT.U32.AND P5, PT, R75.reuse, R76, PT ;  /* 0x0000004c4b00720c */ /* 0x040fe20003fa4070 */
[----:B------:R-:W-:Y:S02]  /*5300*/  IMAD.MOV R0, RZ, RZ, -R0 ;  /* 0x000000ffff007224 */ /* 0x000fe400078e0a00 */
[----:B------:R-:W-:Y:S02]  /*5310*/  @!P2 IMAD.MOV R70, RZ, RZ, -R70 ;  /* 0x000000ffff46a224 */ /* 0x000fe400078e0a46 */
[----:B------:R-:W-:Y:S02]  /*5320*/  IMAD R78, R75, R0, R78 ;  /* 0x000000004b4e7224 */ /* 0x000fe400078e024e */
[----:B------:R-:W-:-:S04]  /*5330*/  IMAD.HI.U32 R0, R45, R80, RZ ;  /* 0x000000502d007227 */ /* 0x000fc800078e00ff */
[--C-:B------:R-:W-:Y:S01]  /*5340*/  @!P4 IMAD.IADD R72, R72, 0x1, -R75.reuse ;  /* 0x000000014848c824 */ /* 0x100fe200078e0a4b */
[----:B------:R-:W-:Y:S01]  /*5350*/  ISETP.GE.AND P4, PT, R3, RZ, PT ;  /* 0x000000ff0300720c */ /* 0x000fe20003f86270 */
[----:B------:R-:W-:Y:S02]  /*5360*/  VIADD R3, R252, 0x60 ;  /* 0x00000060fc037836 */ /* 0x000fe40000000000 */
[--C-:B------:R-:W-:Y:S01]  /*5370*/  @!P6 IMAD.IADD R74, R74, 0x1, -R75.reuse ;  /* 0x000000014a4ae824 */ /* 0x100fe200078e0a4b */
[C---:B------:R-:W-:Y:S01]  /*5380*/  ISETP.GT.U32.AND P6, PT, R75.reuse, R78, PT ;  /* 0x0000004e4b00720c */ /* 0x040fe20003fc4070 */
[----:B------:R-:W-:Y:S01]  /*5390*/  IMAD.MOV R0, RZ, RZ, -R0 ;  /* 0x000000ffff007224 */ /* 0x000fe200078e0a00 */
[----:B------:R-:W-:Y:S01]  /*53a0*/  IABS R82, R3 ;  /* 0x0000000300527213 */ /* 0x000fe20000000000 */
[----:B------:R-:W-:Y:S01]  /*53b0*/  @!P5 IMAD.IADD R76, R76, 0x1, -R75 ;  /* 0x000000014c4cd824 */ /* 0x000fe200078e0a4b */
[----:B------:R-:W-:Y:S01]  /*53c0*/  @!P3 IADD3 R72, PT, PT, -R72, RZ, RZ ;  /* 0x000000ff4848b210 */ /* 0x000fe20007ffe1ff */
[----:B------:R-:W-:Y:S01]  /*53d0*/  IMAD R80, R75, R0, R80 ;  /* 0x000000004b507224 */ /* 0x000fe200078e0250 */
[----:B------:R-:W-:Y:S01]  /*53e0*/  ISETP.GE.AND P5, PT, R21, RZ, PT ;  /* 0x000000ff1500720c */ /* 0x000fe20003fa6270 */
[----:B------:R-:W-:Y:S01]  /*53f0*/  IMAD.HI.U32 R0, R45, R82, RZ ;  /* 0x000000522d007227 */ /* 0x000fe200078e00ff */
[----:B------:R-:W-:-:S02]  /*5400*/  ISETP.GT.U32.AND P2, PT, R75, R76, PT ;  /* 0x0000004c4b00720c */ /* 0x000fc40003f44070 */
[C---:B------:R-:W-:Y:S01]  /*5410*/  ISETP.GT.U32.AND P3, PT, R75.reuse, R80, PT ;  /* 0x000000504b00720c */ /* 0x040fe20003f64070 */
[----:B------:R-:W-:Y:S02]  /*5420*/  IMAD.MOV R0, RZ, RZ, -R0 ;  /* 0x000000ffff007224 */ /* 0x000fe400078e0a00 */
[----:B------:R-:W-:Y:S02]  /*5430*/  @!P6 IMAD.IADD R78, R78, 0x1, -R75 ;  /* 0x000000014e4ee824 */ /* 0x000fe400078e0a4b */
[C---:B------:R-:W-:Y:S02]  /*5440*/  IMAD R82, R75.reuse, R0, R82 ;  /* 0x000000004b527224 */ /* 0x040fe400078e0252 */
[----:B------:R-:W-:Y:S01]  /*5450*/  VIADD R21, R252, 0x62 ;  /* 0x00000062fc157836 */ /* 0x000fe20000000000 */
[----:B------:R-:W-:Y:S01]  /*5460*/  ISETP.GT.U32.AND P6, PT, R75, R78, PT ;  /* 0x0000004e4b00720c */ /* 0x000fe20003fc4070 */
[----:B------:R-:W-:-:S03]  /*5470*/  IMAD.HI.U32 R0, R45, R2, RZ ;  /* 0x000000022d007227 */ /* 0x000fc600078e00ff */
[----:B------:R-:W-:Y:S01]  /*5480*/  IABS R84, R21 ;  /* 0x0000001500547213 */ /* 0x000fe20000000000 */
[--C-:B------:R-:W-:Y:S01]  /*5490*/  @!P2 IMAD.IADD R76, R76, 0x1, -R75.reuse ;  /* 0x000000014c4ca824 */ /* 0x100fe200078e0a4b */
[----:B------:R-:W-:Y:S01]  /*54a0*/  ISETP.GT.U32.AND P2, PT, R75, R82, PT ;  /* 0x000000524b00720c */ /* 0x000fe20003f44070 */
[----:B------:R-:W-:Y:S01]  /*54b0*/  @!P3 IMAD.IADD R80, R80, 0x1, -R75 ;  /* 0x000000015050b824 */ /* 0x000fe200078e0a4b */
[----:B------:R-:W-:Y:S01]  /*54c0*/  ISETP.GE.AND P3, PT, R25, RZ, PT ;  /* 0x000000ff1900720c */ /* 0x000fe20003f66270 */
[----:B------:R-:W-:Y:S02]  /*54d0*/  IMAD.MOV R0, RZ, RZ, -R0 ;  /* 0x000000ffff007224 */ /* 0x000fe400078e0a00 */
[----:B------:R-:W-:Y:S01]  /*54e0*/  @!P4 IMAD.MOV R76, RZ, RZ, -R76 ;  /* 0x000000ffff4cc224 */ /* 0x000fe200078e0a4c */
[C---:B------:R-:W-:Y:S01]  /*54f0*/  ISETP.GT.U32.AND P4, PT, R75.reuse, R80, PT ;  /* 0x000000504b00720c */ /* 0x040fe20003f84070 */
[----:B------:R-:W-:Y:S02]  /*5500*/  IMAD R83, R75, R0, R2 ;  /* 0x000000004b537224 */ /* 0x000fe400078e0202 */
[----:B------:R-:W-:-:S04]  /*5510*/  IMAD.HI.U32 R0, R45, R84, RZ ;  /* 0x000000542d007227 */ /* 0x000fc800078e00ff */
[--C-:B------:R-:W-:Y:S01]  /*5520*/  @!P6 IMAD.IADD R78, R78, 0x1, -R75.reuse ;  /* 0x000000014e4ee824 */ /* 0x100fe200078e0a4b */
[----:B------:R-:W-:Y:S01]  /*5530*/  ISETP.GE.AND P6, PT, R3, RZ, PT ;  /* 0x000000ff0300720c */ /* 0x000fe20003fc6270 */
[----:B------:R-:W-:Y:S01]  /*5540*/  IMAD.MOV R0, RZ, RZ, -R0 ;  /* 0x000000ffff007224 */ /* 0x000fe200078e0a00 */
[----:B------:R-:W-:Y:S01]  /*5550*/  IADD3 R3, PT, PT, R252, 0x63, RZ ;  /* 0x00000063fc037810 */ /* 0x000fe20007ffe0ff */
[----:B------:R-:W-:Y:S01]  /*5560*/  @!P5 IMAD.MOV R78, RZ, RZ, -R78 ;  /* 0x000000ffff4ed224 */ /* 0x000fe200078e0a4e */
[C---:B------:R-:W-:Y:S01]  /*5570*/  ISETP.GT.U32.AND P5, PT, R75.reuse, R83, PT ;  /* 0x000000534b00720c */ /* 0x040fe20003fa4070 */
[C---:B------:R-:W-:Y:S01]  /*5580*/  IMAD R84, R75.reuse, R0, R84 ;  /* 0x000000004b547224 */ /* 0x040fe200078e0254 */
[----:B------:R-:W-:Y:S01]  /*5590*/  IABS R2, R3 ;  /* 0x0000000300027213 */ /* 0x000fe20000000000 */
[--C-:B------:R-:W-:Y:S02]  /*55a0*/  @!P4 IMAD.IADD R80, R80, 0x1, -R75.reuse ;  /* 0x000000015050c824 */ /* 0x100fe400078e0a4b */
[----:B------:R-:W-:Y:S01]  /*55b0*/  @!P2 IMAD.IADD R82, R82, 0x1, -R75 ;  /* 0x000000015252a824 */ /* 0x000fe200078e0a4b */
[----:B------:R-:W-:Y:S01]  /*55c0*/  ISETP.GT.U32.AND P4, PT, R75, R84, PT ;  /* 0x000000544b00720c */ /* 0x000fe20003f84070 */
[----:B------:R-:W-:Y:S01]  /*55d0*/  @!P1 IMAD.MOV R74, RZ, RZ, -R74 ;  /* 0x000000ffff4a9224 */ /* 0x000fe200078e0a4a */
[----:B------:R-:W-:Y:S01]  /*55e0*/  ISETP.GE.AND P1, PT, R23, RZ, PT ;  /* 0x000000ff1700720c */ /* 0x000fe20003f26270 */
[----:B------:R-:W-:Y:S01]  /*55f0*/  VIADD R23, R252, 0x64 ;  /* 0x00000064fc177836 */ /* 0x000fe20000000000 */
[----:B------:R-:W-:Y:S01]  /*5600*/  ISETP.GT.U32.AND P2, PT, R75, R82, PT ;  /* 0x000000524b00720c */ /* 0x000fe20003f44070 */
[----:B------:R-:W-:-:S03]  /*5610*/  IMAD.HI.U32 R0, R45, R2, RZ ;  /* 0x000000022d007227 */ /* 0x000fc600078e00ff */
[----:B------:R-:W-:Y:S01]  /*5620*/  IABS R86, R23 ;  /* 0x0000001700567213 */ /* 0x000fe20000000000 */
[--C-:B------:R-:W-:Y:S01]  /*5630*/  @!P5 IMAD.IADD R83, R83, 0x1, -R75.reuse ;  /* 0x000000015353d824 */ /* 0x100fe200078e0a4b */
[----:B------:R-:W-:Y:S01]  /*5640*/  ISETP.GE.AND P5, PT, R3, RZ, PT ;  /* 0x000000ff0300720c */ /* 0x000fe20003fa6270 */
[----:B------:R-:W-:Y:S01]  /*5650*/  IMAD.MOV R0, RZ, RZ, -R0 ;  /* 0x000000ffff007224 */ /* 0x000fe200078e0a00 */
[----:B------:R-:W-:Y:S01]  /*5660*/  IADD3 R3, PT, PT, R252, 0x66, RZ ;  /* 0x00000066fc037810 */ /* 0x000fe20007ffe0ff */
[----:B------:R-:W-:Y:S01]  /*5670*/  @!P4 IMAD.IADD R84, R84, 0x1, -R75 ;  /* 0x000000015454c824 */ /* 0x000fe200078e0a4b */
[C---:B------:R-:W-:Y:S01]  /*5680*/  ISETP.GT.U32.AND P4, PT, R75.reuse, R83, PT ;  /* 0x000000534b00720c */ /* 0x040fe20003f84070 */
[----:B------:R-:W-:Y:S01]  /*5690*/  IMAD R85, R75, R0, R2 ;  /* 0x000000004b557224 */ /* 0x000fe200078e0202 */
[----:B------:R-:W-:Y:S01]  /*56a0*/  IABS R88, R3 ;  /* 0x0000000300587213 */ /* 0x000fe20000000000 */
[----:B------:R-:W-:Y:S01]  /*56b0*/  IMAD.HI.U32 R0, R45, R86, RZ ;  /* 0x000000562d007227 */ /* 0x000fe200078e00ff */
[----:B------:R-:W-:-:S02]  /*56c0*/  @!P2 IADD3 R82, PT, PT, R82, -R75, RZ ;  /* 0x8000004b5252a210 */ /* 0x000fc40007ffe0ff */
[----:B------:R-:W-:Y:S01]  /*56d0*/  ISETP.GE.AND P2, PT, R21, RZ, PT ;  /* 0x000000ff1500720c */ /* 0x000fe20003f46270 */
[----:B------:R-:W-:Y:S02]  /*56e0*/  IMAD.MOV R0, RZ, RZ, -R0 ;  /* 0x000000ffff007224 */ /* 0x000fe400078e0a00 */
[----:B------:R-:W-:Y:S01]  /*56f0*/  @!P6 IMAD.MOV R82, RZ, RZ, -R82 ;  /* 0x000000ffff52e224 */ /* 0x000fe200078e0a52 */
[C---:B------:R-:W-:Y:S01]  /*5700*/  ISETP.GT.U32.AND P6, PT, R75.reuse, R85, PT ;  /* 0x000000554b00720c */ /* 0x040fe20003fc4070 */
[----:B------:R-:W-:Y:S02]  /*5710*/  IMAD R86, R75, R0, R86 ;  /* 0x000000004b567224 */ /* 0x000fe400078e0256 */
[--C-:B------:R-:W-:Y:S02]  /*5720*/  @!P4 IMAD.IADD R83, R83, 0x1, -R75.reuse ;  /* 0x000000015353c824 */ /* 0x100fe400078e0a4b */
[C---:B------:R-:W-:Y:S01]  /*5730*/  VIADD R2, R252.reuse, 0x65 ;  /* 0x00000065fc027836 */ /* 0x040fe20000000000 */
[C---:B------:R-:W-:Y:S01]  /*5740*/  ISETP.GT.U32.AND P4, PT, R75.reuse, R86, PT ;  /* 0x000000564b00720c */ /* 0x040fe20003f84070 */
[----:B------:R-:W-:Y:S01]  /*5750*/  @!P1 IMAD.MOV R80, RZ, RZ, -R80 ;  /* 0x000000ffff509224 */ /* 0x000fe200078e0a50 */
[----:B------:R-:W-:Y:S01]  /*5760*/  ISETP.GT.U32.AND P1, PT, R75, R84, PT ;  /* 0x000000544b00720c */ /* 0x000fe20003f24070 */
[----:B------:R-:W-:Y:S01]  /*5770*/  VIADD R25, R252, 0x6b ;  /* 0x0000006bfc197836 */ /* 0x000fe20000000000 */
[----:B------:R-:W-:Y:S01]  /*5780*/  IABS R28, R2 ;  /* 0x00000002001c7213 */ /* 0x000fe20000000000 */
[----:B------:R-:W-:Y:S01]  /*5790*/  IMAD R13, R13, UR64, RZ ;  /* 0x000000400d0d7c24 */ /* 0x000fe2000f8e02ff */
[----:B------:R-:W-:Y:S01]  /*57a0*/  @!P3 IADD3 R83, PT, PT, -R83, RZ, RZ ;  /* 0x000000ff5353b210 */ /* 0x000fe20007ffe1ff */
[----:B------:R-:W-:Y:S01]  /*57b0*/  @!P6 IMAD.IADD R85, R85, 0x1, -R75 ;  /* 0x000000015555e824 */ /* 0x000fe200078e0a4b */
[----:B------:R-:W-:Y:S01]  /*57c0*/  ISETP.GE.AND P6, PT, R2, RZ, PT ;  /* 0x000000ff0200720c */ /* 0x000fe20003fc6270 */
[----:B------:R-:W-:Y:S01]  /*57d0*/  IMAD.HI.U32 R0, R45, R28, RZ ;  /* 0x0000001c2d007227 */ /* 0x000fe200078e00ff */
[----:B------:R-:W-:-:S03]  /*57e0*/  IABS R96, R25 ;  /* 0x0000001900607213 */ /* 0x000fc60000000000 */
[----:B------:R-:W-:Y:S01]  /*57f0*/  @!P4 IMAD.IADD R86, R86, 0x1, -R75 ;  /* 0x000000015656c824 */ /* 0x000fe200078e0a4b */
[----:B------:R-:W-:Y:S01]  /*5800*/  ISETP.GT.U32.AND P4, PT, R75, R85, PT ;  /* 0x000000554b00720c */ /* 0x000fe20003f84070 */
[----:B------:R-:W-:Y:S02]  /*5810*/  IMAD.MOV R0, RZ, RZ, -R0 ;  /* 0x000000ffff007224 */ /* 0x000fe400078e0a00 */
[----:B------:R-:W-:Y:S01]  /*5820*/  IMAD.HI.U32 R2, R45, R88, RZ ;  /* 0x000000582d027227 */ /* 0x000fe200078e00ff */
[----:B------:R-:W-:-:S03]  /*5830*/  ISETP.GT.U32.AND P3, PT, R75, R86, PT ;  /* 0x000000564b00720c */ /* 0x000fc60003f64070 */
[----:B------:R-:W-:Y:S02]  /*5840*/  IMAD R87, R75, R0, R28 ;  /* 0x000000004b577224 */ /* 0x000fe400078e021c */
[----:B------:R-:W-:Y:S02]  /*5850*/  IMAD.MOV R2, RZ, RZ, -R2 ;  /* 0x000000ffff027224 */ /* 0x000fe400078e0a02 */
[----:B------:R-:W-:Y:S02]  /*5860*/  VIADD R0, R252, 0x67 ;  /* 0x00000067fc007836 */ /* 0x000fe40000000000 */
[--C-:B------:R-:W-:Y:S01]  /*5870*/  @!P4 IMAD.IADD R85, R85, 0x1, -R75.reuse ;  /* 0x000000015555c824 */ /* 0x100fe200078e0a4b */
[C---:B------:R-:W-:Y:S01]  /*5880*/  ISETP.GT.U32.AND P4, PT, R75.reuse, R87, PT ;  /* 0x000000574b00720c */ /* 0x040fe20003f84070 */
[----:B------:R-:W-:Y:S01]  /*5890*/  IMAD R88, R75, R2, R88 ;  /* 0x000000024b587224 */ /* 0x000fe200078e0258 */
[----:B------:R-:W-:Y:S01]  /*58a0*/  IABS R28, R0 ;  /* 0x00000000001c7213 */ /* 0x000fe20000000000 */
[--C-:B------:R-:W-:Y:S01]  /*58b0*/  @!P1 IMAD.IADD R84, R84, 0x1, -R75.reuse ;  /* 0x0000000154549824 */ /* 0x100fe200078e0a4b */
[----:B------:R-:W-:Y:S01]  /*58c0*/  ISETP.GE.AND P1, PT, R23, RZ, PT ;  /* 0x000000ff1700720c */ /* 0x000fe20003f26270 */
[C---:B------:R-:W-:Y:S01]  /*58d0*/  VIADD R2, R252.reuse, 0x68 ;  /* 0x00000068fc027836 */ /* 0x040fe20000000000 */
[----:B------:R-:W-:Y:S01]  /*58e0*/  IADD3 R23, PT, PT, R252, 0x6a, RZ ;  /* 0x0000006afc177810 */ /* 0x000fe20007ffe0ff */
[----:B------:R-:W-:Y:S01]  /*58f0*/  @!P3 IMAD.IADD R86, R86, 0x1, -R75 ;  /* 0x000000015656b824 */ /* 0x000fe200078e0a4b */
[----:B------:R-:W-:Y:S01]  /*5900*/  ISETP.GE.AND P3, PT, R0, RZ, PT ;  /* 0x000000ff0000720c */ /* 0x000fe20003f66270 */
[----:B------:R-:W-:Y:S01]  /*5910*/  @!P2 IMAD.MOV R84, RZ, RZ, -R84 ;  /* 0x000000ffff54a224 */ /* 0x000fe200078e0a54 */
[----:B------:R-:W-:Y:S01]  /*5920*/  ISETP.GE.AND P2, PT, R3, RZ, PT ;  /* 0x000000ff0300720c */ /* 0x000fe20003f46270 */
[----:B------:R-:W-:Y:S01]  /*5930*/  IMAD.HI.U32 R0, R45, R28, RZ ;  /* 0x0000001c2d007227 */ /* 0x000fe200078e00ff */
[----:B------:R-:W-:-:S02]  /*5940*/  IABS R90, R2 ;  /* 0x00000002005a7213 */ /* 0x000fc40000000000 */
[----:B------:R-:W-:Y:S01]  /*5950*/  IABS R94, R23 ;  /* 0x00000017005e7213 */ /* 0x000fe20000000000 */
[----:B------:R-:W-:Y:S02]  /*5960*/  @!P4 IMAD.IADD R87, R87, 0x1, -R75 ;  /* 0x000000015757c824 */ /* 0x000fe400078e0a4b */
[----:B------:R-:W-:Y:S02]  /*5970*/  VIADD R3, R252, 0x69 ;  /* 0x00000069fc037836 */ /* 0x000fe40000000000 */
[----:B------:R-:W-:Y:S01]  /*5980*/  IMAD.MOV R0, RZ, RZ, -R0 ;  /* 0x000000ffff007224 */ /* 0x000fe200078e0a00 */
[----:B------:R-:W-:Y:S01]  /*5990*/  ISETP.GT.U32.AND P4, PT, R75, R87, PT ;  /* 0x000000574b00720c */ /* 0x000fe20003f84070 */
[----:B------:R-:W-:Y:S01]  /*59a0*/  @!P5 IMAD.MOV R85, RZ, RZ, -R85 ;  /* 0x000000ffff55d224 */ /* 0x000fe200078e0a55 */
[----:B------:R-:W-:Y:S01]  /*59b0*/  ISETP.GE.AND P5, PT, R2, RZ, PT ;  /* 0x000000ff0200720c */ /* 0x000fe20003fa6270 */
[----:B------:R-:W-:Y:S01]  /*59c0*/  IMAD.HI.U32 R2, R45, R90, RZ ;  /* 0x0000005a2d027227 */ /* 0x000fe200078e00ff */
[----:B------:R-:W-:-:S03]  /*59d0*/  IABS R30, R3 ;  /* 0x00000003001e7213 */ /* 0x000fc60000000000 */
[----:B------:R-:W-:Y:S01]  /*59e0*/  IMAD R89, R75, R0, R28 ;  /* 0x000000004b597224 */ /* 0x000fe200078e021c */
[----:B------:R-:W-:Y:S01]  /*59f0*/  IABS R28, R252 ;  /* 0x000000fc001c7213 */ /* 0x000fe20000000000 */
[----:B------:R-:W-:Y:S01]  /*5a00*/  @!P1 IMAD.MOV R86, RZ, RZ, -R86 ;  /* 0x000000ffff569224 */ /* 0x000fe200078e0a56 */
[----:B------:R-:W-:Y:S01]  /*5a10*/  ISETP.GE.AND P1, PT, R3, RZ, PT ;  /* 0x000000ff0300720c */ /* 0x000fe20003f26270 */
[----:B------:R-:W-:-:S04]  /*5a20*/  IMAD.HI.U32 R3, R45, R30, RZ ;  /* 0x0000001e2d037227 */ /* 0x000fc800078e00ff */
[----:B------:R-:W-:Y:S01]  /*5a30*/  @!P4 IMAD.IADD R87, R87, 0x1, -R75 ;  /* 0x000000015757c824 */ /* 0x000fe200078e0a4b */
[----:B------:R-:W-:Y:S01]  /*5a40*/  ISETP.GT.U32.AND P4, PT, R75, R88, PT ;  /* 0x000000584b00720c */ /* 0x000fe20003f84070 */
[----:B------:R-:W-:Y:S01]  /*5a50*/  IMAD.MOV R2, RZ, RZ, -R2 ;  /* 0x000000ffff027224 */ /* 0x000fe200078e0a02 */
[----:B------:R-:W-:Y:S01]  /*5a60*/  IADD3 R3, PT, PT, -R3, RZ, RZ ;  /* 0x000000ff03037210 */ /* 0x000fe20007ffe1ff */
[----:B------:R-:W-:Y:S01]  /*5a70*/  @!P6 IMAD.MOV R87, RZ, RZ, -R87 ;  /* 0x000000ffff57e224 */ /* 0x000fe200078e0a57 */
[C---:B------:R-:W-:Y:S01]  /*5a80*/  ISETP.GT.U32.AND P6, PT, R75.reuse, R89, PT ;  /* 0x000000594b00720c */ /* 0x040fe20003fc4070 */
[C---:B------:R-:W-:Y:S02]  /*5a90*/  IMAD R90, R75.reuse, R2, R90 ;  /* 0x000000024b5a7224 */ /* 0x040fe400078e025a */
[----:B------:R-:W-:Y:S02]  /*5aa0*/  IMAD R91, R75, R3, R30 ;  /* 0x000000034b5b7224 */ /* 0x000fe400078e021e */
[----:B------:R-:W-:-:S04]  /*5ab0*/  IMAD.HI.U32 R21, R45, R94, RZ ;  /* 0x0000005e2d157227 */ /* 0x000fc800078e00ff */
[-C--:B------:R-:W-:Y:S01]  /*5ac0*/  @!P4 IADD3 R88, PT, PT, R88, -R75.reuse, RZ ;  /* 0x8000004b5858c210 */ /* 0x080fe20007ffe0ff */
[----:B------:R-:W-:Y:S02]  /*5ad0*/  IMAD.MOV R21, RZ, RZ, -R21 ;  /* 0x000000ffff157224 */ /* 0x000fe400078e0a15 */
[----:B------:R-:W-:Y:S01]  /*5ae0*/  IMAD.HI.U32 R0, R45, R96, RZ ;  /* 0x000000602d007227 */ /* 0x000fe200078e00ff */
[----:B------:R-:W-:Y:S02]  /*5af0*/  ISETP.GT.U32.AND P4, PT, R75, R88, PT ;  /* 0x000000584b00720c */ /* 0x000fe40003f84070 */
[----:B------:R-:W-:Y:S01]  /*5b00*/  @!P6 IADD3 R89, PT, PT, R89, -R75, RZ ;  /* 0x8000004b5959e210 */ /* 0x000fe20007ffe0ff */
[C---:B------:R-:W-:Y:S01]  /*5b10*/  IMAD R94, R75.reuse, R21, R94 ;  /* 0x000000154b5e7224 */ /* 0x040fe200078e025e */
[----:B------:R-:W-:Y:S01]  /*5b20*/  ISETP.GT.U32.AND P6, PT, R75, R91, PT ;  /* 0x0000005b4b00720c */ /* 0x000fe20003fc4070 */
[----:B------:R-:W-:-:S04]  /*5b30*/  IMAD.HI.U32 R2, R45, R246, RZ ;  /* 0x000000f62d027227 */ /* 0x000fc800078e00ff */
[----:B------:R-:W-:Y:S02]  /*5b40*/  IMAD.MOV R21, RZ, RZ, -R0 ;  /* 0x000000ffff157224 */ /* 0x000fe400078e0a00 */
[----:B------:R-:W-:-:S04]  /*5b50*/  IMAD.HI.U32 R0, R45, R226, RZ ;  /* 0x000000e22d007227 */ /* 0x000fc800078e00ff */
[--C-:B------:R-:W-:Y:S01]  /*5b60*/  @!P4 IMAD.IADD R88, R88, 0x1, -R75.reuse ;  /* 0x000000015858c824 */ /* 0x100fe200078e0a4b */
[----:B------:R-:W-:Y:S01]  /*5b70*/  ISETP.GT.U32.AND P4, PT, R75, R90, PT ;  /* 0x0000005a4b00720c */ /* 0x000fe20003f84070 */
[----:B------:R-:W-:Y:S02]  /*5b80*/  @!P6 IMAD.IADD R91, R91, 0x1, -R75 ;  /* 0x000000015b5be824 */ /* 0x000fe400078e0a4b */
[----:B------:R-:W-:Y:S02]  /*5b90*/  @!P2 IMAD.MOV R88, RZ, RZ, -R88 ;  /* 0x000000ffff58a224 */ /* 0x000fe400078e0a58 */
[----:B------:R-:W-:Y:S01]  /*5ba0*/  IMAD.MOV R2, RZ, RZ, -R2 ;  /* 0x000000ffff027224 */ /* 0x000fe200078e0a02 */
[C---:B------:R-:W-:Y:S01]  /*5bb0*/  ISETP.GT.U32.AND P2, PT, R75.reuse, R91, PT ;  /* 0x0000005b4b00720c */ /* 0x040fe20003f44070 */
[----:B------:R-:W-:Y:S02]  /*5bc0*/  IMAD.MOV R0, RZ, RZ, -R0 ;  /* 0x000000ffff007224 */ /* 0x000fe400078e0a00 */
[----:B------:R-:W-:-:S02]  /*5bd0*/  IMAD R246, R75, R2, R246 ;  /* 0x000000024bf67224 */ /* 0x000fc400078e02f6 */
[C---:B------:R-:W-:Y:S02]  /*5be0*/  IMAD R226, R75.reuse, R0, R226 ;  /* 0x000000004be27224 */ /* 0x040fe400078e02e2 */
[----:B------:R-:W-:Y:S01]  /*5bf0*/  @!P4 IMAD.IADD R90, R90, 0x1, -R75 ;  /* 0x000000015a5ac824 */ /* 0x000fe200078e0a4b */
[----:B------:R-:W-:Y:S01]  /*5c00*/  ISETP.GT.U32.AND P4, PT, R75, R89, PT ;  /* 0x000000594b00720c */ /* 0x000fe20003f84070 */
[----:B------:R-:W-:-:S03]  /*5c10*/  IMAD.HI.U32 R2, R45, R216, RZ ;  /* 0x000000d82d027227 */ /* 0x000fc600078e00ff */
[----:B------:R-:W-:Y:S01]  /*5c20*/  ISETP.GT.U32.AND P6, PT, R75, R90, PT ;  /* 0x0000005a4b00720c */ /* 0x000fe20003fc4070 */
[--C-:B------:R-:W-:Y:S01]  /*5c30*/  @!P2 IMAD.IADD R91, R91, 0x1, -R75.reuse ;  /* 0x000000015b5ba824 */ /* 0x100fe200078e0a4b */
[C---:B------:R-:W-:Y:S01]  /*5c40*/  ISETP.GT.U32.AND P2, PT, R75.reuse, R246, PT ;  /* 0x000000f64b00720c */ /* 0x040fe20003f44070 */
[----:B------:R-:W-:Y:S02]  /*5c50*/  IMAD R96, R75, R21, R96 ;  /* 0x000000154b607224 */ /* 0x000fe400078e0260 */
[----:B------:R-:W-:Y:S02]  /*5c60*/  VIADD R21, R252, 0x6f ;  /* 0x0000006ffc157836 */ /* 0x000fe40000000000 */
[----:B------:R-:W-:Y:S02]  /*5c70*/  IMAD.MOV R2, RZ, RZ, -R2 ;  /* 0x000000ffff027224 */ /* 0x000fe400078e0a02 */
[--C-:B------:R-:W-:Y:S01]  /*5c80*/  @!P4 IMAD.IADD R89, R89, 0x1, -R75.reuse ;  /* 0x000000015959c824 */ /* 0x100fe200078e0a4b */
[C---:B------:R-:W-:Y:S01]  /*5c90*/  ISETP.GT.U32.AND P4, PT, R75.reuse, R94, PT ;  /* 0x0000005e4b00720c */ /* 0x040fe20003f84070 */
[C---:B------:R-:W-:Y:S01]  /*5ca0*/  IMAD R216, R75.reuse, R2, R216 ;  /* 0x000000024bd87224 */ /* 0x040fe200078e02d8 */
[----:B------:R-:W-:Y:S01]  /*5cb0*/  IABS R220, R21 ;  /* 0x0000001500dc7213 */ /* 0x000fe20000000000 */
[--C-:B------:R-:W-:Y:S01]  /*5cc0*/  @!P6 IMAD.IADD R90, R90, 0x1, -R75.reuse ;  /* 0x000000015a5ae824 */ /* 0x100fe200078e0a4b */
[----:B------:R-:W-:Y:S01]  /*5cd0*/  ISETP.GT.U32.AND P6, PT, R75, R96, PT ;  /* 0x000000604b00720c */ /* 0x000fe20003fc4070 */
[----:B------:R-:W-:-:S02]  /*5ce0*/  @!P2 IMAD.IADD R246, R246, 0x1, -R75 ;  /* 0x00000001f6f6a824 */ /* 0x000fc400078e0a4b */
[----:B------:R-:W-:-:S04]  /*5cf0*/  IMAD.HI.U32 R0, R45, R220, RZ ;  /* 0x000000dc2d007227 */ /* 0x000fc800078e00ff */
[----:B------:R-:W-:Y:S02]  /*5d00*/  IMAD.MOV R0, RZ, RZ, -R0 ;  /* 0x000000ffff007224 */ /* 0x000fe400078e0a00 */
[----:B------:R-:W-:Y:S01]  /*5d10*/  @!P4 IMAD.IADD R94, R94, 0x1, -R75 ;  /* 0x000000015e5ec824 */ /* 0x000fe200078e0a4b */
[C---:B------:R-:W-:Y:S01]  /*5d20*/  ISETP.GT.U32.AND P4, PT, R75.reuse, R226, PT ;  /* 0x000000e24b00720c */ /* 0x040fe20003f84070 */
[----:B------:R-:W-:Y:S02]  /*5d30*/  IMAD R220, R75, R0, R220 ;  /* 0x000000004bdc7224 */ /* 0x000fe400078e02dc */
[----:B------:R-:W-:Y:S01]  /*5d40*/  IMAD.HI.U32 R0, R45, R222, RZ ;  /* 0x000000de2d007227 */ /* 0x000fe200078e00ff */
[----:B------:R-:W-:Y:S02]  /*5d50*/  @!P6 IADD3 R96, PT, PT, R96, -R75, RZ ;  /* 0x8000004b6060e210 */ /* 0x000fe40007ffe0ff */
[C---:B------:R-:W-:Y:S01]  /*5d60*/  ISETP.GT.U32.AND P6, PT, R75.reuse, R94, PT ;  /* 0x0000005e4b00720c */ /* 0x040fe20003fc4070 */
[----:B------:R-:W-:Y:S01]  /*5d70*/  VIADD R30, R252, 0x6e ;  /* 0x0000006efc1e7836 */ /* 0x000fe20000000000 */
[----:B------:R-:W-:Y:S01]  /*5d80*/  ISETP.GT.U32.AND P2, PT, R75, R96, PT ;  /* 0x000000604b00720c */ /* 0x000fe20003f44070 */
[----:B------:R-:W-:-:S02]  /*5d90*/  IMAD.MOV R0, RZ, RZ, -R0 ;  /* 0x000000ffff007224 */ /* 0x000fc400078e0a00 */
[----:B------:R-:W-:Y:S01]  /*5da0*/  @!P3 IMAD.MOV R89, RZ, RZ, -R89 ;  /* 0x000000ffff59b224 */ /* 0x000fe200078e0a59 */
[----:B------:R-:W-:Y:S01]  /*5db0*/  IABS R224, R30 ;  /* 0x0000001e00e07213 */ /* 0x000fe20000000000 */
[----:B------:R-:W-:Y:S01]  /*5dc0*/  @!P4 IMAD.IADD R226, R226, 0x1, -R75 ;  /* 0x00000001e2e2c824 */ /* 0x000fe200078e0a4b */
[C---:B------:R-:W-:Y:S01]  /*5dd0*/  ISETP.GT.U32.AND P4, PT, R75.reuse, R246, PT ;  /* 0x000000f64b00720c */ /* 0x040fe20003f84070 */
[----:B------:R-:W-:Y:S02]  /*5de0*/  @!P5 IMAD.MOV R90, RZ, RZ, -R90 ;  /* 0x000000ffff5ad224 */ /* 0x000fe400078e0a5a */
[C---:B------:R-:W-:Y:S01]  /*5df0*/  IMAD R222, R75.reuse, R0, R222 ;  /* 0x000000004bde7224 */ /* 0x040fe200078e02de */
[----:B------:R-:W-:Y:S01]  /*5e00*/  ISETP.GT.U32.AND P3, PT, R75, R226, PT ;  /* 0x000000e24b00720c */ /* 0x000fe20003f64070 */
[----:B------:R-:W-:Y:S02]  /*5e10*/  IMAD.HI.U32 R0, R45, R28, RZ ;  /* 0x0000001c2d007227 */ /* 0x000fe400078e00ff */
[----:B------:R-:W-:-:S02]  /*5e20*/  @!P2 IADD3 R96, PT, PT, R96, -R75, RZ ;  /* 0x8000004b6060a210 */ /* 0x000fc40007ffe0ff */
[----:B------:R-:W-:Y:S01]  /*5e30*/  IMAD.HI.U32 R3, R45, R224, RZ ;  /* 0x000000e02d037227 */ /* 0x000fe200078e00ff */
[----:B------:R-:W-:-:S03]  /*5e40*/  ISETP.GT.U32.AND P2, PT, R75, R220, PT ;  /* 0x000000dc4b00720c */ /* 0x000fc60003f44070 */
[----:B------:R-:W-:Y:S01]  /*5e50*/  @!P4 IMAD.IADD R246, R246, 0x1, -R75 ;  /* 0x00000001f6f6c824 */ /* 0x000fe200078e0a4b */
[----:B------:R-:W-:Y:S01]  /*5e60*/  ISETP.GT.U32.AND P4, PT, R75, R216, PT ;  /* 0x000000d84b00720c */ /* 0x000fe20003f84070 */
[----:B------:R-:W-:-:S04]  /*5e70*/  IMAD.HI.U32 R2, R45, R218, RZ ;  /* 0x000000da2d027227 */ /* 0x000fc800078e00ff */
[----:B------:R-:W-:Y:S02]  /*5e80*/  IMAD.MOV R0, RZ, RZ, -R0 ;  /* 0x000000ffff007224 */ /* 0x000fe400078e0a00 */
[----:B------:R-:W-:Y:S02]  /*5e90*/  IMAD.MOV R3, RZ, RZ, -R3 ;  /* 0x000000ffff037224 */ /* 0x000fe400078e0a03 */
[----:B------:R-:W-:Y:S02]  /*5ea0*/  IMAD.MOV R2, RZ, RZ, -R2 ;  /* 0x000000ffff027224 */ /* 0x000fe400078e0a02 */
[C---:B------:R-:W-:Y:S02]  /*5eb0*/  IMAD R28, R75.reuse, R0, R28 ;  /* 0x000000004b1c7224 */ /* 0x040fe400078e021c */
[--C-:B------:R-:W-:Y:S02]  /*5ec0*/  @!P4 IMAD.IADD R216, R216, 0x1, -R75.reuse ;  /* 0x00000001d8d8c824 */ /* 0x100fe400078e0a4b */
[----:B------:R-:W-:Y:S01]  /*5ed0*/  @!P3 IMAD.IADD R226, R226, 0x1, -R75 ;  /* 0x00000001e2e2b824 */ /* 0x000fe200078e0a4b */
[C---:B------:R-:W-:Y:S01]  /*5ee0*/  ISETP.GT.U32.AND P3, PT, R75.reuse, R222, PT ;  /* 0x000000de4b00720c */ /* 0x040fe20003f64070 */
[C---:B------:R-:W-:Y:S01]  /*5ef0*/  IMAD R224, R75.reuse, R3, R224 ;  /* 0x000000034be07224 */ /* 0x040fe200078e02e0 */
[C---:B------:R-:W-:Y:S01]  /*5f00*/  ISETP.GT.U32.AND P5, PT, R75.reuse, R216, PT ;  /* 0x000000d84b00720c */ /* 0x040fe20003fa4070 */
[----:B------:R-:W-:-:S02]  /*5f10*/  IMAD R218, R75, R2, R218 ;  /* 0x000000024bda7224 */ /* 0x000fc400078e02da */
[----:B------:R-:W1:Y:S01]  /*5f20*/  LDC.64 R2, c[0x0][0x3a8] ;  /* 0x0000ea00ff027b82 */ /* 0x000e620000000a00 */
[----:B------:R-:W-:Y:S01]  /*5f30*/  @!P2 IMAD.IADD R220, R220, 0x1, -R75 ;  /* 0x00000001dcdca824 */ /* 0x000fe200078e0a4b */
[----:B------:R-:W-:Y:S01]  /*5f40*/  ISETP.GE.AND P2, PT, R23, RZ, PT ;  /* 0x000000ff1700720c */ /* 0x000fe20003f46270 */
[----:B------:R-:W-:Y:S02]  /*5f50*/  @!P1 IMAD.MOV R91, RZ, RZ, -R91 ;  /* 0x000000ffff5b9224 */ /* 0x000fe400078e0a5b */
[--C-:B------:R-:W-:Y:S01]  /*5f60*/  @!P6 IMAD.IADD R94, R94, 0x1, -R75.reuse ;  /* 0x000000015e5ee824 */ /* 0x100fe200078e0a4b */
[C---:B------:R-:W-:Y:S01]  /*5f70*/  ISETP.GT.U32.AND P6, PT, R75.reuse, R224, PT ;  /* 0x000000e04b00720c */ /* 0x040fe20003fc4070 */
[----:B------:R-:W-:Y:S01]  /*5f80*/  VIADD R77, R252, 0x73 ;  /* 0x00000073fc4d7836 */ /* 0x000fe20000000000 */
[----:B------:R-:W-:Y:S01]  /*5f90*/  @!P3 IADD3 R222, PT, PT, R222, -R75, RZ ;  /* 0x8000004bdedeb210 */ /* 0x000fe20007ffe0ff */
[----:B------:R-:W-:Y:S01]  /*5fa0*/  IMAD R6, R6, UR64, RZ ;  /* 0x0000004006067c24 */ /* 0x000fe2000f8e02ff */
[C---:B------:R-:W-:Y:S01]  /*5fb0*/  ISETP.GT.U32.AND P3, PT, R75.reuse, R220, PT ;  /* 0x000000dc4b00720c */ /* 0x040fe20003f64070 */
[--C-:B------:R-:W-:Y:S01]  /*5fc0*/  @!P5 IMAD.IADD R216, R216, 0x1, -R75.reuse ;  /* 0x00000001d8d8d824 */ /* 0x100fe200078e0a4b */
[C---:B------:R-:W-:Y:S01]  /*5fd0*/  ISETP.GT.U32.AND P5, PT, R75.reuse, R28, PT ;  /* 0x0000001c4b00720c */ /* 0x040fe20003fa4070 */
[----:B------:R-:W-:Y:S01]  /*5fe0*/  VIADD R111, R252, 0x74 ;  /* 0x00000074fc6f7836 */ /* 0x000fe20000000000 */
[----:B------:R-:W-:Y:S01]  /*5ff0*/  ISETP.GT.U32.AND P1, PT, R75, R222, PT ;  /* 0x000000de4b00720c */ /* 0x000fe20003f24070 */
[----:B------:R-:W-:Y:S01]  /*6000*/  @!P2 IMAD.MOV R94, RZ, RZ, -R94 ;  /* 0x000000ffff5ea224 */ /* 0x000fe200078e0a5e */
[----:B------:R-:W-:Y:S01]  /*6010*/  IABS R248, R77 ;  /* 0x0000004d00f87213 */ /* 0x000fe20000000000 */
[----:B------:R-:W-:Y:S01]  /*6020*/  IMAD R9, R9, UR64, RZ ;  /* 0x0000004009097c24 */ /* 0x000fe2000f8e02ff */
[----:B------:R-:W-:Y:S01]  /*6030*/  IABS R250, R111 ;  /* 0x0000006f00fa7213 */ /* 0x000fe20000000000 */
[--C-:B------:R-:W-:Y:S01]  /*6040*/  @!P6 IMAD.IADD R224, R224, 0x1, -R75.reuse ;  /* 0x00000001e0e0e824 */ /* 0x100fe200078e0a4b */
[----:B------:R-:W-:Y:S01]  /*6050*/  ISETP.GT.U32.AND P6, PT, R75, R218, PT ;  /* 0x000000da4b00720c */ /* 0x000fe20003fc4070 */
[----:B------:R-:W-:Y:S01]  /*6060*/  IMAD R17, R17, UR64, RZ ;  /* 0x0000004011117c24 */ /* 0x000fe2000f8e02ff */
[----:B------:R3:W-:Y:S01]  /*6070*/  STL [R1+0x2e84], R77 ;  /* 0x002e844d01007387 */ /* 0x0007e20000100800 */
[----:B------:R-:W-:Y:S01]  /*6080*/  IMAD R15, R15, UR64, RZ ;  /* 0x000000400f0f7c24 */ /* 0x000fe2000f8e02ff */
[----:B------:R-:W-:Y:S01]  /*6090*/  ISETP.GT.U32.AND P4, PT, R75, R224, PT ;  /* 0x000000e04b00720c */ /* 0x000fe20003f84070 */
[--C-:B------:R-:W-:Y:S01]  /*60a0*/  @!P5 IMAD.IADD R28, R28, 0x1, -R75.reuse ;  /* 0x000000011c1cd824 */ /* 0x100fe200078e0a4b */
[----:B------:R-:W-:Y:S01]  /*60b0*/  LEA R232, P5, R11, UR24, 0x2 ;  /* 0x000000180be87c11 */ /* 0x000fe2000f8a10ff */
[----:B-1----:R-:W-:Y:S01]  /*60c0*/  IMAD R3, R31, R3, RZ ;  /* 0x000000031f037224 */ /* 0x002fe200078e02ff */
[----:B------:R-:W-:Y:S01]  /*60d0*/  @!P1 IADD3 R222, PT, PT, R222, -R75, RZ ;  /* 0x8000004bdede9210 */ /* 0x000fe20007ffe0ff */
[C---:B------:R-:W-:Y:S01]  /*60e0*/  VIADD R109, R252.reuse, 0x75 ;  /* 0x00000075fc6d7836 */ /* 0x040fe20000000000 */
[----:B------:R-:W-:Y:S01]  /*60f0*/  LEA.HI.X.SX32 R233, R11, UR25, 0x2, P5 ;  /* 0x000000190be97c11 */ /* 0x000fe2000a8f16ff */
[C---:B------:R-:W-:Y:S01]  /*6100*/  VIADD R105, R252.reuse, 0x77 ;  /* 0x00000077fc697836 */ /* 0x040fe20000000000 */
[----:B------:R-:W-:Y:S01]  /*6110*/  LEA R236, P5, R19, UR24, 0x2 ;  /* 0x0000001813ec7c11 */ /* 0x000fe2000f8a10ff */
[C---:B------:R-:W-:Y:S01]  /*6120*/  VIADD R107, R252.reuse, 0x76 ;  /* 0x00000076fc6b7836 */ /* 0x040fe20000000000 */
[----:B------:R-:W-:Y:S01]  /*6130*/  ISETP.GT.U32.AND P2, PT, R75, R28, PT ;  /* 0x0000001c4b00720c */ /* 0x000fe20003f44070 */
[----:B------:R-:W-:Y:S01]  /*6140*/  VIADD R103, R252, 0x78 ;  /* 0x00000078fc677836 */ /* 0x000fe20000000000 */
[----:B------:R-:W-:Y:S01]  /*6150*/  LEA.HI.X.SX32 R237, R19, UR25, 0x2, P5 ;  /* 0x0000001913ed7c11 */ /* 0x000fe2000a8f16ff */
[--C-:B------:R-:W-:Y:S01]  /*6160*/  @!P4 IMAD.IADD R224, R224, 0x1, -R75.reuse ;  /* 0x00000001e0e0c824 */ /* 0x100fe200078e0a4b */
[----:B------:R-:W-:Y:S01]  /*6170*/  LEA R240, P5, R13, UR24, 0x2 ;  /* 0x000000180df07c11 */ /* 0x000fe2000f8a10ff */
[----:B------:R-:W-:Y:S01]  /*6180*/  VIADD R99, R252, 0x7a ;  /* 0x0000007afc637836 */ /* 0x000fe20000000000 */
[----:B------:R-:W-:Y:S01]  /*6190*/  LEA R228, P1, R3, UR26, 0x2 ;  /* 0x0000001a03e47c11 */ /* 0x000fe2000f8210ff */
[--C-:B------:R-:W-:Y:S01]  /*61a0*/  @!P3 IMAD.IADD R220, R220, 0x1, -R75.reuse ;  /* 0x00000001dcdcb824 */ /* 0x100fe200078e0a4b */
[----:B------:R-:W-:Y:S01]  /*61b0*/  LEA.HI.X.SX32 R241, R13, UR25, 0x2, P5 ;  /* 0x000000190df17c11 */ /* 0x000fe2000a8f16ff */
[C---:B------:R-:W-:Y:S01]  /*61c0*/  VIADD R101, R252.reuse, 0x79 ;  /* 0x00000079fc657836 */ /* 0x040fe20000000000 */
[----:B------:R-:W-:Y:S01]  /*61d0*/  ISETP.GE.AND P5, PT, R252, RZ, PT ;  /* 0x000000fffc00720c */ /* 0x000fe20003fa6270 */
[--C-:B------:R-:W-:Y:S01]  /*61e0*/  @!P6 IMAD.IADD R218, R218, 0x1, -R75.reuse ;  /* 0x00000001dadae824 */ /* 0x100fe200078e0a4b */
[----:B------:R-:W-:Y:S01]  /*61f0*/  LEA.HI.X.SX32 R0, R3, UR27, 0x2, P1 ;  /* 0x0000001b03007c11 */ /* 0x000fe200088f16ff */
[----:B------:R-:W-:Y:S01]  /*6200*/  IMAD.HI.U32 R3, R45, R248, RZ ;  /* 0x000000f82d037227 */ /* 0x000fe200078e00ff */
[----:B------:R-:W-:Y:S01]  /*6210*/  ISETP.GE.AND P4, PT, R25, RZ, PT ;  /* 0x000000ff1900720c */ /* 0x000fe20003f86270 */
[----:B------:R-:W1:Y:S01]  /*6220*/  LDCU UR26, c[0x0][0x3b0] ;  /* 0x00007600ff1a77ac */ /* 0x000e620008000800 */
[----:B------:R-:W-:Y:S01]  /*6230*/  ISETP.NE.AND P1, PT, R5, RZ, PT ;  /* 0x000000ff0500720c */ /* 0x000fe20003f25270 */
[----:B------:R-:W-:Y:S01]  /*6240*/  @!P2 IMAD.IADD R28, R28, 0x1, -R75 ;  /* 0x000000011c1ca824 */ /* 0x000fe200078e0a4b */
[----:B------:R-:W-:Y:S01]  /*6250*/  IADD3 R3, PT, PT, -R3, RZ, RZ ;  /* 0x000000ff03037210 */ /* 0x000fe20007ffe1ff */
[C---:B------:R-:W-:Y:S01]  /*6260*/  VIADD R97, R252.reuse, 0x7c ;  /* 0x0000007cfc617836 */ /* 0x040fe20000000000 */
[----:B------:R-:W-:Y:S01]  /*6270*/  LOP3.LUT R5, RZ, R5, RZ, 0x33, !PT ;  /* 0x00000005ff057212 */ /* 0x000fe200078e33ff */
[----:B------:R-:W-:Y:S01]  /*6280*/  VIADD R95, R252, 0x7d ;  /* 0x0000007dfc5f7836 */ /* 0x000fe20000000000 */
[----:B------:R-:W-:Y:S01]  /*6290*/  IABS R11, R103 ;  /* 0x00000067000b7213 */ /* 0x000fe20000000000 */
[----:B------:R-:W-:Y:S01]  /*62a0*/  @!P5 IMAD.MOV R28, RZ, RZ, -R28 ;  /* 0x000000ffff1cd224 */ /* 0x000fe200078e0a1c */
[C---:B------:R-:W-:Y:S01]  /*62b0*/  LEA R244, P5, R6.reuse, UR24, 0x2 ;  /* 0x0000001806f47c11 */ /* 0x040fe2000f8a10ff */
[----:B------:R-:W-:Y:S01]  /*62c0*/  IMAD R248, R75, R3, R248 ;  /* 0x000000034bf87224 */ /* 0x000fe200078e02f8 */
[----:B------:R-:W-:Y:S01]  /*62d0*/  SEL R189, R5, R110, !P1 ;  /* 0x0000006e05bd7207 */ /* 0x000fe20004800000 */
[----:B------:R-:W-:Y:S01]  /*62e0*/  @!P4 IMAD.MOV R96, RZ, RZ, -R96 ;  /* 0x000000ffff60c224 */ /* 0x000fe200078e0a60 */
[----:B------:R-:W-:Y:S01]  /*62f0*/  LEA.HI.X.SX32 R245, R6, UR25, 0x2, P5 ;  /* 0x0000001906f57c11 */ /* 0x000fe2000a8f16ff */
[----:B------:R-:W-:Y:S01]  /*6300*/  IMAD.HI.U32 R3, R45, R250, RZ ;  /* 0x000000fa2d037227 */ /* 0x000fe200078e00ff */
[----:B------:R-:W-:Y:S01]  /*6310*/  ISETP.GT.U32.AND P5, PT, R75, R248, PT ;  /* 0x000000f84b00720c */ /* 0x000fe20003fa4070 */
[----:B------:R-:W1:Y:S01]  /*6320*/  LDCU UR27, c[0x0][0x3b0] ;  /* 0x00007600ff1b77ac */ /* 0x000e620008000800 */
[----:B------:R-:W-:Y:S01]  /*6330*/  LEA R230, P4, R9, UR24, 0x2 ;  /* 0x0000001809e67c11 */ /* 0x000fe2000f8810ff */
[----:B------:R-:W-:Y:S01]  /*6340*/  IMAD.MOV R3, RZ, RZ, -R3 ;  /* 0x000000ffff037224 */ /* 0x000fe200078e0a03 */
[----:B------:R-:W-:Y:S01]  /*6350*/  SEL R28, R5, R28, !P1 ;  /* 0x0000001c051c7207 */ /* 0x000fe20004800000 */
[----:B------:R-:W-:Y:S01]  /*6360*/  VIADD R93, R252, 0x7e ;  /* 0x0000007efc5d7836 */ /* 0x000fe20000000000 */
[----:B------:R-:W-:Y:S01]  /*6370*/  LEA.HI.X.SX32 R231, R9, UR25, 0x2, P4 ;  /* 0x0000001909e77c11 */ /* 0x000fe2000a0f16ff */
[----:B------:R-:W-:Y:S01]  /*6380*/  IMAD R250, R75, R3, R250 ;  /* 0x000000034bfa7224 */ /* 0x000fe200078e02fa */
[----:B------:R-:W-:Y:S01]  /*6390*/  LEA R234, P4, R17, UR24, 0x2 ;  /* 0x0000001811ea7c11 */ /* 0x000fe2000f8810ff */
[----:B------:R-:W-:Y:S01]  /*63a0*/  IMAD R9, R7, UR64, RZ ;  /* 0x0000004007097c24 */ /* 0x000fe2000f8e02ff */
[----:B------:R-:W-:Y:S01]  /*63b0*/  SEL R7, R5, R26, !P1 ;  /* 0x0000001a05077207 */ /* 0x000fe20004800000 */
[----:B------:R-:W-:Y:S01]  /*63c0*/  IMAD R6, R28, UR63, RZ ;  /* 0x0000003f1c067c24 */ /* 0x000fe2000f8e02ff */
[----:B------:R-:W-:Y:S01]  /*63d0*/  LEA.HI.X.SX32 R235, R17, UR25, 0x2, P4 ;  /* 0x0000001911eb7c11 */ /* 0x000fe2000a0f16ff */
[--C-:B------:R-:W-:Y:S01]  /*63e0*/  @!P5 IMAD.IADD R248, R248, 0x1, -R75.reuse ;  /* 0x00000001f8f8d824 */ /* 0x100fe200078e0a4b */
[----:B------:R-:W-:Y:S01]  /*63f0*/  LEA R238, P4, R15, UR24, 0x2 ;  /* 0x000000180fee7c11 */ /* 0x000fe2000f8810ff */
[----:B------:R-:W-:Y:S01]  /*6400*/  STL.64 [R1+0x2ee0], R230 ;  /* 0x002ee0e601007387 */ /* 0x000fe20000100a00 */
[----:B------:R-:W-:Y:S01]  /*6410*/  SEL R26, R5, R18, !P1 ;  /* 0x00000012051a7207 */ /* 0x000fe20004800000 */
[----:B------:R-:W-:Y:S01]  /*6420*/  IMAD R7, R7, UR75, RZ ;  /* 0x0000004b07077c24 */ /* 0x000fe2000f8e02ff */
[----:B------:R-:W-:Y:S01]  /*6430*/  ISETP.GT.U32.AND P5, PT, R75, R248, PT ;  /* 0x000000f84b00720c */ /* 0x000fe20003fa4070 */
[----:B------:R-:W-:Y:S01]  /*6440*/  STL [R1+0x2f08], R231 ;  /* 0x002f08e701007387 */ /* 0x000fe20000100800 */
[----:B------:R-:W-:Y:S01]  /*6450*/  LEA.HI.X.SX32 R239, R15, UR25, 0x2, P4 ;  /* 0x000000190fef7c11 */ /* 0x000fe2000a0f16ff */
[----:B------:R-:W-:Y:S01]  /*6460*/  IMAD R26, R26, UR60, RZ ;  /* 0x0000003c1a1a7c24 */ /* 0x000fe2000f8e02ff */
[----:B------:R-:W-:Y:S01]  /*6470*/  LEA R242, P4, R9, UR24, 0x2 ;  /* 0x0000001809f27c11 */ /* 0x000fe2000f8810ff */
[----:B------:R-:W-:Y:S01]  /*6480*/  STL.64 [R1+0x2ee8], R232 ;  /* 0x002ee8e801007387 */ /* 0x000fe20000100a00 */
[----:B------:R-:W-:Y:S01]  /*6490*/  SEL R28, R5, R20, !P1 ;  /* 0x00000014051c7207 */ /* 0x000fe20004800000 */
[----:B------:R-:W-:Y:S01]  /*64a0*/  IMAD R189, R189, UR50, RZ ;  /* 0x00000032bdbd7c24 */ /* 0x000fe2000f8e02ff */
[----:B------:R-:W-:Y:S01]  /*64b0*/  LEA.HI.X.SX32 R243, R9, UR25, 0x2, P4 ;  /* 0x0000001909f37c11 */ /* 0x000fe2000a0f16ff */
[----:B------:R-:W-:Y:S01]  /*64c0*/  STL.64 [R1+0x2ef0], R234 ;  /* 0x002ef0ea01007387 */ /* 0x000fe20000100a00 */
[----:B------:R-:W-:Y:S01]  /*64d0*/  IABS R9, R109 ;  /* 0x0000006d00097213 */ /* 0x000fe20000000000 */
[----:B------:R-:W-:Y:S01]  /*64e0*/  IMAD R28, R28, UR61, RZ ;  /* 0x0000003d1c1c7c24 */ /* 0x000fe2000f8e02ff */
[----:B------:R-:W-:Y:S01]  /*64f0*/  ISETP.GE.AND P4, PT, R30, RZ, PT ;  /* 0x000000ff1e00720c */ /* 0x000fe20003f86270 */
[----:B------:R-:W-:Y:S01]  /*6500*/  @!P5 IMAD.IADD R248, R248, 0x1, -R75 ;  /* 0x00000001f8f8d824 */ /* 0x000fe200078e0a4b */
[----:B------:R-:W-:Y:S01]  /*6510*/  ISETP.GT.U32.AND P5, PT, R75, R250, PT ;  /* 0x000000fa4b00720c */ /* 0x000fe20003fa4070 */
[----:B------:R-:W-:Y:S01]  /*6520*/  IMAD.MOV.U32 R18, RZ, RZ, R9 ;  /* 0x000000ffff127224 */ /* 0x000fe200078e0009 */
[----:B------:R-:W-:Y:S01]  /*6530*/  SEL R30, R5, R22, !P1 ;  /* 0x00000016051e7207 */ /* 0x000fe20004800000 */
[----:B------:R-:W-:Y:S01]  /*6540*/  STL.64 [R1+0x2ef8], R236 ;  /* 0x002ef8ec01007387 */ /* 0x000fe20000100a00 */
[----:B------:R-:W-:Y:S01]  /*6550*/  IABS R9, R105 ;  /* 0x0000006900097213 */ /* 0x000fe20000000000 */
[----:B------:R-:W-:Y:S01]  /*6560*/  IMAD.HI.U32 R3, R45, R18, RZ ;  /* 0x000000122d037227 */ /* 0x000fe200078e00ff */
[----:B------:R-:W-:Y:S01]  /*6570*/  SEL R22, R5, R12, !P1 ;  /* 0x0000000c05167207 */ /* 0x000fe20004800000 */
[----:B------:R-:W-:Y:S01]  /*6580*/  STL.64 [R1+0x2f00], R238 ;  /* 0x002f00ee01007387 */ /* 0x000fe20000100a00 */
[----:B------:R-:W-:Y:S01]  /*6590*/  IABS R12, R107 ;  /* 0x0000006b000c7213 */ /* 0x000fe20000000000 */
[----:B------:R-:W-:Y:S01]  /*65a0*/  IMAD R30, R30, UR62, RZ ;  /* 0x0000003e1e1e7c24 */ /* 0x000fe2000f8e02ff */
[----:B------:R-:W-:Y:S01]  /*65b0*/  IADD3 R3, PT, PT, -R3, RZ, RZ ;  /* 0x000000ff03037210 */ /* 0x000fe20007ffe1ff */
[----:B------:R-:W-:Y:S01]  /*65c0*/  @!P4 IMAD.MOV R224, RZ, RZ, -R224 ;  /* 0x000000ffffe0c224 */ /* 0x000fe200078e0ae0 */
[C---:B------:R-:W-:Y:S01]  /*65d0*/  SEL R20, R5.reuse, R14, !P1 ;  /* 0x0000000e05147207 */ /* 0x040fe20004800000 */
[----:B------:R-:W-:Y:S01]  /*65e0*/  @!P5 IMAD.IADD R250, R250, 0x1, -R75 ;  /* 0x00000001fafad824 */ /* 0x000fe200078e0a4b */
[----:B------:R-:W-:Y:S01]  /*65f0*/  SEL R14, R5, R98, !P1 ;  /* 0x00000062050e7207 */ /* 0x000fe20004800000 */
[----:B------:R-:W-:Y:S01]  /*6600*/  IMAD R3, R75, R3, R18 ;  /* 0x000000034b037224 */ /* 0x000fe200078e0212 */
[----:B------:R-:W-:Y:S01]  /*6610*/  SEL R18, R5, R8, !P1 ;  /* 0x0000000805127207 */ /* 0x000fe20004800000 */
[----:B------:R-:W-:Y:S01]  /*6620*/  IMAD.MOV.U32 R98, RZ, RZ, R9 ;  /* 0x000000ffff627224 */ /* 0x000fe200078e0009 */
[----:B------:R-:W-:Y:S01]  /*6630*/  ISETP.GT.U32.AND P5, PT, R75, R250, PT ;  /* 0x000000fa4b00720c */ /* 0x000fe20003fa4070 */
[----:B------:R-:W-:Y:S01]  /*6640*/  IMAD.HI.U32 R8, R45, R12, RZ ;  /* 0x0000000c2d087227 */ /* 0x000fe200078e00ff */
[----:B------:R-:W-:Y:S01]  /*6650*/  ISETP.GE.AND P3, PT, R27, RZ, PT ;  /* 0x000000ff1b00720c */ /* 0x000fe20003f66270 */
[----:B------:R-:W-:Y:S01]  /*6660*/  STL [R1+0x2e80], R111 ;  /* 0x002e806f01007387 */ /* 0x000fe20000100800 */
[----:B------:R-:W-:Y:S01]  /*6670*/  SEL R15, R5, R112, !P1 ;  /* 0x00000070050f7207 */ /* 0x000fe20004800000 */
[----:B------:R-:W-:Y:S01]  /*6680*/  IMAD.HI.U32 R9, R45, R98, RZ ;  /* 0x000000622d097227 */ /* 0x000fe200078e00ff */
[C---:B------:R-:W-:Y:S01]  /*6690*/  SEL R187, R5.reuse, R118, !P1 ;  /* 0x0000007605bb7207 */ /* 0x040fe20004800000 */
[----:B------:R-:W-:Y:S01]  /*66a0*/  STL [R1+0x2e7c], R109 ;  /* 0x002e7c6d01007387 */ /* 0x000fe20000100800 */
[----:B------:R-:W-:Y:S01]  /*66b0*/  IABS R118, R101 ;  /* 0x0000006500767213 */ /* 0x000fe20000000000 */
[----:B------:R-:W-:Y:S01]  /*66c0*/  IMAD.MOV R8, RZ, RZ, -R8 ;  /* 0x000000ffff087224 */ /* 0x000fe200078e0a08 */
[----:B------:R-:W-:Y:S01]  /*66d0*/  SEL R120, R5, R120, !P1 ;  /* 0x0000007805787207 */ /* 0x000fe20004800000 */
[----:B------:R-:W-:Y:S01]  /*66e0*/  IMAD.MOV R9, RZ, RZ, -R9 ;  /* 0x000000ffff097224 */ /* 0x000fe200078e0a09 */
[----:B------:R-:W-:Y:S01]  /*66f0*/  ISETP.GE.AND P2, PT, R21, RZ, PT ;  /* 0x000000ff1500720c */ /* 0x000fe20003f46270 */
[--C-:B------:R-:W-:Y:S01]  /*6700*/  @!P5 IMAD.IADD R250, R250, 0x1, -R75.reuse ;  /* 0x00000001fafad824 */ /* 0x100fe200078e0a4b */
[C---:B------:R-:W-:Y:S01]  /*6710*/  ISETP.GT.U32.AND P5, PT, R75.reuse, R3, PT ;  /* 0x000000034b00720c */ /* 0x040fe20003fa4070 */
[----:B------:R-:W-:Y:S01]  /*6720*/  IMAD R79, R75, R8, R12 ;  /* 0x000000084b4f7224 */ /* 0x000fe200078e020c */
[----:B------:R-:W-:Y:S01]  /*6730*/  SEL R12, R5, R114, !P1 ;  /* 0x00000072050c7207 */ /* 0x000fe20004800000 */
[----:B------:R-:W-:Y:S01]  /*6740*/  IMAD R114, R75, R9, R98 ;  /* 0x000000094b727224 */ /* 0x000fe200078e0262 */
[----:B------:R-:W-:Y:S01]  /*6750*/  MOV R98, R11 ;  /* 0x0000000b00627202 */ /* 0x000fe20000000f00 */
[----:B------:R-:W-:Y:S01]  /*6760*/  IMAD.HI.U32 R11, R45, R118, RZ ;  /* 0x000000762d0b7227 */ /* 0x000fe200078e00ff */
[----:B------:R-:W-:Y:S01]  /*6770*/  ISETP.GT.U32.AND P6, PT, R75, R218, PT ;  /* 0x000000da4b00720c */ /* 0x000fe20003fc4070 */
[----:B------:R-:W-:Y:S01]  /*6780*/  STL [R1+0x2e78], R107 ;  /* 0x002e786b01007387 */ /* 0x000fe20000100800 */
[----:B------:R-:W-:Y:S01]  /*6790*/  SEL R8, R5, R108, !P1 ;  /* 0x0000006c05087207 */ /* 0x000fe20004800000 */
[----:B------:R-:W-:Y:S01]  /*67a0*/  IMAD.HI.U32 R9, R45, R98, RZ ;  /* 0x000000622d097227 */ /* 0x000fe200078e00ff */
[----:B------:R-:W-:Y:S01]  /*67b0*/  IABS R108, R97 ;  /* 0x00000061006c7213 */ /* 0x000fe20000000000 */
[----:B------:R-:W-:Y:S01]  /*67c0*/  STL [R1+0x2e74], R105 ;  /* 0x002e746901007387 */ /* 0x000fe20000100800 */
[----:B------:R-:W-:Y:S01]  /*67d0*/  SEL R25, R5, R116, !P1 ;  /* 0x0000007405197207 */ /* 0x000fe20004800000 */
[----:B------:R-:W-:Y:S01]  /*67e0*/  @!P5 IMAD.IADD R3, R3, 0x1, -R75 ;  /* 0x000000010303d824 */ /* 0x000fe200078e0a4b */
[----:B------:R-:W-:Y:S01]  /*67f0*/  ISETP.GT.U32.AND P5, PT, R75, R79, PT ;  /* 0x0000004f4b00720c */ /* 0x000fe20003fa4070 */
[----:B------:R-:W-:Y:S01]  /*6800*/  IMAD.MOV R9, RZ, RZ, -R9 ;  /* 0x000000ffff097224 */ /* 0x000fe200078e0a09 */
[C---:B------:R-:W-:Y:S01]  /*6810*/  SEL R126, R5.reuse, R126, !P1 ;  /* 0x0000007e057e7207 */ /* 0x040fe20004800000 */
[----:B------:R-:W-:Y:S01]  /*6820*/  IMAD.MOV R13, RZ, RZ, -R11 ;  /* 0x000000ffff0d7224 */ /* 0x000fe200078e0a0b */
[----:B------:R-:W-:Y:S01]  /*6830*/  SEL R185, R5, R128, !P1 ;  /* 0x0000008005b97207 */ /* 0x000fe20004800000 */
[C---:B------:R-:W-:Y:S01]  /*6840*/  IMAD R110, R75.reuse, R9, R98 ;  /* 0x000000094b6e7224 */ /* 0x040fe200078e0262 */
[----:B------:R-:W-:Y:S01]  /*6850*/  IABS R98, R99 ;  /* 0x0000006300627213 */ /* 0x000fe20000000000 */
[----:B------:R-:W-:Y:S01]  /*6860*/  IMAD R11, R120, UR46, RZ ;  /* 0x0000002e780b7c24 */ /* 0x000fe2000f8e02ff */
[----:B------:R-:W-:Y:S01]  /*6870*/  IABS R120, R81 ;  /* 0x0000005100787213 */ /* 0x000fe20000000000 */
[----:B------:R-:W-:Y:S01]  /*6880*/  IMAD R118, R75, R13, R118 ;  /* 0x0000000d4b767224 */ /* 0x000fe200078e0276 */
[----:B------:R-:W-:Y:S01]  /*6890*/  IABS R128, R93 ;  /* 0x0000005d00807213 */ /* 0x000fe20000000000 */
[----:B------:R-:W-:Y:S01]  /*68a0*/  IMAD.HI.U32 R17, R45, R98, RZ ;  /* 0x000000622d117227 */ /* 0x000fe200078e00ff */
[----:B------:R-:W-:Y:S01]  /*68b0*/  @!P2 IADD3 R220, PT, PT, -R220, RZ, RZ ;  /* 0x000000ffdcdca210 */ /* 0x000fe20007ffe1ff */
[----:B------:R-:W-:Y:S01]  /*68c0*/  STL [R1+0x2e70], R103 ;  /* 0x002e706701007387 */ /* 0x000fe20000100800 */
[----:B------:R-:W-:Y:S01]  /*68d0*/  @!P5 IADD3 R79, PT, PT, R79, -R75, RZ ;  /* 0x8000004b4f4fd210 */ /* 0x000fe20007ffe0ff */
[----:B------:R-:W-:Y:S01]  /*68e0*/  IMAD.MOV R112, RZ, RZ, -R17 ;  /* 0x000000ffff707224 */ /* 0x000fe200078e0a11 */
[----:B------:R-:W-:Y:S01]  /*68f0*/  ISETP.GT.U32.AND P5, PT, R75, R3, PT ;  /* 0x000000034b00720c */ /* 0x000fe20003fa4070 */
[----:B------:R-:W-:Y:S01]  /*6900*/  IMAD.HI.U32 R21, R45, R120, RZ ;  /* 0x000000782d157227 */ /* 0x000fe200078e00ff */
[----:B------:R-:W-:Y:S01]  /*6910*/  ISETP.GE.AND P2, PT, R77, RZ, PT ;  /* 0x000000ff4d00720c */ /* 0x000fe20003f46270 */
[----:B------:R-:W-:Y:S01]  /*6920*/  STL [R1+0x2e6c], R101 ;  /* 0x002e6c6501007387 */ /* 0x000fe20000100800 */
[----:B------:R-:W-:Y:S01]  /*6930*/  SEL R122, R5, R122, !P1 ;  /* 0x0000007a057a7207 */ /* 0x000fe20004800000 */
[----:B------:R-:W-:Y:S01]  /*6940*/  IMAD R112, R75, R112, R98 ;  /* 0x000000704b707224 */ /* 0x000fe200078e0262 */
[C---:B------:R-:W-:Y:S01]  /*6950*/  SEL R124, R5.reuse, R124, !P1 ;  /* 0x0000007c057c7207 */ /* 0x040fe20004800000 */
[----:B------:R-:W-:Y:S01]  /*6960*/  IMAD.MOV.U32 R98, RZ, RZ, R246 ;  /* 0x000000ffff627224 */ /* 0x000fe200078e00f6 */
[----:B------:R-:W-:Y:S01]  /*6970*/  STL [R1+0x2e68], R99 ;  /* 0x002e686301007387 */ /* 0x000fe20000100800 */
[----:B------:R-:W-:Y:S01]  /*6980*/  IMAD.MOV R23, RZ, RZ, -R21 ;  /* 0x000000ffff177224 */ /* 0x000fe200078e0a15 */
[----:B------:R-:W-:Y:S01]  /*6990*/  SEL R117, R5, R4, !P1 ;  /* 0x0000000405757207 */ /* 0x000fe20004800000 */
[----:B------:R-:W-:Y:S01]  /*69a0*/  @!P3 IMAD.MOV R98, RZ, RZ, -R98 ;  /* 0x000000ffff62b224 */ /* 0x000fe200078e0a62 */
[----:B------:R-:W-:Y:S01]  /*69b0*/  ISETP.GT.U32.AND P3, PT, R75, R79, PT ;  /* 0x0000004f4b00720c */ /* 0x000fe20003f64070 */
[--C-:B------:R-:W-:Y:S01]  /*69c0*/  @!P5 IMAD.IADD R3, R3, 0x1, -R75.reuse ;  /* 0x000000010303d824 */ /* 0x100fe200078e0a4b */
[C---:B------:R-:W-:Y:S01]  /*69d0*/  ISETP.GT.U32.AND P5, PT, R75.reuse, R114, PT ;  /* 0x000000724b00720c */ /* 0x040fe20003fa4070 */
[----:B------:R-:W-:Y:S01]  /*69e0*/  IMAD R120, R75, R23, R120 ;  /* 0x000000174b787224 */ /* 0x000fe200078e0278 */
[----:B------:R1:W-:Y:S01]  /*69f0*/  STL [R1+0x2e64], R81 ;  /* 0x002e645101007387 */ /* 0x0003e20000100800 */
[----:B------:R-:W-:Y:S01]  /*6a00*/  @!P6 IMAD.IADD R218, R218, 0x1, -R75 ;  /* 0x00000001dadae824 */ /* 0x000fe200078e0a4b */
[----:B------:R-:W-:Y:S01]  /*6a10*/  ISETP.GE.AND P6, PT, R29, RZ, PT ;  /* 0x000000ff1d00720c */ /* 0x000fe20003fc6270 */
[----:B------:R-:W-:Y:S01]  /*6a20*/  IMAD.HI.U32 R27, R45, R108, RZ ;  /* 0x0000006c2d1b7227 */ /* 0x000fe200078e00ff */
[----:B------:R-:W-:Y:S01]  /*6a30*/  STL [R1+0x2e60], R97 ;  /* 0x002e606101007387 */ /* 0x000fe20000100800 */
[----:B------:R-:W-:Y:S01]  /*6a40*/  SEL R24, R5, R24, !P1 ;  /* 0x0000001805187207 */ /* 0x000fe20004800000 */
[----:B------:R-:W1:Y:S01]  /*6a50*/  LDCU UR64, c[0x0][0x3b0] ;  /* 0x00007600ff4077ac */ /* 0x000e620008000800 */
[----:B------:R-:W-:Y:S01]  /*6a60*/  IMAD.MOV R116, RZ, RZ, -R27 ;  /* 0x000000ffff747224 */ /* 0x000fe200078e0a1b */
[----:B------:R-:W-:Y:S01]  /*6a70*/  STL [R1+0x2e5c], R95 ;  /* 0x002e5c5f01007387 */ /* 0x000fe20000100800 */
[--C-:B------:R-:W-:Y:S01]  /*6a80*/  @!P3 IMAD.IADD R79, R79, 0x1, -R75.reuse ;  /* 0x000000014f4fb824 */ /* 0x100fe200078e0a4b */
[C---:B------:R-:W-:Y:S01]  /*6a90*/  ISETP.GT.U32.AND P3, PT, R75.reuse, R110, PT ;  /* 0x0000006e4b00720c */ /* 0x040fe20003f64070 */
[--C-:B------:R-:W-:Y:S01]  /*6aa0*/  @!P5 IMAD.IADD R114, R114, 0x1, -R75.reuse ;  /* 0x000000017272d824 */ /* 0x100fe200078e0a4b */
[----:B------:R-:W-:Y:S01]  /*6ab0*/  STL [R1+0x2e8c], R252 ;  /* 0x002e8cfc01007387 */ /* 0x000fe20000100800 */
[----:B------:R-:W-:Y:S01]  /*6ac0*/  IMAD R116, R75, R116, R108 ;  /* 0x000000744b747224 */ /* 0x000fe200078e026c */
[----:B------:R-:W-:Y:S01]  /*6ad0*/  SEL R16, R5, R16, !P1 ;  /* 0x0000001005107207 */ /* 0x000fe20004800000 */
[----:B------:R-:W-:Y:S01]  /*6ae0*/  IMAD R13, R126, UR45, RZ ;  /* 0x0000002d7e0d7c24 */ /* 0x000fe2000f8e02ff */
[----:B------:R-:W-:Y:S01]  /*6af0*/  ISETP.GT.U32.AND P5, PT, R75, R114, PT ;  /* 0x000000724b00720c */ /* 0x000fe20003fa4070 */
[----:B------:R-:W-:Y:S01]  /*6b00*/  IMAD.MOV.U32 R108, RZ, RZ, R226 ;  /* 0x000000ffff6c7224 */ /* 0x000fe200078e00e2 */
[----:B------:R-:W-:Y:S01]  /*6b10*/  IABS R126, R95 ;  /* 0x0000005f007e7213 */ /* 0x000fe20000000000 */
[----:B------:R-:W-:Y:S01]  /*6b20*/  IMAD.HI.U32 R47, R45, R128, RZ ;  /* 0x000000802d2f7227 */ /* 0x000fe200078e00ff */
[----:B------:R1:W-:Y:S01]  /*6b30*/  STL [R1+0x2e58], R93 ;  /* 0x002e585d01007387 */ /* 0x0003e20000100800 */
[C---:B------:R-:W-:Y:S01]  /*6b40*/  SEL R10, R5.reuse, R10, !P1 ;  /* 0x0000000a050a7207 */ /* 0x040fe20004800000 */
[----:B------:R-:W1:Y:S01]  /*6b50*/  LDCU UR75, c[0x0][0x3b0] ;  /* 0x00007600ff4b77ac */ /* 0x000e620008000800 */
[----:B------:R-:W-:Y:S01]  /*6b60*/  @!P3 IADD3 R110, PT, PT, R110, -R75, RZ ;  /* 0x8000004b6e6eb210 */ /* 0x000fe20007ffe0ff */
[----:B------:R-:W-:Y:S01]  /*6b70*/  @!P6 IMAD.MOV R108, RZ, RZ, -R108 ;  /* 0x000000ffff6ce224 */ /* 0x000fe200078e0a6c */
[----:B------:R-:W-:Y:S01]  /*6b80*/  SEL R9, R5, R130, !P1 ;  /* 0x0000008205097207 */ /* 0x000fe20004800000 */
[----:B------:R-:W-:Y:S01]  /*6b90*/  IMAD.HI.U32 R43, R45, R126, RZ ;  /* 0x0000007e2d2b7227 */ /* 0x000fe200078e00ff */
[----:B------:R-:W-:Y:S01]  /*6ba0*/  ISETP.GT.U32.AND P3, PT, R75, R110, PT ;  /* 0x0000006e4b00720c */ /* 0x000fe20003f64070 */
[----:B------:R-:W1:Y:S01]  /*6bb0*/  LDCU UR24, c[0x0][0x3b0] ;  /* 0x00007600ff1877ac */ /* 0x000e620008000800 */
[----:B------:R-:W-:Y:S01]  /*6bc0*/  SEL R132, R5, R132, !P1 ;  /* 0x0000008405847207 */ /* 0x000fe20004800000 */
[----:B------:R-:W-:Y:S01]  /*6bd0*/  @!P5 IMAD.IADD R114, R114, 0x1, -R75 ;  /* 0x000000017272d824 */ /* 0x000fe200078e0a4b */
[----:B------:R-:W-:Y:S01]  /*6be0*/  ISETP.GT.U32.AND P5, PT, R75, R118, PT ;  /* 0x000000764b00720c */ /* 0x000fe20003fa4070 */
[----:B------:R-:W-:Y:S01]  /*6bf0*/  IMAD.MOV R43, RZ, RZ, -R43 ;  /* 0x000000ffff2b7224 */ /* 0x000fe200078e0a2b */
[C---:B------:R-:W-:Y:S01]  /*6c00*/  SEL R19, R5.reuse, R134, !P1 ;  /* 0x0000008605137207 */ /* 0x040fe20004800000 */
[----:B------:R-:W-:Y:S01]  /*6c10*/  IMAD.MOV R49, RZ, RZ, -R47 ;  /* 0x000000ffff317224 */ /* 0x000fe200078e0a2f */
[----:B------:R-:W-:Y:S01]  /*6c20*/  SEL R136, R5, R136, !P1 ;  /* 0x0000008805887207 */ /* 0x000fe20004800000 */
[----:B------:R-:W-:Y:S01]  /*6c30*/  IMAD R126, R75, R43, R126 ;  /* 0x0000002b4b7e7224 */ /* 0x000fe200078e027e */
[----:B------:R-:W-:Y:S01]  /*6c40*/  SEL R29, R5, R138, !P1 ;  /* 0x0000008a051d7207 */ /* 0x000fe20004800000 */
[----:B------:R-:W-:Y:S01]  /*6c50*/  IMAD R128, R75, R49, R128 ;  /* 0x000000314b807224 */ /* 0x000fe200078e0280 */
[----:B------:R-:W-:Y:S01]  /*6c60*/  SEL R31, R5, R140, !P1 ;  /* 0x0000008c051f7207 */ /* 0x000fe20004800000 */
[--C-:B------:R-:W-:Y:S01]  /*6c70*/  @!P3 IMAD.IADD R110, R110, 0x1, -R75.reuse ;  /* 0x000000016e6eb824 */ /* 0x100fe200078e0a4b */
[----:B------:R-:W-:Y:S01]  /*6c80*/  ISETP.GT.U32.AND P3, PT, R75, R112, PT ;  /* 0x000000704b00720c */ /* 0x000fe20003f64070 */
[----:B------:R-:W-:Y:S01]  /*6c90*/  IMAD R21, R122, UR41, RZ ;  /* 0x000000297a157c24 */ /* 0x000fe2000f8e02ff */
[----:B------:R-:W-:Y:S01]  /*6ca0*/  SEL R33, R5, R142, !P1 ;  /* 0x0000008e05217207 */ /* 0x000fe20004800000 */
[----:B------:R-:W-:Y:S01]  /*6cb0*/  @!P5 IMAD.IADD R118, R118, 0x1, -R75 ;  /* 0x000000017676d824 */ /* 0x000fe200078e0a4b */
[----:B------:R-:W-:Y:S01]  /*6cc0*/  ISETP.GT.U32.AND P5, PT, R75, R120, PT ;  /* 0x000000784b00720c */ /* 0x000fe20003fa4070 */
[----:B------:R-:W-:Y:S01]  /*6cd0*/  IMAD.MOV.U32 R122, RZ, RZ, R3 ;  /* 0x000000ffff7a7224 */ /* 0x000fe200078e0003 */
[----:B------:R-:W-:Y:S01]  /*6ce0*/  SEL R35, R5, R144, !P1 ;  /* 0x0000009005237207 */ /* 0x000fe20004800000 */
[----:B------:R-:W-:Y:S01]  /*6cf0*/  @!P2 IMAD.MOV R248, RZ, RZ, -R248 ;  /* 0x000000fffff8a224 */ /* 0x000fe200078e0af8 */
[----:B------:R-:W-:Y:S01]  /*6d00*/  ISETP.GE.AND P2, PT, R105, RZ, PT ;  /* 0x000000ff6900720c */ /* 0x000fe20003f46270 */
[----:B------:R-:W-:Y:S01]  /*6d10*/  IMAD R27, R124, UR38, RZ ;  /* 0x000000267c1b7c24 */ /* 0x000fe2000f8e02ff */
[C---:B------:R-:W-:Y:S01]  /*6d20*/  SEL R37, R5.reuse, R146, !P1 ;  /* 0x0000009205257207 */ /* 0x040fe20004800000 */
[----:B------:R-:W-:Y:S01]  /*6d30*/  IMAD.MOV.U32 R124, RZ, RZ, R79 ;  /* 0x000000ffff7c7224 */ /* 0x000fe200078e004f */
[----:B------:R-:W-:Y:S01]  /*6d40*/  SEL R39, R5, R148, !P1 ;  /* 0x0000009405277207 */ /* 0x000fe20004800000 */
[----:B------:R-:W-:Y:S01]  /*6d50*/  IMAD R24, R24, UR59, RZ ;  /* 0x0000003b18187c24 */ /* 0x000fe2000f8e02ff */
[-C--:B------:R-:W-:Y:S01]  /*6d60*/  @!P3 IADD3 R112, PT, PT, R112, -R75.reuse, RZ ;  /* 0x8000004b7070b210 */ /* 0x080fe20007ffe0ff */
[----:B------:R-:W-:Y:S01]  /*6d70*/  IMAD R22, R22, UR58, RZ ;  /* 0x0000003a16167c24 */ /* 0x000fe2000f8e02ff */
[C---:B------:R-:W-:Y:S01]  /*6d80*/  ISETP.GT.U32.AND P3, PT, R75.reuse, R118, PT ;  /* 0x000000764b00720c */ /* 0x040fe20003f64070 */
[--C-:B------:R-:W-:Y:S01]  /*6d90*/  @!P5 IMAD.IADD R120, R120, 0x1, -R75.reuse ;  /* 0x000000017878d824 */ /* 0x100fe200078e0a4b */
[----:B------:R-:W-:Y:S01]  /*6da0*/  ISETP.GT.U32.AND P6, PT, R75, R112, PT ;  /* 0x000000704b00720c */ /* 0x000fe20003fc4070 */
[----:B------:R-:W-:Y:S01]  /*6db0*/  IMAD R20, R20, UR57, RZ ;  /* 0x0000003914147c24 */ /* 0x000fe2000f8e02ff */
[----:B------:R-:W-:Y:S01]  /*6dc0*/  SEL R41, R5, R154, !P1 ;  /* 0x0000009a05297207 */ /* 0x000fe20004800000 */
[----:B------:R-:W-:Y:S01]  /*6dd0*/  @!P2 IMAD.MOV R114, RZ, RZ, -R114 ;  /* 0x000000ffff72a224 */ /* 0x000fe200078e0a72 */
[----:B------:R-:W-:Y:S01]  /*6de0*/  ISETP.GT.U32.AND P5, PT, R75, R120, PT ;  /* 0x000000784b00720c */ /* 0x000fe20003fa4070 */
[----:B------:R-:W-:Y:S01]  /*6df0*/  IMAD R18, R18, UR56, RZ ;  /* 0x0000003812127c24 */ /* 0x000fe2000f8e02ff */
[----:B------:R-:W-:Y:S01]  /*6e00*/  ISETP.GE.AND P2, PT, R81, RZ, PT ;  /* 0x000000ff5100720c */ /* 0x000fe20003f46270 */
[----:B------:R-:W-:Y:S01]  /*6e10*/  IMAD R16, R16, UR55, RZ ;  /* 0x0000003710107c24 */ /* 0x000fe2000f8e02ff */
[C---:B------:R-:W-:Y:S01]  /*6e20*/  SEL R150, R5.reuse, R150, !P1 ;  /* 0x0000009605967207 */ /* 0x040fe20004800000 */
[----:B------:R-:W-:Y:S01]  /*6e30*/  IMAD R14, R14, UR54, RZ ;  /* 0x000000360e0e7c24 */ /* 0x000fe2000f8e02ff */
[----:B------:R-:W-:Y:S01]  /*6e40*/  SEL R156, R5, R156, !P1 ;  /* 0x0000009c059c7207 */ /* 0x000fe20004800000 */
[--C-:B------:R-:W-:Y:S01]  /*6e50*/  @!P3 IMAD.IADD R118, R118, 0x1, -R75.reuse ;  /* 0x000000017676b824 */ /* 0x100fe200078e0a4b */
[C---:B------:R-:W-:Y:S01]  /*6e60*/  ISETP.GT.U32.AND P3, PT, R75.reuse, R116, PT ;  /* 0x000000744b00720c */ /* 0x040fe20003f64070 */
[--C-:B------:R-:W-:Y:S01]  /*6e70*/  @!P6 IMAD.IADD R112, R112, 0x1, -R75.reuse ;  /* 0x000000017070e824 */ /* 0x100fe200078e0a4b */
[----:B------:R-:W-:Y:S01]  /*6e80*/  ISETP.GT.U32.AND P6, PT, R75, R126, PT ;  /* 0x0000007e4b00720c */ /* 0x000fe20003fc4070 */
[----:B------:R-:W-:Y:S01]  /*6e90*/  IMAD R8, R8, UR53, RZ ;  /* 0x0000003508087c24 */ /* 0x000fe2000f8e02ff */
[----:B------:R-:W-:Y:S01]  /*6ea0*/  SEL R152, R5, R152, !P1 ;  /* 0x0000009805987207 */ /* 0x000fe20004800000 */
[--C-:B------:R-:W-:Y:S01]  /*6eb0*/  @!P5 IMAD.IADD R120, R120, 0x1, -R75.reuse ;  /* 0x000000017878d824 */ /* 0x100fe200078e0a4b */
[----:B------:R-:W-:Y:S01]  /*6ec0*/  ISETP.GT.U32.AND P5, PT, R75, R128, PT ;  /* 0x000000804b00720c */ /* 0x000fe20003fa4070 */
[----:B------:R-:W-:Y:S01]  /*6ed0*/  IMAD R10, R10, UR52, RZ ;  /* 0x000000340a0a7c24 */ /* 0x000fe2000f8e02ff */
[----:B------:R-:W-:Y:S01]  /*6ee0*/  SEL R158, R5, R158, !P1 ;  /* 0x0000009e059e7207 */ /* 0x000fe20004800000 */
[----:B------:R-:W-:Y:S01]  /*6ef0*/  IMAD R12, R12, UR51, RZ ;  /* 0x000000330c0c7c24 */ /* 0x000fe2000f8e02ff */
[----:B------:R-:W-:Y:S01]  /*6f00*/  @!P2 IADD3 R120, PT, PT, -R120, RZ, RZ ;  /* 0x000000ff7878a210 */ /* 0x000fe20007ffe1ff */
[----:B------:R-:W-:Y:S01]  /*6f10*/  IMAD R187, R187, UR49, RZ ;  /* 0x00000031bbbb7c24 */ /* 0x000fe2000f8e02ff */
[----:B------:R-:W-:Y:S01]  /*6f20*/  SEL R51, R5, R160, !P1 ;  /* 0x000000a005337207 */ /* 0x000fe20004800000 */
[----:B------:R-:W-:Y:S01]  /*6f30*/  IMAD R9, R9, UR47, RZ ;  /* 0x0000002f09097c24 */ /* 0x000fe2000f8e02ff */
[----:B------:R-:W-:Y:S01]  /*6f40*/  @!P3 IADD3 R116, PT, PT, R116, -R75, RZ ;  /* 0x8000004b7474b210 */ /* 0x000fe20007ffe0ff */
[--C-:B------:R-:W-:Y:S01]  /*6f50*/  @!P6 IMAD.IADD R126, R126, 0x1, -R75.reuse ;  /* 0x000000017e7ee824 */ /* 0x100fe200078e0a4b */
[----:B------:R-:W-:Y:S01]  /*6f60*/  ISETP.GE.AND P3, PT, R63, RZ, PT ;  /* 0x000000ff3f00720c */ /* 0x000fe20003f66270 */
[----:B------:R-:W-:Y:S01]  /*6f70*/  IMAD R185, R185, UR48, RZ ;  /* 0x00000030b9b97c24 */ /* 0x000fe2000f8e02ff */
[C---:B------:R-:W-:Y:S01]  /*6f80*/  ISETP.GT.U32.AND P6, PT, R75.reuse, R116, PT ;  /* 0x000000744b00720c */ /* 0x040fe20003fc4070 */
[--C-:B------:R-:W-:Y:S01]  /*6f90*/  @!P5 IMAD.IADD R128, R128, 0x1, -R75.reuse ;  /* 0x000000018080d824 */ /* 0x100fe200078e0a4b */
[----:B------:R-:W-:Y:S01]  /*6fa0*/  ISETP.GT.U32.AND P5, PT, R75, R126, PT ;  /* 0x0000007e4b00720c */ /* 0x000fe20003fa4070 */
[----:B------:R-:W-:Y:S01]  /*6fb0*/  IMAD R15, R15, UR44, RZ ;  /* 0x0000002c0f0f7c24 */ /* 0x000fe2000f8e02ff */
[----:B------:R-:W-:Y:S01]  /*6fc0*/  SEL R53, R5, R162, !P1 ;  /* 0x000000a205357207 */ /* 0x000fe20004800000 */
[----:B------:R-:W-:Y:S01]  /*6fd0*/  IMAD R17, R132, UR43, RZ ;  /* 0x0000002b84117c24 */ /* 0x000fe2000f8e02ff */
[----:B------:R-:W-:Y:S01]  /*6fe0*/  ISETP.GT.U32.AND P4, PT, R75, R128, PT ;  /* 0x000000804b00720c */ /* 0x000fe20003f84070 */
[----:B------:R-:W-:Y:S01]  /*6ff0*/  IMAD R19, R19, UR42, RZ ;  /* 0x0000002a13137c24 */ /* 0x000fe2000f8e02ff */
[C---:B------:R-:W-:Y:S01]  /*7000*/  SEL R55, R5.reuse, R164, !P1 ;  /* 0x000000a405377207 */ /* 0x040fe20004800000 */
[----:B------:R-:W-:Y:S01]  /*7010*/  IMAD R23, R136, UR40, RZ ;  /* 0x0000002888177c24 */ /* 0x000fe2000f8e02ff */
[----:B------:R-:W-:Y:S01]  /*7020*/  SEL R57, R5, R166, !P1 ;  /* 0x000000a605397207 */ /* 0x000fe20004800000 */
[----:B------:R-:W-:Y:S01]  /*7030*/  @!P3 IMAD.MOV R216, RZ, RZ, -R216 ;  /* 0x000000ffffd8b224 */ /* 0x000fe200078e0ad8 */
[----:B------:R-:W-:Y:S01]  /*7040*/  ISETP.GE.AND P3, PT, R111, RZ, PT ;  /* 0x000000ff6f00720c */ /* 0x000fe20003f66270 */
[--C-:B------:R-:W-:Y:S01]  /*7050*/  @!P6 IMAD.IADD R116, R116, 0x1, -R75.reuse ;  /* 0x000000017474e824 */ /* 0x100fe200078e0a4b */
[----:B------:R-:W-:Y:S01]  /*7060*/  ISETP.GE.AND P6, PT, R71, RZ, PT ;  /* 0x000000ff4700720c */ /* 0x000fe20003fc6270 */
[--C-:B------:R-:W-:Y:S01]  /*7070*/  @!P5 IMAD.IADD R126, R126, 0x1, -R75.reuse ;  /* 0x000000017e7ed824 */ /* 0x100fe200078e0a4b */
[----:B------:R-:W-:Y:S01]  /*7080*/  ISETP.GE.AND P5, PT, R73, RZ, PT ;  /* 0x000000ff4900720c */ /* 0x000fe20003fa6270 */
[----:B------:R-:W-:Y:S01]  /*7090*/  IMAD R25, R25, UR39, RZ ;  /* 0x0000002719197c24 */ /* 0x000fe2000f8e02ff */
[----:B------:R-:W-:Y:S01]  /*70a0*/  SEL R59, R5, R168, !P1 ;  /* 0x000000a8053b7207 */ /* 0x000fe20004800000 */
[----:B------:R-:W-:Y:S01]  /*70b0*/  @!P4 IMAD.IADD R128, R128, 0x1, -R75 ;  /* 0x000000018080c824 */ /* 0x000fe200078e0a4b */
[----:B------:R-:W-:Y:S01]  /*70c0*/  ISETP.GE.AND P4, PT, R109, RZ, PT ;  /* 0x000000ff6d00720c */ /* 0x000fe20003f86270 */
[----:B------:R-:W-:Y:S01]  /*70d0*/  IMAD R33, R33, UR35, RZ ;  /* 0x0000002321217c24 */ /* 0x000fe2000f8e02ff */
[----:B------:R-:W-:Y:S01]  /*70e0*/  SEL R61, R5, R170, !P1 ;  /* 0x000000aa053d7207 */ /* 0x000fe20004800000 */
[----:B------:R-:W-:Y:S01]  /*70f0*/  IMAD R29, R29, UR37, RZ ;  /* 0x000000251d1d7c24 */ /* 0x000fe2000f8e02ff */
[----:B------:R-:W-:Y:S01]  /*7100*/  SEL R172, R5, R172, !P1 ;  /* 0x000000ac05ac7207 */ /* 0x000fe20004800000 */
[----:B------:R-:W-:Y:S01]  /*7110*/  @!P3 IMAD.MOV R250, RZ, RZ, -R250 ;  /* 0x000000fffffab224 */ /* 0x000fe200078e0afa */
[----:B------:R-:W-:Y:S01]  /*7120*/  ISETP.GE.AND P3, PT, R103, RZ, PT ;  /* 0x000000ff6700720c */ /* 0x000fe20003f66270 */
[----:B------:R-:W-:Y:S01]  /*7130*/  @!P6 IMAD.MOV R222, RZ, RZ, -R222 ;  /* 0x000000ffffdee224 */ /* 0x000fe200078e0ade */
[----:B------:R-:W-:Y:S01]  /*7140*/  ISETP.GE.AND P6, PT, R93, RZ, PT ;  /* 0x000000ff5d00720c */ /* 0x000fe20003fc6270 */
[----:B------:R-:W-:Y:S01]  /*7150*/  @!P5 IMAD.MOV R218, RZ, RZ, -R218 ;  /* 0x000000ffffdad224 */ /* 0x000fe200078e0ada */
[----:B------:R-:W-:Y:S01]  /*7160*/  ISETP.GE.AND P5, PT, R107, RZ, PT ;  /* 0x000000ff6b00720c */ /* 0x000fe20003fa6270 */
[----:B------:R-:W-:Y:S01]  /*7170*/  IMAD R31, R31, UR36, RZ ;  /* 0x000000241f1f7c24 */ /* 0x000fe2000f8e02ff */
[----:B------:R-:W-:Y:S01]  /*7180*/  SEL R65, R5, R182, !P1 ;  /* 0x000000b605417207 */ /* 0x000fe20004800000 */
[----:B------:R-:W-:Y:S01]  /*7190*/  IMAD R35, R35, UR34, RZ ;  /* 0x0000002223237c24 */ /* 0x000fe2000f8e02ff */
[----:B------:R-:W-:Y:S01]  /*71a0*/  @!P4 IADD3 R122, PT, PT, -R122, RZ, RZ ;  /* 0x000000ff7a7ac210 */ /* 0x000fe20007ffe1ff */
[----:B------:R-:W-:Y:S01]  /*71b0*/  IMAD R37, R37, UR33, RZ ;  /* 0x0000002125257c24 */ /* 0x000fe2000f8e02ff */
[----:B------:R-:W-:Y:S01]  /*71c0*/  ISETP.GE.AND P4, PT, R101, RZ, PT ;  /* 0x000000ff6500720c */ /* 0x000fe20003f86270 */
[----:B------:R-:W-:Y:S01]  /*71d0*/  IMAD R45, R156, UR29, RZ ;  /* 0x0000001d9c2d7c24 */ /* 0x000fe2000f8e02ff */
[----:B------:R-:W-:Y:S01]  /*71e0*/  SEL R67, R5, R174, !P1 ;  /* 0x000000ae05437207 */ /* 0x000fe20004800000 */
[----:B------:R-:W-:Y:S01]  /*71f0*/  @!P3 IMAD.MOV R110, RZ, RZ, -R110 ;  /* 0x000000ffff6eb224 */ /* 0x000fe200078e0a6e */
[----:B------:R-:W-:Y:S01]  /*7200*/  ISETP.GE.AND P3, PT, R97, RZ, PT ;  /* 0x000000ff6100720c */ /* 0x000fe20003f66270 */
[----:B------:R-:W-:Y:S01]  /*7210*/  @!P6 IMAD.MOV R128, RZ, RZ, -R128 ;  /* 0x000000ffff80e224 */ /* 0x000fe200078e0a80 */
[----:B------:R-:W-:Y:S01]  /*7220*/  SEL R69, R5, R176, !P1 ;  /* 0x000000b005457207 */ /* 0x000fe20004800000 */
[----:B------:R-:W-:Y:S01]  /*7230*/  @!P5 IMAD.MOV R124, RZ, RZ, -R124 ;  /* 0x000000ffff7cd224 */ /* 0x000fe200078e0a7c */
[----:B------:R-:W-:Y:S01]  /*7240*/  ISETP.GE.AND P5, PT, R99, RZ, PT ;  /* 0x000000ff6300720c */ /* 0x000fe20003fa6270 */
[----:B------:R-:W-:Y:S01]  /*7250*/  IMAD R39, R39, UR32, RZ ;  /* 0x0000002027277c24 */ /* 0x000fe2000f8e02ff */
[----:B------:R-:W-:Y:S01]  /*7260*/  SEL R184, R5, R184, !P1 ;  /* 0x000000b805b87207 */ /* 0x000fe20004800000 */
[----:B------:R-:W-:Y:S01]  /*7270*/  IMAD R41, R41, UR31, RZ ;  /* 0x0000001f29297c24 */ /* 0x000fe2000f8e02ff */
[----:B------:R-:W-:Y:S01]  /*7280*/  SEL R180, R5, R180, !P1 ;  /* 0x000000b405b47207 */ /* 0x000fe20004800000 */
[----:B------:R-:W-:Y:S01]  /*7290*/  @!P4 IMAD.MOV R118, RZ, RZ, -R118 ;  /* 0x000000ffff76c224 */ /* 0x000fe200078e0a76 */
[----:B------:R-:W-:Y:S01]  /*72a0*/  ISETP.GE.AND P4, PT, R95, RZ, PT ;  /* 0x000000ff5f00720c */ /* 0x000fe20003f86270 */
[----:B------:R-:W-:Y:S01]  /*72b0*/  IMAD R43, R150, UR30, RZ ;  /* 0x0000001e962b7c24 */ /* 0x000fe2000f8e02ff */
[C---:B------:R-:W-:Y:S01]  /*72c0*/  SEL R186, R5.reuse, R186, !P1 ;  /* 0x000000ba05ba7207 */ /* 0x040fe20004800000 */
[----:B------:R-:W-:Y:S01]  /*72d0*/  @!P3 IMAD.MOV R116, RZ, RZ, -R116 ;  /* 0x000000ffff74b224 */ /* 0x000fe200078e0a74 */
[C---:B---3--:R-:W-:Y:S01]  /*72e0*/  SEL R77, R5.reuse, R178, !P1 ;  /* 0x000000b2054d7207 */ /* 0x048fe20004800000 */
[----:B------:R-:W-:Y:S01]  /*72f0*/  IMAD R47, R152, UR28, RZ ;  /* 0x0000001c982f7c24 */ /* 0x000fe2000f8e02ff */
[C---:B------:R-:W-:Y:S01]  /*7300*/  SEL R188, R5.reuse, R188, !P1 ;  /* 0x000000bc05bc7207 */ /* 0x040fe20004800000 */
[----:B------:R-:W-:Y:S01]  /*7310*/  @!P5 IMAD.MOV R112, RZ, RZ, -R112 ;  /* 0x000000ffff70d224 */ /* 0x000fe200078e0a70 */
[C---:B-1----:R-:W-:Y:S01]  /*7320*/  SEL R81, R5.reuse, R190, !P1 ;  /* 0x000000be05517207 */ /* 0x042fe20004800000 */
[----:B------:R-:W-:Y:S01]  /*7330*/  IMAD R49, R158, UR23, RZ ;  /* 0x000000179e317c24 */ /* 0x000fe2000f8e02ff */
[C---:B------:R-:W-:Y:S01]  /*7340*/  SEL R192, R5.reuse, R192, !P1 ;  /* 0x000000c005c07207 */ /* 0x040fe20004800000 */
[----:B------:R-:W-:Y:S01]  /*7350*/  IMAD R79, R188, UR8, RZ ;  /* 0x00000008bc4f7c24 */ /* 0x000fe2000f8e02ff */
[C---:B------:R-:W-:Y:S01]  /*7360*/  SEL R194, R5.reuse, R194, !P1 ;  /* 0x000000c205c27207 */ /* 0x040fe20004800000 */
[----:B------:R-:W-:Y:S01]  /*7370*/  @!P4 IMAD.MOV R126, RZ, RZ, -R126 ;  /* 0x000000ffff7ec224 */ /* 0x000fe200078e0a7e */
[----:B------:R-:W-:Y:S01]  /*7380*/  SEL R196, R5, R196, !P1 ;  /* 0x000000c405c47207 */ /* 0x000fe20004800000 */
[----:B------:R-:W-:Y:S01]  /*7390*/  IMAD R57, R57, UR19, RZ ;  /* 0x0000001339397c24 */ /* 0x000fe2000f8e02ff */
        /* <DEDUP_REMOVED lines=8> */
[C---:B------:R-:W-:Y:S01]  /*7420*/  SEL R97, R5.reuse, R206, !P1 ;  /* 0x000000ce05617207 */ /* 0x040fe20004800000 */
[----:B------:R-:W1:Y:S01]  /*7430*/  LDCU UR30, c[0x0][0x3b0] ;  /* 0x00007600ff1e77ac */ /* 0x000e620008000800 */
[----:B------:R-:W-:Y:S01]  /*7440*/  SEL R99, R5, R208, !P1 ;  /* 0x000000d005637207 */ /* 0x000fe20004800000 */
[----:B------:R-:W-:Y:S01]  /*7450*/  IMAD R61, R61, UR17, RZ ;  /* 0x000000113d3d7c24 */ /* 0x000fe2000f8e02ff */
[----:B------:R-:W-:Y:S01]  /*7460*/  SEL R101, R5, R210, !P1 ;  /* 0x000000d205657207 */ /* 0x000fe20004800000 */
[----:B------:R-:W-:Y:S01]  /*7470*/  IMAD R69, R69, UR13, RZ ;  /* 0x0000000d45457c24 */ /* 0x000fe2000f8e02ff */
[C---:B------:R-:W-:Y:S01]  /*7480*/  SEL R103, R5.reuse, R212, !P1 ;  /* 0x000000d405677207 */ /* 0x040fe20004800000 */
[----:B------:R-:W-:Y:S01]  /*7490*/  IMAD R63, R172, UR16, RZ ;  /* 0x00000010ac3f7c24 */ /* 0x000fe2000f8e02ff */
[----:B------:R-:W-:Y:S01]  /*74a0*/  SEL R105, R5, R214, !P1 ;  /* 0x000000d605697207 */ /* 0x000fe20004800000 */
[----:B------:R-:W-:Y:S01]  /*74b0*/  IMAD R65, R65, UR15, RZ ;  /* 0x0000000f41417c24 */ /* 0x000fe2000f8e02ff */
[----:B------:R-:W-:Y:S01]  /*74c0*/  SEL R107, R5, R106, !P1 ;  /* 0x0000006a056b7207 */ /* 0x000fe20004800000 */
[----:B------:R-:W-:Y:S01]  /*74d0*/  IMAD R67, R67, UR14, RZ ;  /* 0x0000000e43437c24 */ /* 0x000fe2000f8e02ff */
[C---:B------:R-:W-:Y:S01]  /*74e0*/  SEL R109, R5.reuse, R104, !P1 ;  /* 0x00000068056d7207 */ /* 0x040fe20004800000 */
[----:B------:R-:W-:Y:S01]  /*74f0*/  IMAD R71, R184, UR12, RZ ;  /* 0x0000000cb8477c24 */ /* 0x000fe2000f8e02ff */
[C---:B------:R-:W-:Y:S01]  /*7500*/  SEL R111, R5.reuse, R102, !P1 ;  /* 0x00000066056f7207 */ /* 0x040fe20004800000 */
[----:B------:R-:W-:Y:S01]  /*7510*/  IMAD R73, R180, UR11, RZ ;  /* 0x0000000bb4497c24 */ /* 0x000fe2000f8e02ff */
[C---:B------:R-:W-:Y:S01]  /*7520*/  SEL R113, R5.reuse, R100, !P1 ;  /* 0x0000006405717207 */ /* 0x040fe20004800000 */
[----:B------:R-:W3:Y:S01]  /*7530*/  LDCU UR25, c[0x0][0x3b0] ;  /* 0x00007600ff1977ac */ /* 0x000ee20008000800 */
[----:B------:R-:W-:Y:S01]  /*7540*/  SEL R115, R5, R92, !P1 ;  /* 0x0000005c05737207 */ /* 0x000fe20004800000 */
[----:B------:R-:W-:Y:S01]  /*7550*/  IMAD R81, R81, UR7, RZ ;  /* 0x0000000751517c24 */ /* 0x000fe2000f8e02ff */
[C---:B------:R-:W-:Y:S01]  /*7560*/  SEL R119, R5.reuse, R32, !P1 ;  /* 0x0000002005777207 */ /* 0x040fe20004800000 */
[----:B------:R-:W-:Y:S01]  /*7570*/  IMAD R75, R186, UR10, RZ ;  /* 0x0000000aba4b7c24 */ /* 0x000fe2000f8e02ff */
[----:B------:R-:W-:Y:S01]  /*7580*/  SEL R121, R5, R34, !P1 ;  /* 0x0000002205797207 */ /* 0x000fe20004800000 */
[----:B------:R-:W-:Y:S01]  /*7590*/  IMAD R77, R77, UR9, RZ ;  /* 0x000000094d4d7c24 */ /* 0x000fe2000f8e02ff */
[C---:B------:R-:W-:Y:S01]  /*75a0*/  SEL R123, R5.reuse, R36, !P1 ;  /* 0x00000024057b7207 */ /* 0x040fe20004800000 */
[----:B------:R-:W1:Y:S01]  /*75b0*/  LDCU UR60, c[0x0][0x3b0] ;  /* 0x00007600ff3c77ac */ /* 0x000e620008000800 */
        /* <DEDUP_REMOVED lines=29> */
[----:B--2---:R-:W-:Y:S01]  /*7790*/  IMAD R107, R107, UR66, RZ ;  /* 0x000000426b6b7c24 */ /* 0x004fe2000f8e02ff */
[C---:B------:R-:W-:Y:S01]  /*77a0*/  SEL R155, R5.reuse, R68, !P1 ;  /* 0x00000044059b7207 */ /* 0x040fe20004800000 */
[----:B------:R-:W2:Y:S01]  /*77b0*/  LDCU UR56, c[0x0][0x3b0] ;  /* 0x00007600ff3877ac */ /* 0x000ea20008000800 */
        /* <DEDUP_REMOVED lines=15> */
[----:B------:R-:W-:Y:S01]  /*78b0*/  IMAD R83, R192, UR6, RZ ;  /* 0x00000006c0537c24 */ /* 0x000fe2000f8e02ff */
[C---:B------:R-:W-:Y:S01]  /*78c0*/  SEL R173, R5.reuse, R84, !P1 ;  /* 0x0000005405ad7207 */ /* 0x040fe20004800000 */
[----:B------:R-:W1:Y:S01]  /*78d0*/  LDCU UR48, c[0x0][0x3b0] ;  /* 0x00007600ff3077ac */ /* 0x000e620008000800 */
[C---:B------:R-:W-:Y:S01]  /*78e0*/  SEL R175, R5.reuse, R85, !P1 ;  /* 0x0000005505af7207 */ /* 0x040fe20004800000 */
[----:B----4-:R-:W-:Y:S01]  /*78f0*/  IMAD R85, R194, UR5, RZ ;  /* 0x00000005c2557c24 */ /* 0x010fe2000f8e02ff */
[C---:B------:R-:W-:Y:S01]  /*7900*/  SEL R177, R5.reuse, R86, !P1 ;  /* 0x0000005605b17207 */ /* 0x040fe20004800000 */
[----:B------:R-:W4:Y:S01]  /*7910*/  LDCU UR51, c[0x0][0x3b0] ;  /* 0x00007600ff3377ac */ /* 0x000f220008000800 */
[C---:B------:R-:W-:Y:S01]  /*7920*/  SEL R179, R5.reuse, R87, !P1 ;  /* 0x0000005705b37207 */ /* 0x040fe20004800000 */
[----:B------:R-:W-:Y:S01]  /*7930*/  IMAD R87, R196, UR77, RZ ;  /* 0x0000004dc4577c24 */ /* 0x000fe2000f8e02ff */
[C---:B------:R-:W-:Y:S01]  /*7940*/  SEL R181, R5.reuse, R88, !P1 ;  /* 0x0000005805b57207 */ /* 0x040fe20004800000 */
[----:B------:R-:W1:Y:S01]  /*7950*/  LDCU UR50, c[0x0][0x3b0] ;  /* 0x00007600ff3277ac */ /* 0x000e620008000800 */
[C---:B------:R-:W-:Y:S01]  /*7960*/  SEL R183, R5.reuse, R89, !P1 ;  /* 0x0000005905b77207 */ /* 0x040fe20004800000 */
[----:B------:R-:W-:Y:S01]  /*7970*/  IMAD R89, R198, UR65, RZ ;  /* 0x00000041c6597c24 */ /* 0x000fe2000f8e02ff */
[C---:B------:R-:W-:Y:S01]  /*7980*/  SEL R4, R5.reuse, R90, !P1 ;  /* 0x0000005a05047207 */ /* 0x040fe20004800000 */
[----:B------:R-:W1:Y:S01]  /*7990*/  LDCU UR49, c[0x0][0x3b0] ;  /* 0x00007600ff3177ac */ /* 0x000e620008000800 */
[C---:B------:R-:W-:Y:S01]  /*79a0*/  SEL R3, R5.reuse, R91, !P1 ;  /* 0x0000005b05037207 */ /* 0x040fe20004800000 */
[----:B------:R-:W-:Y:S01]  /*79b0*/  IMAD R91, R200, UR74, RZ ;  /* 0x0000004ac85b7c24 */ /* 0x000fe2000f8e02ff */
[C---:B------:R-:W-:Y:S01]  /*79c0*/  SEL R94, R5.reuse, R94, !P1 ;  /* 0x0000005e055e7207 */ /* 0x040fe20004800000 */
[----:B------:R-:W2:Y:S01]  /*79d0*/  LDCU UR47, c[0x0][0x3b0] ;  /* 0x00007600ff2f77ac */ /* 0x000ea20008000800 */
[----:B------:R-:W-:Y:S01]  /*79e0*/  SEL R191, R5, R96, !P1 ;  /* 0x0000006005bf7207 */ /* 0x000fe20004800000 */
        /* <DEDUP_REMOVED lines=8> */
[----:B---3--:R-:W-:Y:S01]  /*7a70*/  IMAD R121, R121, UR25, RZ ;  /* 0x0000001979797c24 */ /* 0x008fe2000f8e02ff */
[C---:B------:R-:W-:Y:S01]  /*7a80*/  SEL R201, R5.reuse, R216, !P1 ;  /* 0x000000d805c97207 */ /* 0x040fe20004800000 */
[----:B------:R-:W3:Y:S01]  /*7a90*/  LDCU UR45, c[0x0][0x3b0] ;  /* 0x00007600ff2d77ac */ /* 0x000ee20008000800 */
[----:B------:R-:W-:Y:S01]  /*7aa0*/  SEL R203, R5, R222, !P1 ;  /* 0x000000de05cb7207 */ /* 0x000fe20004800000 */
[----:B-1----:R-:W-:Y:S01]  /*7ab0*/  IMAD R129, R129, UR60, RZ ;  /* 0x0000003c81817c24 */ /* 0x002fe2000f8e02ff */
        /* <DEDUP_REMOVED lines=26> */
[-C--:B------:R-:W-:Y:S01]  /*7c60*/  LEA R230, P1, R6, R228.reuse, 0x2 ;  /* 0x000000e406e67211 */ /* 0x080fe200078210ff */
[----:B------:R-:W1:Y:S01]  /*7c70*/  LDCU UR38, c[0x0][0x3b0] ;  /* 0x00007600ff2677ac */ /* 0x000e620008000800 */
[----:B------:R-:W-:Y:S01]  /*7c80*/  LEA R234, P3, R26, R228, 0x2 ;  /* 0x000000e41aea7211 */ /* 0x000fe200078610ff */
[----:B------:R-:W-:Y:S01]  /*7c90*/  IMAD R135, R135, UR57, RZ ;  /* 0x0000003987877c24 */ /* 0x000fe2000f8e02ff */
[----:B------:R-:W-:Y:S01]  /*7ca0*/  LEA.HI.X.SX32 R231, R6, R0, 0x2, P1 ;  /* 0x0000000006e77211 */ /* 0x000fe200008f16ff */
[----:B------:R-:W1:Y:S01]  /*7cb0*/  LDCU UR37, c[0x0][0x3b0] ;  /* 0x00007600ff2577ac */ /* 0x000e620008000800 */
[-C--:B------:R-:W-:Y:S01]  /*7cc0*/  LEA R6, P5, R7, R228.reuse, 0x2 ;  /* 0x000000e407067211 */ /* 0x080fe200078a10ff */
[----:B--2---:R-:W-:Y:S01]  /*7cd0*/  IMAD R137, R137, UR56, RZ ;  /* 0x0000003889897c24 */ /* 0x004fe2000f8e02ff */
[C---:B------:R-:W-:Y:S01]  /*7ce0*/  LEA R232, P1, R30.reuse, R228, 0x2 ;  /* 0x000000e41ee87211 */ /* 0x040fe200078210ff */
[----:B------:R2:W-:Y:S01]  /*7cf0*/  STL.64 [R1+0x78], R230 ;  /* 0x000078e601007387 */ /* 0x0005e20000100a00 */
[-C--:B------:R-:W-:Y:S01]  /*7d00*/  LEA.HI.X.SX32 R7, R7, R0.reuse, 0x2, P5 ;  /* 0x0000000007077211 */ /* 0x080fe200028f16ff */
[----:B------:R-:W1:Y:S01]  /*7d10*/  LDCU UR35, c[0x0][0x3b0] ;  /* 0x00007600ff2377ac */ /* 0x000e620008000800 */
[----:B------:R-:W-:Y:S01]  /*7d20*/  LEA.HI.X.SX32 R233, R30, R0, 0x2, P1 ;  /* 0x000000001ee97211 */ /* 0x000fe200008f16ff */
[----:B------:R-:W-:Y:S01]  /*7d30*/  IMAD R139, R139, UR55, RZ ;  /* 0x000000378b8b7c24 */ /* 0x000fe2000f8e02ff */
[-C--:B------:R-:W-:Y:S01]  /*7d40*/  LEA R238, P4, R24, R228.reuse, 0x2 ;  /* 0x000000e418ee7211 */ /* 0x080fe200078810ff */
[----:B------:R3:W-:Y:S01]  /*7d50*/  STL.64 [R1+0x2e90], R6 ;  /* 0x002e900601007387 */ /* 0x0007e20000100a00 */
[----:B------:R-:W-:Y:S01]  /*7d60*/  LEA R236, P5, R22, R228, 0x2 ;  /* 0x000000e416ec7211 */ /* 0x000fe200078a10ff */
[----:B------:R-:W1:Y:S01]  /*7d70*/  LDCU UR34, c[0x0][0x3b0] ;  /* 0x00007600ff2277ac */ /* 0x000e620008000800 */
[-C--:B------:R-:W-:Y:S01]  /*7d80*/  LEA.HI.X.SX32 R239, R24, R0.reuse, 0x2, P4 ;  /* 0x0000000018ef7211 */ /* 0x080fe200020f16ff */
[----:B------:R4:W-:Y:S01]  /*7d90*/  STL [R1+0x60], R234 ;  /* 0x000060ea01007387 */ /* 0x0009e20000100800 */
[----:B------:R-:W-:Y:S01]  /*7da0*/  LEA.HI.X.SX32 R237, R22, R0, 0x2, P5 ;  /* 0x0000000016ed7211 */ /* 0x000fe200028f16ff */
[----:B------:R-:W-:Y:S01]  /*7db0*/  IMAD R143, R143, UR53, RZ ;  /* 0x000000358f8f7c24 */ /* 0x000fe2000f8e02ff */
[C---:B--2---:R-:W-:Y:S01]  /*7dc0*/  LEA R230, P2, R28.reuse, R228, 0x2 ;  /* 0x000000e41ce67211 */ /* 0x044fe200078410ff */
[----:B------:R2:W-:Y:S01]  /*7dd0*/  STL.64 [R1+0x70], R232 ;  /* 0x000070e801007387 */ /* 0x0005e20000100a00 */
[----:B------:R-:W-:Y:S01]  /*7de0*/  IMAD R145, R145, UR52, RZ ;  /* 0x0000003491917c24 */ /* 0x000fe2000f8e02ff */
[----:B------:R-:W1:Y:S01]  /*7df0*/  LDCU UR33, c[0x0][0x3b0] ;  /* 0x00007600ff2177ac */ /* 0x000e620008000800 */
[----:B------:R-:W-:Y:S01]  /*7e00*/  LEA.HI.X.SX32 R231, R28, R0, 0x2, P2 ;  /* 0x000000001ce77211 */ /* 0x000fe200010f16ff */
[----:B---3--:R-:W-:Y:S01]  /*7e10*/  IMAD.MOV.U32 R6, RZ, RZ, R234 ;  /* 0x000000ffff067224 */ /* 0x008fe200078e00ea */
[----:B------:R-:W3:Y:S01]  /*7e20*/  S2R R252, SR_TID.X ;  /* 0x0000000000fc7919 */ /* 0x000ee20000002100 */
[----:B------:R-:W-:Y:S01]  /*7e30*/  IMAD.MOV.U32 R7, RZ, RZ, R235 ;  /* 0x000000ffff077224 */ /* 0x000fe200078e00eb */
[----:B----4-:R-:W-:Y:S01]  /*7e40*/  LEA R234, P6, R20, R228, 0x2 ;  /* 0x000000e414ea7211 */ /* 0x010fe200078c10ff */
[----:B------:R-:W4:Y:S01]  /*7e50*/  LDCU UR32, c[0x0][0x3b0] ;  /* 0x00007600ff2077ac */ /* 0x000f220008000800 */
[----:B------:R1:W-:Y:S01]  /*7e60*/  STL.64 [R1+0x68], R230 ;  /* 0x000068e601007387 */ /* 0x0003e20000100a00 */
[----:B------:R-:W-:Y:S01]  /*7e70*/  LEA.HI.X.SX32 R7, R26, R0, 0x2, P3 ;  /* 0x000000001a077211 */ /* 0x000fe200018f16ff */
[----:B------:R-:W-:Y:S01]  /*7e80*/  IMAD R153, R153, UR48, RZ ;  /* 0x0000003099997c24 */ /* 0x000fe2000f8e02ff */
[----:B--2---:R-:W-:Y:S01]  /*7e90*/  LEA R232, P1, R18, R228, 0x2 ;  /* 0x000000e412e87211 */ /* 0x004fe200078210ff */
[----:B------:R-:W2:Y:S01]  /*7ea0*/  LDCU UR31, c[0x0][0x3b0] ;  /* 0x00007600ff1f77ac */ /* 0x000ea20008000800 */
[-C--:B------:R-:W-:Y:S01]  /*7eb0*/  LEA.HI.X.SX32 R235, R20, R0.reuse, 0x2, P6 ;  /* 0x0000000014eb7211 */ /* 0x080fe200030f16ff */
[----:B------:R-:W-:Y:S01]  /*7ec0*/  STL [R1+0x64], R7 ;  /* 0x0000640701007387 */ /* 0x000fe20000100800 */
[----:B------:R-:W-:Y:S01]  /*7ed0*/  LEA.HI.X.SX32 R233, R18, R0, 0x2, P1 ;  /* 0x0000000012e97211 */ /* 0x000fe200008f16ff */
[----:B------:R-:W2:Y:S01]  /*7ee0*/  LDCU UR29, c[0x0][0x3b0] ;  /* 0x00007600ff1d77ac */ /* 0x000ea20008000800 */
[-C--:B------:R-:W-:Y:S01]  /*7ef0*/  LEA R6, P3, R14, R228.reuse, 0x2 ;  /* 0x000000e40e067211 */ /* 0x080fe200078610ff */
[----:B------:R4:W-:Y:S01]  /*7f00*/  STL.64 [R1+0x58], R238 ;  /* 0x000058ee01007387 */ /* 0x0009e20000100a00 */
[----:B------:R-:W-:Y:S01]  /*7f10*/  IMAD R147, R147, UR51, RZ ;  /* 0x0000003393937c24 */ /* 0x000fe2000f8e02ff */
[C---:B-1----:R-:W-:Y:S01]  /*7f20*/  LEA R230, P2, R16.reuse, R228, 0x2 ;  /* 0x000000e410e67211 */ /* 0x042fe200078410ff */
[----:B------:R-:W1:Y:S01]  /*7f30*/  LDCU UR28, c[0x0][0x3b0] ;  /* 0x00007600ff1c77ac */ /* 0x000e620008000800 */
[----:B------:R2:W-:Y:S01]  /*7f40*/  STL.64 [R1+0x50], R236 ;  /* 0x000050ec01007387 */ /* 0x0005e20000100a00 */
[----:B------:R-:W-:Y:S01]  /*7f50*/  IMAD R149, R149, UR50, RZ ;  /* 0x0000003295957c24 */ /* 0x000fe2000f8e02ff */
[----:B------:R-:W-:Y:S01]  /*7f60*/  LEA.HI.X.SX32 R231, R16, R0, 0x2, P2 ;  /* 0x0000000010e77211 */ /* 0x000fe200010f16ff */
[----:B------:R-:W-:Y:S01]  /*7f70*/  IMAD R151, R151, UR49, RZ ;  /* 0x0000003197977c24 */ /* 0x000fe2000f8e02ff */
[----:B------:R1:W-:Y:S01]  /*7f80*/  STL.64 [R1+0x48], R234 ;  /* 0x000048ea01007387 */ /* 0x0003e20000100a00 */
[----:B------:R-:W-:Y:S01]  /*7f90*/  IMAD R155, R155, UR47, RZ ;  /* 0x0000002f9b9b7c24 */ /* 0x000fe2000f8e02ff */
[----:B------:R-:W3:Y:S01]  /*7fa0*/  LDCU UR20, c[0x0][0x3b0] ;  /* 0x00007600ff1477ac */ /* 0x000ee20008000800 */
[----:B------:R-:W-:Y:S01]  /*7fb0*/  IMAD R157, R157, UR46, RZ ;  /* 0x0000002e9d9d7c24 */ /* 0x000fe2000f8e02ff */
[----:B------:R1:W-:Y:S01]  /*7fc0*/  STL.64 [R1+0x40], R232 ;  /* 0x000040e801007387 */ /* 0x0003e20000100a00 */
[-C--:B----4-:R-:W-:Y:S01]  /*7fd0*/  LEA R238, P4, R8, R228.reuse, 0x2 ;  /* 0x000000e408ee7211 */ /* 0x090fe200078810ff */
[----:B------:R-:W4:Y:S01]  /*7fe0*/  LDCU UR23, c[0x0][0x3b0] ;  /* 0x00007600ff1777ac */ /* 0x000f220008000800 */
[----:B------:R-:W-:Y:S01]  /*7ff0*/  IMAD R165, R165, UR42, RZ ;  /* 0x0000002aa5a57c24 */ /* 0x000fe2000f8e02ff */
[----:B------:R3:W-:Y:S01]  /*8000*/  STL.64 [R1+0x38], R230 ;  /* 0x000038e601007387 */ /* 0x0007e20000100a00 */
[----:B--2---:R-:W-:Y:S01]  /*8010*/  LEA R236, P5, R10, R228, 0x2 ;  /* 0x000000e40aec7211 */ /* 0x004fe200078a10ff */
[----:B------:R-:W2:Y:S01]  /*8020*/  LDCU UR22, c[0x0][0x3b0] ;  /* 0x00007600ff1677ac */ /* 0x000ea20008000800 */
[----:B------:R-:W-:Y:S01]  /*8030*/  LEA.HI.X.SX32 R7, R14, R0, 0x2, P3 ;  /* 0x000000000e077211 */ /* 0x000fe200018f16ff */
[----:B------:R-:W-:Y:S01]  /*8040*/  IMAD R159, R159, UR45, RZ ;  /* 0x0000002d9f9f7c24 */ /* 0x000fe2000f8e02ff */
[-C--:B-1----:R-:W-:Y:S01]  /*8050*/  LEA R234, P6, R12, R228.reuse, 0x2 ;  /* 0x000000e40cea7211 */ /* 0x082fe200078c10ff */
[----:B------:R-:W1:Y:S01]  /*8060*/  LDCU UR21, c[0x0][0x3b0] ;  /* 0x00007600ff1577ac */ /* 0x000e620008000800 */
[----:B------:R-:W-:Y:S01]  /*8070*/  IMAD R161, R161, UR44, RZ ;  /* 0x0000002ca1a17c24 */ /* 0x000fe2000f8e02ff */
[----:B------:R-:W-:Y:S01]  /*8080*/  LEA R232, P1, R189, R228, 0x2 ;  /* 0x000000e4bde87211 */ /* 0x000fe200078210ff */
[----:B------:R-:W-:Y:S01]  /*8090*/  IMAD R163, R163, UR43, RZ ;  /* 0x0000002ba3a37c24 */ /* 0x000fe2000f8e02ff */
[----:B------:R-:W1:Y:S01]  /*80a0*/  LDCU UR19, c[0x0][0x3b0] ;  /* 0x00007600ff1377ac */ /* 0x000e620008000800 */
[----:B------:R-:W-:Y:S01]  /*80b0*/  IMAD R167, R167, UR41, RZ ;  /* 0x00000029a7a77c24 */ /* 0x000fe2000f8e02ff */
[----:B---3--:R-:W3:Y:S01]  /*80c0*/  LDL.LU R231, [R1+0x2f08] ;  /* 0x002f080001e77983 */ /* 0x008ee20000300800 */
[----:B------:R-:W-:Y:S01]  /*80d0*/  LEA.HI.X.SX32 R239, R8, R0, 0x2, P4 ;  /* 0x0000000008ef7211 */ /* 0x000fe200020f16ff */
[----:B------:R-:W1:Y:S01]  /*80e0*/  LDCU UR18, c[0x0][0x3b0] ;  /* 0x00007600ff1277ac */ /* 0x000e620008000800 */
[----:B------:R-:W-:Y:S01]  /*80f0*/  LEA R230, P2, R187, R228, 0x2 ;  /* 0x000000e4bbe67211 */ /* 0x000fe200078410ff */
[----:B------:R-:W-:Y:S01]  /*8100*/  STL.64 [R1+0x30], R6 ;  /* 0x0000300601007387 */ /* 0x000fe20000100a00 */
[-C--:B------:R-:W-:Y:S01]  /*8110*/  LEA.HI.X.SX32 R237, R10, R0.reuse, 0x2, P5 ;  /* 0x000000000aed7211 */ /* 0x080fe200028f16ff */
[----:B------:R-:W1:Y:S01]  /*8120*/  LDCU UR14, c[0x0][0x3b0] ;  /* 0x00007600ff0e77ac */ /* 0x000e620008000800 */
[-C--:B------:R-:W-:Y:S01]  /*8130*/  LEA.HI.X.SX32 R235, R12, R0.reuse, 0x2, P6 ;  /* 0x000000000ceb7211 */ /* 0x080fe200030f16ff */
[----:B------:R2:W-:Y:S01]  /*8140*/  STL.64 [R1+0x28], R238 ;  /* 0x000028ee01007387 */ /* 0x0005e20000100a00 */
[----:B------:R-:W-:Y:S01]  /*8150*/  LEA.HI.X.SX32 R233, R189, R0, 0x2, P1 ;  /* 0x00000000bde97211 */ /* 0x000fe200008f16ff */
[----:B------:R-:W-:Y:S01]  /*8160*/  IMAD R169, R169, UR40, RZ ;  /* 0x00000028a9a97c24 */ /* 0x000fe2000f8e02ff */
[----:B------:R-:W-:Y:S01]  /*8170*/  MOV R188, R230 ;  /* 0x000000e600bc7202 */ /* 0x000fe20000000f00 */
[----:B------:R-:W1:Y:S01]  /*8180*/  LDCU UR17, c[0x0][0x3b0] ;  /* 0x00007600ff1177ac */ /* 0x000e620008000800 */
[----:B------:R-:W-:Y:S01]  /*8190*/  IMAD R177, R177, UR36, RZ ;  /* 0x00000024b1b17c24 */ /* 0x000fe2000f8e02ff */
[----:B------:R-:W1:Y:S01]  /*81a0*/  LDC R246, c[0x0][0x3a0] ;  /* 0x0000e800fff67b82 */ /* 0x000e620000000800 */
[----:B------:R-:W-:Y:S01]  /*81b0*/  IMAD R171, R171, UR39, RZ ;  /* 0x00000027abab7c24 */ /* 0x000fe2000f8e02ff */
[----:B------:R-:W1:Y:S01]  /*81c0*/  LDCU UR16, c[0x0][0x3b0] ;  /* 0x00007600ff1077ac */ /* 0x000e620008000800 */
[----:B------:R-:W-:-:S02]  /*81d0*/  IMAD R173, R173, UR38, RZ ;  /* 0x00000026adad7c24 */ /* 0x000fc4000f8e02ff */
[----:B------:R-:W-:Y:S01]  /*81e0*/  IMAD R175, R175, UR37, RZ ;  /* 0x00000025afaf7c24 */ /* 0x000fe2000f8e02ff */
[----:B--2---:R-:W2:Y:S01]  /*81f0*/  LDL.LU.64 R238, [R1+0x2f00] ;  /* 0x002f000001ee7983 */ /* 0x004ea20000300a00 */
[-C--:B------:R-:W-:Y:S01]  /*8200*/  LEA R8, P4, R9, R228.reuse, 0x2 ;  /* 0x000000e409087211 */ /* 0x080fe200078810ff */
[----:B------:R-:W1:Y:S01]  /*8210*/  LDCU UR15, c[0x0][0x3b0] ;  /* 0x00007600ff0f77ac */ /* 0x000e620008000800 */
[----:B------:R-:W-:Y:S01]  /*8220*/  IMAD R179, R179, UR35, RZ ;  /* 0x00000023b3b37c24 */ /* 0x000fe2000f8e02ff */
[----:B------:R-:W-:Y:S01]  /*8230*/  STL [R1+0x8], R230 ;  /* 0x000008e601007387 */ /* 0x000fe20000100800 */
[-C--:B------:R-:W-:Y:S01]  /*8240*/  LEA R6, P3, R185, R228.reuse, 0x2 ;  /* 0x000000e4b9067211 */ /* 0x080fe200078610ff */
[----:B------:R-:W1:Y:S01]  /*8250*/  LDCU UR13, c[0x0][0x3b0] ;  /* 0x00007600ff0d77ac */ /* 0x000e620008000800 */
[-C--:B------:R-:W-:Y:S01]  /*8260*/  LEA R10, P5, R11, R228.reuse, 0x2 ;  /* 0x000000e40b0a7211 */ /* 0x080fe200078a10ff */
[----:B------:R4:W-:Y:S01]  /*8270*/  STL.64 [R1+0x20], R236 ;  /* 0x000020ec01007387 */ /* 0x0009e20000100a00 */
[-C--:B------:R-:W-:Y:S01]  /*8280*/  LEA R12, P6, R13, R228.reuse, 0x2 ;  /* 0x000000e40d0c7211 */ /* 0x080fe200078c10ff */
[----:B------:R-:W1:Y:S01]  /*8290*/  LDCU UR12, c[0x0][0x3b0] ;  /* 0x00007600ff0c77ac */ /* 0x000e620008000800 */
[----:B------:R-:W-:Y:S01]  /*82a0*/  LEA R14, P1, R15, R228, 0x2 ;  /* 0x000000e40f0e7211 */ /* 0x000fe200078210ff */
[----:B------:R-:W-:Y:S01]  /*82b0*/  IMAD R181, R181, UR34, RZ ;  /* 0x00000022b5b57c24 */ /* 0x000fe2000f8e02ff */
[----:B------:R-:W1:Y:S01]  /*82c0*/  S2UR UR5, SR_CgaCtaId ;  /* 0x00000000000579c3 */ /* 0x000e620000008800 */
[----:B------:R-:W1:Y:S01]  /*82d0*/  LDCU UR8, c[0x0][0x3b0] ;  /* 0x00007600ff0877ac */ /* 0x000e620008000800 */
[----:B------:R-:W-:-:S02]  /*82e0*/  IMAD R183, R183, UR33, RZ ;  /* 0x00000021b7b77c24 */ /* 0x000fc4000f8e02ff */
[----:B------:R-:W-:Y:S01]  /*82f0*/  IMAD R4, R4, UR32, RZ ;  /* 0x0000002004047c24 */ /* 0x000fe2000f8e02ff */
[----:B------:R-:W1:Y:S01]  /*8300*/  LDCU UR11, c[0x0][0x3b0] ;  /* 0x00007600ff0b77ac */ /* 0x000e620008000800 */
[----:B------:R-:W-:Y:S01]  /*8310*/  IMAD R3, R3, UR31, RZ ;  /* 0x0000001f03037c24 */ /* 0x000fe2000f8e02ff */
[----:B----4-:R-:W4:Y:S01]  /*8320*/  LDL.LU.64 R236, [R1+0x2ef8] ;  /* 0x002ef80001ec7983 */ /* 0x010f220000300a00 */
[-C--:B------:R-:W-:Y:S01]  /*8330*/  LEA.HI.X.SX32 R9, R9, R0.reuse, 0x2, P4 ;  /* 0x0000000009097211 */ /* 0x080fe200020f16ff */
[----:B------:R-:W1:Y:S01]  /*8340*/  LDCU UR10, c[0x0][0x3b0] ;  /* 0x00007600ff0a77ac */ /* 0x000e620008000800 */
[----:B------:R-:W-:Y:S01]  /*8350*/  IMAD R191, R191, UR29, RZ ;  /* 0x0000001dbfbf7c24 */ /* 0x000fe2000f8e02ff */
[----:B------:R1:W-:Y:S01]  /*8360*/  STL.64 [R1+0x18], R234 ;  /* 0x000018ea01007387 */ /* 0x0003e20000100a00 */
[-C--:B------:R-:W-:Y:S01]  /*8370*/  LEA.HI.X.SX32 R7, R185, R0.reuse, 0x2, P3 ;  /* 0x00000000b9077211 */ /* 0x080fe200018f16ff */
[----:B------:R-:W1:Y:S01]  /*8380*/  LDCU UR9, c[0x0][0x3b0] ;  /* 0x00007600ff0977ac */ /* 0x000e620008000800 */
[-C--:B------:R-:W-:Y:S01]  /*8390*/  LEA.HI.X.SX32 R11, R11, R0.reuse, 0x2, P5 ;  /* 0x000000000b0b7211 */ /* 0x080fe200028f16ff */
[----:B------:R-:W-:Y:S01]  /*83a0*/  IMAD R193, R193, UR28, RZ ;  /* 0x0000001cc1c17c24 */ /* 0x000fe2000f8e02ff */
[-C--:B------:R-:W-:Y:S01]  /*83b0*/  LEA.HI.X.SX32 R13, R13, R0.reuse, 0x2, P6 ;  /* 0x000000000d0d7211 */ /* 0x080fe200030f16ff */
[----:B------:R-:W1:Y:S01]  /*83c0*/  LDCU UR7, c[0x0][0x3b0] ;  /* 0x00007600ff0777ac */ /* 0x000e620008000800 */
[----:B------:R-:W-:Y:S01]  /*83d0*/  LEA.HI.X.SX32 R15, R15, R0, 0x2, P1 ;  /* 0x000000000f0f7211 */ /* 0x000fe200008f16ff */
[----:B------:R-:W2:Y:S01]  /*83e0*/  LDC R248, c[0x0][0x3a0] ;  /* 0x0000e800fff87b82 */ /* 0x000ea20000000800 */
[----:B------:R-:W-:Y:S01]  /*83f0*/  IMAD R201, R201, UR20, RZ ;  /* 0x00000014c9c97c24 */ /* 0x000fe2000f8e02ff */
[----:B------:R-:W1:Y:S01]  /*8400*/  LDCU UR6, c[0x0][0x3b0] ;  /* 0x00007600ff0677ac */ /* 0x000e620008000800 */
[----:B------:R-:W-:Y:S01]  /*8410*/  IMAD R195, R195, UR23, RZ ;  /* 0x00000017c3c37c24 */ /* 0x000fe2000f8e02ff */
[----:B-1----:R-:W2:Y:S01]  /*8420*/  LDL.LU.64 R234, [R1+0x2ef0] ;  /* 0x002ef00001ea7983 */ /* 0x002ea20000300a00 */
[----:B------:R-:W-:-:S02]  /*8430*/  IMAD R197, R197, UR22, RZ ;  /* 0x00000016c5c57c24 */ /* 0x000fc4000f8e02ff */
[----:B------:R-:W-:Y:S01]  /*8440*/  IMAD R199, R199, UR21, RZ ;  /* 0x00000015c7c77c24 */ /* 0x000fe2000f8e02ff */
[----:B------:R1:W-:Y:S01]  /*8450*/  STL.64 [R1+0x10], R232 ;  /* 0x000010e801007387 */ /* 0x0003e20000100a00 */
[-C--:B------:R-:W-:Y:S01]  /*8460*/  LEA R20, P4, R21, R228.reuse, 0x2 ;  /* 0x000000e415147211 */ /* 0x080fe200078810ff */
[----:B------:R-:W-:Y:S01]  /*8470*/  IMAD R203, R203, UR19, RZ ;  /* 0x00000013cbcb7c24 */ /* 0x000fe2000f8e02ff */
[-C--:B------:R-:W-:Y:S01]  /*8480*/  LEA R18, P3, R19, R228.reuse, 0x2 ;  /* 0x000000e413127211 */ /* 0x080fe200078610ff */
[----:B------:R-:W-:Y:S01]  /*8490*/  IMAD R205, R205, UR18, RZ ;  /* 0x00000012cdcd7c24 */ /* 0x000fe2000f8e02ff */
[-C--:B------:R-:W-:Y:S01]  /*84a0*/  LEA R22, P5, R23, R228.reuse, 0x2 ;  /* 0x000000e417167211 */ /* 0x080fe200078a10ff */
[----:B------:R-:W-:Y:S01]  /*84b0*/  IMAD R213, R213, UR14, RZ ;  /* 0x0000000ed5d57c24 */ /* 0x000fe2000f8e02ff */
[----:B------:R-:W-:Y:S01]  /*84c0*/  LEA R24, P6, R25, R228, 0x2 ;  /* 0x000000e419187211 */ /* 0x000fe200078c10ff */
[----:B------:R-:W2:Y:S01]  /*84d0*/  LDC R250, c[0x0][0x3a0] ;  /* 0x0000e800fffa7b82 */ /* 0x000ea20000000800 */
[----:B------:R-:W-:-:S02]  /*84e0*/  IMAD R207, R207, UR17, RZ ;  /* 0x00000011cfcf7c24 */ /* 0x000fc4000f8e02ff */
[----:B------:R-:W-:Y:S01]  /*84f0*/  IMAD R209, R209, UR16, RZ ;  /* 0x00000010d1d17c24 */ /* 0x000fe2000f8e02ff */
[----:B-1----:R-:W2:Y:S01]  /*8500*/  LDL.LU.64 R232, [R1+0x2ee8] ;  /* 0x002ee80001e87983 */ /* 0x002ea20000300a00 */
[-C--:B------:R-:W-:Y:S01]  /*8510*/  LEA.HI.X.SX32 R21, R21, R0.reuse, 0x2, P4 ;  /* 0x0000000015157211 */ /* 0x080fe200020f16ff */
[----:B------:R-:W-:Y:S01]  /*8520*/  IMAD R211, R211, UR15, RZ ;  /* 0x0000000fd3d37c24 */ /* 0x000fe2000f8e02ff */
[----:B------:R-:W-:Y:S01]  /*8530*/  LEA.HI.X.SX32 R19, R19, R0, 0x2, P3 ;  /* 0x0000000013137211 */ /* 0x000fe200018f16ff */
[----:B------:R-:W-:Y:S01]  /*8540*/  IMAD R215, R215, UR13, RZ ;  /* 0x0000000dd7d77c24 */ /* 0x000fe2000f8e02ff */
[----:B------:R-:W-:Y:S01]  /*8550*/  LEA R32, P4, R33, R228, 0x2 ;  /* 0x000000e421207211 */ /* 0x000fe200078810ff */
[----:B------:R-:W-:Y:S01]  /*8560*/  IMAD R217, R217, UR12, RZ ;  /* 0x0000000cd9d97c24 */ /* 0x000fe2000f8e02ff */
[----:B------:R-:W-:Y:S01]  /*8570*/  LEA.HI.X.SX32 R23, R23, R0, 0x2, P5 ;  /* 0x0000000017177211 */ /* 0x000fe200028f16ff */
[----:B------:R-:W-:Y:S01]  /*8580*/  IMAD R225, R225, UR8, RZ ;  /* 0x00000008e1e17c24 */ /* 0x000fe2000f8e02ff */
[-C--:B------:R-:W-:Y:S01]  /*8590*/  LEA R26, P1, R27, R228.reuse, 0x2 ;  /* 0x000000e41b1a7211 */ /* 0x080fe200078210ff */
[----:B------:R-:W-:Y:S01]  /*85a0*/  IMAD R219, R219, UR11, RZ ;  /* 0x0000000bdbdb7c24 */ /* 0x000fe2000f8e02ff */
[-C--:B------:R-:W-:Y:S01]  /*85b0*/  LEA R30, P3, R31, R228.reuse, 0x2 ;  /* 0x000000e41f1e7211 */ /* 0x080fe200078610ff */
[----:B------:R-:W-:Y:S01]  /*85c0*/  IMAD R221, R221, UR10, RZ ;  /* 0x0000000adddd7c24 */ /* 0x000fe2000f8e02ff */
[----:B------:R-:W-:Y:S01]  /*85d0*/  LEA R34, P5, R35, R228, 0x2 ;  /* 0x000000e423227211 */ /* 0x000fe200078a10ff */
[----:B------:R-:W-:Y:S01]  /*85e0*/  IMAD R223, R223, UR9, RZ ;  /* 0x00000009dfdf7c24 */ /* 0x000fe2000f8e02ff */
[----:B------:R-:W-:Y:S01]  /*85f0*/  LEA.HI.X.SX32 R25, R25, R0, 0x2, P6 ;  /* 0x0000000019197211 */ /* 0x000fe200030f16ff */
[----:B------:R-:W-:Y:S01]  /*8600*/  IMAD R227, R227, UR7, RZ ;  /* 0x00000007e3e37c24 */ /* 0x000fe2000f8e02ff */
[----:B------:R-:W-:Y:S01]  /*8610*/  LEA R36, P6, R37, R228, 0x2 ;  /* 0x000000e425247211 */ /* 0x000fe200078c10ff */
[----:B------:R-:W-:Y:S01]  /*8620*/  IMAD R229, R229, UR6, RZ ;  /* 0x00000006e5e57c24 */ /* 0x000fe2000f8e02ff */
[----:B------:R-:W-:Y:S01]  /*8630*/  LEA.HI.X.SX32 R33, R33, R0, 0x2, P4 ;  /* 0x0000000021217211 */ /* 0x000fe200020f16ff */
[----:B------:R-:W-:-:S02]  /*8640*/  VIADD R246, R246, 0xffffffff ;  /* 0xfffffffff6f67836 */ /* 0x000fc40000000000 */
[----:B---3--:R-:W-:Y:S02]  /*8650*/  IMAD.MOV.U32 R189, RZ, RZ, R231 ;  /* 0x000000ffffbd7224 */ /* 0x008fe400078e00e7 */
[----:B------:R-:W3:Y:S01]  /*8660*/  LDL.LU.64 R230, [R1+0x2ee0] ;  /* 0x002ee00001e67983 */ /* 0x000ee20000300a00 */
[----:B------:R-:W-:Y:S02]  /*8670*/  LEA.HI.X.SX32 R189, R187, R0, 0x2, P2 ;  /* 0x00000000bbbd7211 */ /* 0x000fe400010f16ff */
[----:B------:R-:W-:-:S04]  /*8680*/  LEA R16, P2, R17, R228, 0x2 ;  /* 0x000000e411107211 */ /* 0x000fc800078410ff */
[----:B------:R-:W-:Y:S02]  /*8690*/  LEA.HI.X.SX32 R17, R17, R0, 0x2, P2 ;  /* 0x0000000011117211 */ /* 0x000fe400010f16ff */
[----:B------:R-:W-:Y:S02]  /*86a0*/  LEA R28, P2, R29, R228, 0x2 ;  /* 0x000000e41d1c7211 */ /* 0x000fe400078410ff */
[-C--:B------:R-:W-:Y:S02]  /*86b0*/  LEA.HI.X.SX32 R27, R27, R0.reuse, 0x2, P1 ;  /* 0x000000001b1b7211 */ /* 0x080fe400008f16ff */
[-C--:B------:R-:W-:Y:S02]  /*86c0*/  LEA.HI.X.SX32 R29, R29, R0.reuse, 0x2, P2 ;  /* 0x000000001d1d7211 */ /* 0x080fe400010f16ff */
[----:B------:R-:W-:Y:S02]  /*86d0*/  LEA.HI.X.SX32 R31, R31, R0, 0x2, P3 ;  /* 0x000000001f1f7211 */ /* 0x000fe400018f16ff */
[----:B------:R-:W-:-:S02]  /*86e0*/  LEA R44, P4, R45, R228, 0x2 ;  /* 0x000000e42d2c7211 */ /* 0x000fc400078810ff */
[----:B------:R-:W-:Y:S02]  /*86f0*/  LEA.HI.X.SX32 R35, R35, R0, 0x2, P5 ;  /* 0x0000000023237211 */ /* 0x000fe400028f16ff */
[-C--:B------:R-:W-:Y:S02]  /*8700*/  LEA R38, P1, R39, R228.reuse, 0x2 ;  /* 0x000000e427267211 */ /* 0x080fe400078210ff */
[-C--:B------:R-:W-:Y:S02]  /*8710*/  LEA R40, P2, R41, R228.reuse, 0x2 ;  /* 0x000000e429287211 */ /* 0x080fe400078410ff */
[-C--:B------:R-:W-:Y:S02]  /*8720*/  LEA R42, P3, R43, R228.reuse, 0x2 ;  /* 0x000000e42b2a7211 */ /* 0x080fe400078610ff */
[----:B------:R-:W-:Y:S02]  /*8730*/  LEA R46, P5, R47, R228, 0x2 ;  /* 0x000000e42f2e7211 */ /* 0x000fe400078a10ff */
[----:B------:R-:W-:-:S02]  /*8740*/  LEA.HI.X.SX32 R37, R37, R0, 0x2, P6 ;  /* 0x0000000025257211 */ /* 0x000fc400030f16ff */
[----:B------:R-:W-:Y:S02]  /*8750*/  LEA R48, P6, R49, R228, 0x2 ;  /* 0x000000e431307211 */ /* 0x000fe400078c10ff */
[-C--:B------:R-:W-:Y:S02]  /*8760*/  LEA.HI.X.SX32 R45, R45, R0.reuse, 0x2, P4 ;  /* 0x000000002d2d7211 */ /* 0x080fe400020f16ff */
        /* <DEDUP_REMOVED lines=141> */
[----:B------:R-:W-:Y:S01]  /*9040*/  LEA.HI.X.SX32 R181, R181, R0, 0x2, P6 ;  /* 0x00000000b5b57211 */ /* 0x000fe200030f16ff */
[----:B------:R1:W-:Y:S01]  /*9050*/  STL [R1+0xc], R189 ;  /* 0x00000cbd01007387 */ /* 0x0003e20000100800 */
[----:B------:R-:W-:-:S02]  /*9060*/  LEA R192, P6, R193, R228, 0x2 ;  /* 0x000000e4c1c07211 */ /* 0x000fc400078c10ff */
[-C--:B------:R-:W-:Y:S02]  /*9070*/  LEA.HI.X.SX32 R183, R183, R0.reuse, 0x2, P1 ;  /* 0x00000000b7b77211 */ /* 0x080fe400008f16ff */
[-C--:B------:R-:W-:Y:S02]  /*9080*/  LEA.HI.X.SX32 R185, R4, R0.reuse, 0x2, P2 ;  /* 0x0000000004b97211 */ /* 0x080fe400010f16ff */
[-C--:B------:R-:W-:Y:S02]  /*9090*/  LEA.HI.X.SX32 R187, R3, R0.reuse, 0x2, P3 ;  /* 0x0000000003bb7211 */ /* 0x080fe400018f16ff */
[-C--:B------:R-:W-:Y:S02]  /*90a0*/  LEA.HI.X.SX32 R191, R191, R0.reuse, 0x2, P5 ;  /* 0x00000000bfbf7211 */ /* 0x080fe400028f16ff */
[----:B-1----:R-:W-:Y:S02]  /*90b0*/  LEA.HI.X.SX32 R189, R5, R0, 0x2, P4 ;  /* 0x0000000005bd7211 */ /* 0x002fe400020f16ff */
[----:B------:R-:W-:-:S02]  /*90c0*/  LEA R200, P4, R201, R228, 0x2 ;  /* 0x000000e4c9c87211 */ /* 0x000fc400078810ff */
[-C--:B------:R-:W-:Y:S02]  /*90d0*/  LEA R194, P1, R195, R228.reuse, 0x2 ;  /* 0x000000e4c3c27211 */ /* 0x080fe400078210ff */
[-C--:B------:R-:W-:Y:S02]  /*90e0*/  LEA R196, P2, R197, R228.reuse, 0x2 ;  /* 0x000000e4c5c47211 */ /* 0x080fe400078410ff */
[-C--:B------:R-:W-:Y:S02]  /*90f0*/  LEA R198, P3, R199, R228.reuse, 0x2 ;  /* 0x000000e4c7c67211 */ /* 0x080fe400078610ff */
[----:B------:R-:W-:Y:S02]  /*9100*/  LEA R202, P5, R203, R228, 0x2 ;  /* 0x000000e4cbca7211 */ /* 0x000fe400078a10ff */
[----:B------:R-:W-:Y:S02]  /*9110*/  LEA.HI.X.SX32 R193, R193, R0, 0x2, P6 ;  /* 0x00000000c1c17211 */ /* 0x000fe400030f16ff */
[----:B------:R-:W-:-:S02]  /*9120*/  LEA R204, P6, R205, R228, 0x2 ;  /* 0x000000e4cdcc7211 */ /* 0x000fc400078c10ff */
[-C--:B------:R-:W-:Y:S01]  /*9130*/  LEA.HI.X.SX32 R201, R201, R0.reuse, 0x2, P4 ;  /* 0x00000000c9c97211 */ /* 0x080fe200020f16ff */
[----:B------:R1:W-:Y:S01]  /*9140*/  STL.64 [R1+0x2eb8], R8 ;  /* 0x002eb80801007387 */ /* 0x0003e20000100a00 */
[-C--:B------:R-:W-:Y:S02]  /*9150*/  LEA.HI.X.SX32 R195, R195, R0.reuse, 0x2, P1 ;  /* 0x00000000c3c37211 */ /* 0x080fe400008f16ff */
[-C--:B------:R-:W-:Y:S02]  /*9160*/  LEA.HI.X.SX32 R197, R197, R0.reuse, 0x2, P2 ;  /* 0x00000000c5c57211 */ /* 0x080fe400010f16ff */
[----:B------:R-:W-:Y:S02]  /*9170*/  LEA.HI.X.SX32 R199, R199, R0, 0x2, P3 ;  /* 0x00000000c7c77211 */ /* 0x000fe400018f16ff */
[----:B------:R-:W-:Y:S02]  /*9180*/  LEA R212, P4, R213, R228, 0x2 ;  /* 0x000000e4d5d47211 */ /* 0x000fe400078810ff */
[----:B------:R-:W-:-:S02]  /*9190*/  LEA.HI.X.SX32 R203, R203, R0, 0x2, P5 ;  /* 0x00000000cbcb7211 */ /* 0x000fc400028f16ff */
[-C--:B------:R-:W-:Y:S01]  /*91a0*/  LEA R206, P1, R207, R228.reuse, 0x2 ;  /* 0x000000e4cfce7211 */ /* 0x080fe200078210ff */
[----:B-1----:R-:W1:Y:S01]  /*91b0*/  LDC R9, c[0x0][0x3a0] ;  /* 0x0000e800ff097b82 */ /* 0x002e620000000800 */
[-C--:B------:R-:W-:Y:S02]  /*91c0*/  LEA R208, P2, R209, R228.reuse, 0x2 ;  /* 0x000000e4d1d07211 */ /* 0x080fe400078410ff */
[-C--:B------:R-:W-:Y:S02]  /*91d0*/  LEA R210, P3, R211, R228.reuse, 0x2 ;  /* 0x000000e4d3d27211 */ /* 0x080fe400078610ff */
[----:B------:R-:W-:Y:S02]  /*91e0*/  LEA R214, P5, R215, R228, 0x2 ;  /* 0x000000e4d7d67211 */ /* 0x000fe400078a10ff */
[----:B------:R-:W-:Y:S02]  /*91f0*/  LEA.HI.X.SX32 R205, R205, R0, 0x2, P6 ;  /* 0x00000000cdcd7211 */ /* 0x000fe400030f16ff */
[----:B------:R-:W-:Y:S01]  /*9200*/  LEA R216, P6, R217, R228, 0x2 ;  /* 0x000000e4d9d87211 */ /* 0x000fe200078c10ff */
[----:B------:R-:W3:Y:S01]  /*9210*/  LDCU.64 UR74, c[0x0][0x358] ;  /* 0x00006b00ff4a77ac */ /* 0x000ee20008000a00 */
[----:B------:R-:W-:-:S02]  /*9220*/  LEA.HI.X.SX32 R213, R213, R0, 0x2, P4 ;  /* 0x00000000d5d57211 */ /* 0x000fc400020f16ff */
[-C--:B------:R-:W-:Y:S02]  /*9230*/  LEA.HI.X.SX32 R207, R207, R0.reuse, 0x2, P1 ;  /* 0x00000000cfcf7211 */ /* 0x080fe400008f16ff */
[-C--:B------:R-:W-:Y:S02]  /*9240*/  LEA.HI.X.SX32 R209, R209, R0.reuse, 0x2, P2 ;  /* 0x00000000d1d17211 */ /* 0x080fe400010f16ff */
[----:B------:R-:W-:Y:S02]  /*9250*/  LEA.HI.X.SX32 R211, R211, R0, 0x2, P3 ;  /* 0x00000000d3d37211 */ /* 0x000fe400018f16ff */
[----:B------:R-:W-:Y:S02]  /*9260*/  LEA R224, P4, R225, R228, 0x2 ;  /* 0x000000e4e1e07211 */ /* 0x000fe400078810ff */
[----:B------:R-:W-:Y:S02]  /*9270*/  LEA.HI.X.SX32 R215, R215, R0, 0x2, P5 ;  /* 0x00000000d7d77211 */ /* 0x000fe400028f16ff */
[----:B------:R-:W-:-:S02]  /*9280*/  LEA R218, P1, R219, R228, 0x2 ;  /* 0x000000e4dbda7211 */ /* 0x000fc400078210ff */
[-C--:B------:R-:W-:Y:S02]  /*9290*/  LEA R220, P2, R221, R228.reuse, 0x2 ;  /* 0x000000e4dddc7211 */ /* 0x080fe400078410ff */
[-C--:B------:R-:W-:Y:S02]  /*92a0*/  LEA R222, P3, R223, R228.reuse, 0x2 ;  /* 0x000000e4dfde7211 */ /* 0x080fe400078610ff */
[----:B------:R-:W-:Y:S02]  /*92b0*/  LEA R226, P5, R227, R228, 0x2 ;  /* 0x000000e4e3e27211 */ /* 0x000fe400078a10ff */
[----:B------:R-:W-:Y:S02]  /*92c0*/  LEA.HI.X.SX32 R217, R217, R0, 0x2, P6 ;  /* 0x00000000d9d97211 */ /* 0x000fe400030f16ff */
[----:B------:R-:W-:Y:S01]  /*92d0*/  LEA R228, P6, R229, R228, 0x2 ;  /* 0x000000e4e5e47211 */ /* 0x000fe200078c10ff */
[----:B------:R-:W-:Y:S01]  /*92e0*/  UMOV UR6, 0x400 ;  /* 0x0000040000067882 */ /* 0x000fe20000000000 */
[----:B------:R-:W-:-:S02]  /*92f0*/  LEA.HI.X.SX32 R225, R225, R0, 0x2, P4 ;  /* 0x00000000e1e17211 */ /* 0x000fc400020f16ff */
[----:B------:R-:W-:Y:S02]  /*9300*/  LOP3.LUT R252, R252, 0x3f, RZ, 0xc0, !PT ;  /* 0x0000003ffcfc7812 */ /* 0x000fe400078ec0ff */
[----:B------:R-:W-:Y:S01]  /*9310*/  ISETP.GE.U32.AND P4, PT, R246, 0x7fffffc0, PT ;  /* 0x7fffffc0f600780c */ /* 0x000fe20003f86070 */
[----:B--2---:R-:W-:Y:S01]  /*9320*/  VIADD R5, R248, 0xfffffff7 ;  /* 0xfffffff7f8057836 */ /* 0x004fe20000000000 */
[-C--:B------:R-:W-:Y:S01]  /*9330*/  LEA.HI.X.SX32 R219, R219, R0.reuse, 0x2, P1 ;  /* 0x00000000dbdb7211 */ /* 0x080fe200008f16ff */
[----:B------:R-:W-:Y:S01]  /*9340*/  ULEA UR6, UR5, UR6, 0x18 ;  /* 0x0000000605067291 */ /* 0x000fe2000f8ec0ff */
[-C--:B------:R-:W-:Y:S01]  /*9350*/  LEA.HI.X.SX32 R221, R221, R0.reuse, 0x2, P2 ;  /* 0x00000000dddd7211 */ /* 0x080fe200010f16ff */
[----:B------:R-:W-:Y:S01]  /*9360*/  STL.64 [R1], R6 ;  /* 0x0000000601007387 */ /* 0x000fe20000100a00 */
[-C--:B------:R-:W-:Y:S01]  /*9370*/  LEA.HI.X.SX32 R223, R223, R0.reuse, 0x2, P3 ;  /* 0x00000000dfdf7211 */ /* 0x080fe200018f16ff */
[----:B------:R-:W-:Y:S01]  /*9380*/  VIADD R3, R250, 0xffffffef ;  /* 0xffffffeffa037836 */ /* 0x000fe20000000000 */
[-C--:B------:R-:W-:Y:S01]  /*9390*/  LEA.HI.X.SX32 R227, R227, R0.reuse, 0x2, P5 ;  /* 0x00000000e3e37211 */ /* 0x080fe200028f16ff */
[----:B------:R-:W2:Y:S01]  /*93a0*/  LDC R246, c[0x0][0x3a0] ;  /* 0x0000e800fff67b82 */ /* 0x000ea20000000800 */
[----:B------:R-:W-:Y:S01]  /*93b0*/  LEA.HI.X.SX32 R229, R229, R0, 0x2, P6 ;  /* 0x00000000e5e57211 */ /* 0x000fe200030f16ff */
[----:B------:R-:W-:Y:S01]  /*93c0*/  VIADD R0, R247, 0xfffffffb ;  /* 0xfffffffbf7007836 */ /* 0x000fe20000000000 */
[----:B------:R-:W-:-:S02]  /*93d0*/  SHF.L.U32 R248, R252, 0x2, RZ ;  /* 0x00000002fcf87819 */ /* 0x000fc400000006ff */
[----:B------:R-:W-:Y:S02]  /*93e0*/  ISETP.GE.U32.AND P6, PT, R5, 0x7fffffb8, PT ;  /* 0x7fffffb80500780c */ /* 0x000fe40003fc6070 */
[----:B------:R-:W-:Y:S01]  /*93f0*/  ISETP.GE.U32.AND P3, PT, R0, 0x7fffffbc, PT ;  /* 0x7fffffbc0000780c */ /* 0x000fe20003f66070 */
[----:B------:R-:W-:Y:S01]  /*9400*/  VIADD R0, R251, 0xffffffeb ;  /* 0xffffffebfb007836 */ /* 0x000fe20000000000 */
[----:B------:R-:W-:Y:S01]  /*9410*/  STL.64 [R1+0x2e98], R6 ;  /* 0x002e980601007387 */ /* 0x000fe20000100a00 */
[----:B------:R-:W-:Y:S01]  /*9420*/  VIADD R5, R248, UR6 ;  /* 0x00000006f8057c36 */ /* 0x000fe20008000000 */
[----:B------:R-:W-:Y:S01]  /*9430*/  ISETP.GE.U32.AND P1, PT, R3, 0x7fffffb0, PT ;  /* 0x7fffffb00300780c */ /* 0x000fe20003f26070 */
[----:B------:R-:W-:Y:S01]  /*9440*/  VIADD R4, R249, 0xfffffff3 ;  /* 0xfffffff3f9047836 */ /* 0x000fe20000000000 */
[----:B------:R-:W-:Y:S01]  /*9450*/  STL.64 [R1+0x2ec0], R10 ;  /* 0x002ec00a01007387 */ /* 0x000fe20000100a00 */
[----:B------:R-:W-:Y:S01]  /*9460*/  ISETP.GE.U32.AND P5, PT, R0, 0x7fffffac, PT ;  /* 0x7fffffac0000780c */ /* 0x000fe20003fa6070 */
[----:B------:R-:W-:Y:S01]  /*9470*/  IMAD.SHL.U32 R0, R2, 0x4, RZ ;  /* 0x0000000402007824 */ /* 0x000fe200078e00ff */
[----:B------:R-:W2:Y:S01]  /*9480*/  LDC R249, c[0x0][0x3a0] ;  /* 0x0000e800fff97b82 */ /* 0x000ea20000000800 */
[----:B------:R-:W-:Y:S01]  /*9490*/  STL.64 [R1+0x2ec8], R12 ;  /* 0x002ec80c01007387 */ /* 0x000fe20000100a00 */
[----:B-1----:R-:W-:-:S03]  /*94a0*/  VIADD R3, R9, 0xffffffe7 ;  /* 0xffffffe709037836 */ /* 0x002fc60000000000 */
[----:B------:R-:W-:Y:S01]  /*94b0*/  @!PT LDS RZ, [RZ] ;  /* 0x00000000fffff984 */ /* 0x000fe20000000800 */
[----:B------:R-:W-:Y:S01]  /*94c0*/  @!PT LDS RZ, [RZ] ;  /* 0x00000000fffff984 */ /* 0x000fe20000000800 */
[----:B------:R-:W-:Y:S01]  /*94d0*/  @!PT LDS RZ, [RZ] ;  /* 0x00000000fffff984 */ /* 0x000fe20000000800 */
[----:B---3--:R-:W-:Y:S03]  /*94e0*/  LDGSTS.E [R5], desc[UR74][R230.64], !P4 ;  /* 0x00000000e6057fae */ /* 0x008fe6000e1a104a */
[----:B------:R-:W1:Y:S01]  /*94f0*/  LDC R247, c[0x0][0x3a0] ;  /* 0x0000e800fff77b82 */ /* 0x000e620000000800 */
[----:B------:R-:W-:Y:S04]  /*9500*/  STL.64 [R1+0x2ed0], R14 ;  /* 0x002ed00e01007387 */ /* 0x000fe80000100a00 */
[----:B------:R-:W-:Y:S03]  /*9510*/  LDGSTS.E [R5+0x100], desc[UR74][R232.64], !P4 ;  /* 0x00100000e8057fae */ /* 0x000fe6000e1a104a */
[----:B------:R-:W3:Y:S01]  /*9520*/  LDC R250, c[0x0][0x3a0] ;  /* 0x0000e800fffa7b82 */ /* 0x000ee20000000800 */
[----:B------:R4:W-:Y:S04]  /*9530*/  STL.64 [R1+0x2ed8], R16 ;  /* 0x002ed81001007387 */ /* 0x0009e80000100a00 */
[----:B------:R-:W-:Y:S03]  /*9540*/  LDGSTS.E [R5+0x200], desc[UR74][R234.64], !P4 ;  /* 0x00200000ea057fae */ /* 0x000fe6000e1a104a */
[----:B------:R-:W1:Y:S01]  /*9550*/  LDC R251, c[0x0][0x3a0] ;  /* 0x0000e800fffb7b82 */ /* 0x000e620000000800 */
[----:B------:R4:W-:Y:S04]  /*9560*/  STL.64 [R1+0x2eb0], R18 ;  /* 0x002eb01201007387 */ /* 0x0009e80000100a00 */
[----:B----4-:R-:W-:Y:S01]  /*9570*/  LDGSTS.E [R5+0x300], desc[UR74][R236.64], !P4 ;  /* 0x00300000ec057fae */ /* 0x010fe2000e1a104a */
[----:B------:R-:W-:-:S03]  /*9580*/  IMAD.WIDE R16, R0, 0x4, R234 ;  /* 0x0000000400107825 */ /* 0x000fc600078e02ea */
[----:B------:R4:W-:Y:S04]  /*9590*/  STL.64 [R1+0x2ea0], R20 ;  /* 0x002ea01401007387 */ /* 0x0009e80000100a00 */
[----:B------:R-:W-:Y:S01]  /*95a0*/  LDGSTS.E [R5+0x400], desc[UR74][R238.64], !P4 ;  /* 0x00400000ee057fae */ /* 0x000fe2000e1a104a */
[----:B------:R-:W-:-:S03]  /*95b0*/  IMAD.WIDE R18, R0, 0x4, R232 ;  /* 0x0000000400127825 */ /* 0x000fc600078e02e8 */
[----:B------:R-:W-:Y:S01]  /*95c0*/  LDGSTS.E [R5+0x500], desc[UR74][R240.64], !P4 ;  /* 0x00500000f0057fae */ /* 0x000fe2000e1a104a */
[----:B------:R-:W-:-:S03]  /*95d0*/  IMAD.WIDE R14, R0, 0x4, R236 ;  /* 0x00000004000e7825 */ /* 0x000fc600078e02ec */
[----:B------:R-:W-:Y:S01]  /*95e0*/  LDGSTS.E [R5+0x600], desc[UR74][R242.64], !P4 ;  /* 0x00600000f2057fae */ /* 0x000fe2000e1a104a */
[----:B----4-:R-:W-:-:S03]  /*95f0*/  IMAD.WIDE R20, R0, 0x4, R230 ;  /* 0x0000000400147825 */ /* 0x010fc600078e02e6 */
[----:B------:R-:W-:Y:S01]  /*9600*/  LDGSTS.E [R5+0x700], desc[UR74][R244.64], !P4 ;  /* 0x00700000f4057fae */ /* 0x000fe2000e1a104a */
[----:B------:R-:W-:Y:S01]  /*9610*/  ISETP.GE.U32.AND P4, PT, R3, 0x7fffffa8, PT ;  /* 0x7fffffa80300780c */ /* 0x000fe20003f86070 */
[----:B------:R-:W-:Y:S02]  /*9620*/  IMAD.SHL.U32 R3, R2, 0x8, RZ ;  /* 0x0000000802037824 */ /* 0x000fe400078e00ff */
[C---:B------:R-:W-:Y:S01]  /*9630*/  IMAD.WIDE R12, R0.reuse, 0x4, R238 ;  /* 0x00000004000c7825 */ /* 0x040fe200078e02ee */
[----:B------:R4:W-:Y:S03]  /*9640*/  LDGSTS.E [R5+0x2000], desc[UR74][R20.64], !P3 ;  /* 0x0200000014057fae */ /* 0x0009e6000d9a104a */
[C---:B------:R-:W-:Y:S01]  /*9650*/  IMAD.WIDE R10, R0.reuse, 0x4, R240 ;  /* 0x00000004000a7825 */ /* 0x040fe200078e02f0 */
[----:B------:R-:W-:Y:S03]  /*9660*/  STL.64 [R1+0x2ea8], R22 ;  /* 0x002ea81601007387 */ /* 0x000fe60000100a00 */
[C---:B------:R-:W-:Y:S01]  /*9670*/  IMAD.WIDE R8, R0.reuse, 0x4, R242 ;  /* 0x0000000400087825 */ /* 0x040fe200078e02f2 */
[----:B------:R1:W-:Y:S03]  /*9680*/  LDGSTS.E [R5+0x2100], desc[UR74][R18.64], !P3 ;  /* 0x0210000012057fae */ /* 0x0003e6000d9a104a */
[----:B------:R-:W-:Y:S01]  /*9690*/  IMAD.WIDE R6, R0, 0x4, R244 ;  /* 0x0000000400067825 */ /* 0x000fe200078e02f4 */
[----:B------:R4:W-:Y:S04]  /*96a0*/  STL.64 [R1+0xbb8], R20 ;  /* 0x000bb81401007387 */ /* 0x0009e80000100a00 */
[----:B------:R1:W-:Y:S04]  /*96b0*/  LDGSTS.E [R5+0x2200], desc[UR74][R16.64], !P3 ;  /* 0x0220000010057fae */ /* 0x0003e8000d9a104a */
[----:B------:R1:W-:Y:S04]  /*96c0*/  STL.64 [R1+0xbb0], R18 ;  /* 0x000bb01201007387 */ /* 0x0003e80000100a00 */
[----:B------:R2:W-:Y:S01]  /*96d0*/  LDGSTS.E [R5+0x2300], desc[UR74][R14.64], !P3 ;  /* 0x023000000e057fae */ /* 0x0005e2000d9a104a */
[----:B----4-:R-:W-:-:S03]  /*96e0*/  IMAD.WIDE R20, R3, 0x4, R230 ;  /* 0x0000000403147825 */ /* 0x010fc600078e02e6 */
[----:B------:R4:W-:Y:S01]  /*96f0*/  STL.64 [R1+0xba8], R16 ;  /* 0x000ba81001007387 */ /* 0x0009e20000100a00 */
[----:B------:R-:W-:Y:S02]  /*9700*/  ISETP.GE.U32.AND P2, PT, R4, 0x7fffffb4, PT ;  /* 0x7fffffb40400780c */ /* 0x000fe40003f46070 */
[----:B------:R-:W3:Y:S01]  /*9710*/  LDC R4, c[0x0][0x3a0] ;  /* 0x0000e800ff047b82 */ /* 0x000ee20000000800 */
[----:B------:R2:W-:Y:S01]  /*9720*/  LDGSTS.E [R5+0x2400], desc[UR74][R12.64], !P3 ;  /* 0x024000000c057fae */ /* 0x0005e2000d9a104a */
[----:B-1----:R-:W-:-:S03]  /*9730*/  IMAD.WIDE R18, R3, 0x4, R232 ;  /* 0x0000000403127825 */ /* 0x002fc600078e02e8 */
[----:B------:R2:W-:Y:S04]  /*9740*/  STL.64 [R1+0xba0], R14 ;  /* 0x000ba00e01007387 */ /* 0x0005e80000100a00 */
[----:B------:R1:W-:Y:S01]  /*9750*/  LDGSTS.E [R5+0x2500], desc[UR74][R10.64], !P3 ;  /* 0x025000000a057fae */ /* 0x0003e2000d9a104a */
[----:B----4-:R-:W-:-:S03]  /*9760*/  IMAD.WIDE R16, R3, 0x4, R234 ;  /* 0x0000000403107825 */ /* 0x010fc600078e02ea */
[----:B------:R4:W-:Y:S04]  /*9770*/  STL.64 [R1+0xb98], R12 ;  /* 0x000b980c01007387 */ /* 0x0009e80000100a00 */
[----:B------:R1:W-:Y:S01]  /*9780*/  LDGSTS.E [R5+0x2600], desc[UR74][R8.64], !P3 ;  /* 0x0260000008057fae */ /* 0x0003e2000d9a104a */
[----:B--2---:R-:W-:-:S03]  /*9790*/  IMAD.WIDE R14, R3, 0x4, R236 ;  /* 0x00000004030e7825 */ /* 0x004fc600078e02ec */
[----:B------:R1:W-:Y:S04]  /*97a0*/  STL.64 [R1+0xb90], R10 ;  /* 0x000b900a01007387 */ /* 0x0003e80000100a00 */
[----:B------:R2:W-:Y:S01]  /*97b0*/  LDGSTS.E [R5+0x2700], desc[UR74][R6.64], !P3 ;  /* 0x0270000006057fae */ /* 0x0005e2000d9a104a */
[----:B----4-:R-:W-:-:S03]  /*97c0*/  IMAD.WIDE R12, R3, 0x4, R238 ;  /* 0x00000004030c7825 */ /* 0x010fc600078e02ee */
[----:B------:R4:W-:Y:S01]  /*97d0*/  STL.64 [R1+0xb88], R8 ;  /* 0x000b880801007387 */ /* 0x0009e20000100a00 */
[----:B------:R-:W-:Y:S02]  /*97e0*/  VIADD R0, R246, 0xffffffdf ;  /* 0xffffffdff6007836 */ /* 0x000fe40000000000 */
[----:B---3--:R-:W-:Y:S01]  /*97f0*/  VIADD R4, R4, 0xffffffe3 ;  /* 0xffffffe304047836 */ /* 0x008fe20000000000 */
[----:B------:R3:W-:Y:S01]  /*9800*/  LDGSTS.E [R5+0x4000], desc[UR74][R20.64], !P6 ;  /* 0x0400000014057fae */ /* 0x0007e2000f1a104a */
[C---:B-1----:R-:W-:Y:S01]  /*9810*/  IMAD.WIDE R10, R3.reuse, 0x4, R240 ;  /* 0x00000004030a7825 */ /* 0x042fe200078e02f0 */
[----:B------:R-:W1:Y:S02]  /*9820*/  LDC R246, c[0x0][0x3a0] ;  /* 0x0000e800fff67b82 */ /* 0x000e640000000800 */
[----:B------:R2:W-:Y:S01]  /*9830*/  STL.64 [R1+0xb80], R6 ;  /* 0x000b800601007387 */ /* 0x0005e20000100a00 */
[----:B----4-:R-:W-:-:S03]  /*9840*/  IMAD.WIDE R8, R3, 0x4, R242 ;  /* 0x0000000403087825 */ /* 0x010fc600078e02f2 */
[----:B------:R4:W-:Y:S04]  /*9850*/  LDGSTS.E [R5+0x4100], desc[UR74][R18.64], !P6 ;  /* 0x0410000012057fae */ /* 0x0009e8000f1a104a */
[----:B------:R1:W-:Y:S01]  /*9860*/  LDGSTS.E [R5+0x4200], desc[UR74][R16.64], !P6 ;  /* 0x0420000010057fae */ /* 0x0003e2000f1a104a */
[----:B--2---:R-:W-:-:S03]  /*9870*/  IMAD.WIDE R6, R3, 0x4, R244 ;  /* 0x0000000403067825 */ /* 0x004fc600078e02f4 */
[----:B------:R2:W-:Y:S04]  /*9880*/  LDGSTS.E [R5+0x4300], desc[UR74][R14.64], !P6 ;  /* 0x043000000e057fae */ /* 0x0005e8000f1a104a */
[----:B------:R1:W-:Y:S04]  /*9890*/  LDGSTS.E [R5+0x4400], desc[UR74][R12.64], !P6 ;  /* 0x044000000c057fae */ /* 0x0003e8000f1a104a */
[----:B------:R1:W-:Y:S04]  /*98a0*/  LDGSTS.E [R5+0x4500], desc[UR74][R10.64], !P6 ;  /* 0x045000000a057fae */ /* 0x0003e8000f1a104a */
[----:B------:R1:W-:Y:S04]  /*98b0*/  LDGSTS.E [R5+0x4600], desc[UR74][R8.64], !P6 ;  /* 0x0460000008057fae */ /* 0x0003e8000f1a104a */
[----:B------:R1:W-:Y:S01]  /*98c0*/  LDGSTS.E [R5+0x4700], desc[UR74][R6.64], !P6 ;  /* 0x0470000006057fae */ /* 0x0003e2000f1a104a */
[----:B------:R-:W-:Y:S01]  /*98d0*/  ISETP.GE.U32.AND P6, PT, R0, 0x7fffffa0, PT ;  /* 0x7fffffa00000780c */ /* 0x000fe20003fc6070 */
[----:B------:R-:W-:-:S02]  /*98e0*/  IMAD R0, R2, 0xc, RZ ;  /* 0x0000000c02007824 */ /* 0x000fc400078e02ff */
[----:B------:R3:W-:Y:S01]  /*98f0*/  STL.64 [R1+0xaf8], R20 ;  /* 0x000af81401007387 */ /* 0x0007e20000100a00 */
[----:B------:R-:W-:-:S03]  /*9900*/  SHF.L.U32 R3, R2, 0x4, RZ ;  /* 0x0000000402037819 */ /* 0x000fc600000006ff */
[----:B------:R4:W-:Y:S04]  /*9910*/  STL.64 [R1+0xaf0], R18 ;  /* 0x000af01201007387 */ /* 0x0009e80000100a00 */
[----:B------:R1:W-:Y:S01]  /*9920*/  STL.64 [R1+0xae8], R16 ;  /* 0x000ae81001007387 */ /* 0x0003e20000100a00 */
[----:B---3--:R-:W-:-:S03]  /*9930*/  IMAD.WIDE R20, R0, 0x4, R230 ;  /* 0x0000000400147825 */ /* 0x008fc600078e02e6 */
[----:B------:R2:W-:Y:S01]  /*9940*/  STL.64 [R1+0xae0], R14 ;  /* 0x000ae00e01007387 */ /* 0x0005e20000100a00 */
[----:B----4-:R-:W-:-:S03]  /*9950*/  IMAD.WIDE R18, R0, 0x4, R232 ;  /* 0x0000000400127825 */ /* 0x010fc600078e02e8 */
[----:B------:R3:W-:Y:S01]  /*9960*/  STL.64 [R1+0xad8], R12 ;  /* 0x000ad80c01007387 */ /* 0x0007e20000100a00 */
[----:B-1----:R-:W-:-:S03]  /*9970*/  IMAD.WIDE R16, R0, 0x4, R234 ;  /* 0x0000000400107825 */ /* 0x002fc600078e02ea */
[----:B------:R1:W-:Y:S01]  /*9980*/  STL.64 [R1+0xad0], R10 ;  /* 0x000ad00a01007387 */ /* 0x0003e20000100a00 */
[----:B--2---:R-:W-:-:S03]  /*9990*/  IMAD.WIDE R14, R0, 0x4, R236 ;  /* 0x00000004000e7825 */ /* 0x004fc600078e02ec */
[----:B------:R2:W-:Y:S01]  /*99a0*/  STL.64 [R1+0xac8], R8 ;  /* 0x000ac80801007387 */ /* 0x0005e20000100a00 */
[----:B---3--:R-:W-:-:S03]  /*99b0*/  IMAD.WIDE R12, R0, 0x4, R238 ;  /* 0x00000004000c7825 */ /* 0x008fc600078e02ee */
[----:B------:R3:W-:Y:S01]  /*99c0*/  LDGSTS.E [R5+0x6000], desc[UR74][R20.64], !P2 ;  /* 0x0600000014057fae */ /* 0x0007e2000d1a104a */
[----:B-1----:R-:W-:-:S03]  /*99d0*/  IMAD.WIDE R10, R0, 0x4, R240 ;  /* 0x00000004000a7825 */ /* 0x002fc600078e02f0 */
[----:B------:R1:W-:Y:S01]  /*99e0*/  STL.64 [R1+0xac0], R6 ;  /* 0x000ac00601007387 */ /* 0x0003e20000100a00 */
[----:B--2---:R-:W-:-:S03]  /*99f0*/  IMAD.WIDE R8, R0, 0x4, R242 ;  /* 0x0000000400087825 */ /* 0x004fc600078e02f2 */
[----:B------:R2:W-:Y:S04]  /*9a00*/  LDGSTS.E [R5+0x6100], desc[UR74][R18.64], !P2 ;  /* 0x0610000012057fae */ /* 0x0005e8000d1a104a */
[----:B------:R3:W-:Y:S01]  /*9a10*/  STL.64 [R1+0xa38], R20 ;  /* 0x000a381401007387 */ /* 0x0007e20000100a00 */
[----:B-1----:R-:W-:-:S03]  /*9a20*/  IMAD.WIDE R6, R0, 0x4, R244 ;  /* 0x0000000400067825 */ /* 0x002fc600078e02f4 */
[----:B------:R1:W-:Y:S04]  /*9a30*/  LDGSTS.E [R5+0x6200], desc[UR74][R16.64], !P2 ;  /* 0x0620000010057fae */ /* 0x0003e8000d1a104a */
[----:B------:R2:W-:Y:S04]  /*9a40*/  STL.64 [R1+0xa30], R18 ;  /* 0x000a301201007387 */ /* 0x0005e80000100a00 */
[----:B------:R4:W-:Y:S01]  /*9a50*/  LDGSTS.E [R5+0x6300], desc[UR74][R14.64], !P2 ;  /* 0x063000000e057fae */ /* 0x0009e2000d1a104a */
[----:B---3--:R-:W-:-:S03]  /*9a60*/  IMAD.WIDE R20, R3, 0x4, R230 ;  /* 0x0000000403147825 */ /* 0x008fc600078e02e6 */
[----:B------:R1:W-:Y:S04]  /*9a70*/  STL.64 [R1+0xa28], R16 ;  /* 0x000a281001007387 */ /* 0x0003e80000100a00 */
[----:B------:R3:W-:Y:S01]  /*9a80*/  LDGSTS.E [R5+0x6400], desc[UR74][R12.64], !P2 ;  /* 0x064000000c057fae */ /* 0x0007e2000d1a104a */
[----:B--2---:R-:W-:-:S03]  /*9a90*/  IMAD.WIDE R18, R3, 0x4, R232 ;  /* 0x0000000403127825 */ /* 0x004fc600078e02e8 */
[----:B------:R4:W-:Y:S04]  /*9aa0*/  STL.64 [R1+0xa20], R14 ;  /* 0x000a200e01007387 */ /* 0x0009e80000100a00 */
[----:B------:R2:W-:Y:S01]  /*9ab0*/  LDGSTS.E [R5+0x6500], desc[UR74][R10.64], !P2 ;  /* 0x065000000a057fae */ /* 0x0005e2000d1a104a */
[----:B-1----:R-:W-:-:S03]  /*9ac0*/  IMAD.WIDE R16, R3, 0x4, R234 ;  /* 0x0000000403107825 */ /* 0x002fc600078e02ea */
[----:B------:R3:W-:Y:S04]  /*9ad0*/  STL.64 [R1+0xa18], R12 ;  /* 0x000a180c01007387 */ /* 0x0007e80000100a00 */
[----:B------:R1:W-:Y:S01]  /*9ae0*/  LDGSTS.E [R5+0x6600], desc[UR74][R8.64], !P2 ;  /* 0x0660000008057fae */ /* 0x0003e2000d1a104a */
[----:B----4-:R-:W-:-:S03]  /*9af0*/  IMAD.WIDE R14, R3, 0x4, R236 ;  /* 0x00000004030e7825 */ /* 0x010fc600078e02ec */
[----:B------:R2:W-:Y:S04]  /*9b00*/  STL.64 [R1+0xa10], R10 ;  /* 0x000a100a01007387 */ /* 0x0005e80000100a00 */
[----:B------:R4:W-:Y:S01]  /*9b10*/  LDGSTS.E [R5+0x6700], desc[UR74][R6.64], !P2 ;  /* 0x0670000006057fae */ /* 0x0009e2000d1a104a */
[----:B---3--:R-:W-:-:S03]  /*9b20*/  IMAD.WIDE R12, R3, 0x4, R238 ;  /* 0x00000004030c7825 */ /* 0x008fc600078e02ee */
[----:B------:R1:W-:Y:S01]  /*9b30*/  STL.64 [R1+0xa08], R8 ;  /* 0x000a080801007387 */ /* 0x0003e20000100a00 */
[----:B------:R-:W-:Y:S01]  /*9b40*/  ISETP.GE.U32.AND P3, PT, R4, 0x7fffffa4, PT ;  /* 0x7fffffa40400780c */ /* 0x000fe20003f66070 */
[----:B--2---:R-:W-:Y:S02]  /*9b50*/  IMAD.WIDE R10, R3, 0x4, R240 ;  /* 0x00000004030a7825 */ /* 0x004fe400078e02f0 */
[----:B------:R2:W-:Y:S04]  /*9b60*/  LDGSTS.E [R5+0x8000], desc[UR74][R20.64], !P1 ;  /* 0x0800000014057fae */ /* 0x0005e8000c9a104a */
[----:B------:R4:W-:Y:S01]  /*9b70*/  STL.64 [R1+0xa00], R6 ;  /* 0x000a000601007387 */ /* 0x0009e20000100a00 */
[----:B------:R-:W-:Y:S02]  /*9b80*/  VIADD R0, R249, 0xffffffd7 ;  /* 0xffffffd7f9007836 */ /* 0x000fe40000000000 */
[----:B-1----:R-:W-:Y:S01]  /*9b90*/  IMAD.WIDE R8, R3, 0x4, R242 ;  /* 0x0000000403087825 */ /* 0x002fe200078e02f2 */
[----:B------:R1:W-:Y:S01]  /*9ba0*/  LDGSTS.E [R5+0x8100], desc[UR74][R18.64], !P1 ;  /* 0x0810000012057fae */ /* 0x0003e2000c9a104a */
[----:B------:R-:W3:Y:S03]  /*9bb0*/  LDC R249, c[0x0][0x3a0] ;  /* 0x0000e800fff97b82 */ /* 0x000ee60000000800 */
[----:B------:R1:W-:Y:S01]  /*9bc0*/  LDGSTS.E [R5+0x8200], desc[UR74][R16.64], !P1 ;  /* 0x0820000010057fae */ /* 0x0003e2000c9a104a */
[----:B------:R-:W-:-:S02]  /*9bd0*/  VIADD R4, R247, 0xffffffdb ;  /* 0xffffffdbf7047836 */ /* 0x000fc40000000000 */
[----:B----4-:R-:W-:Y:S01]  /*9be0*/  IMAD.WIDE R6, R3, 0x4, R244 ;  /* 0x0000000403067825 */ /* 0x010fe200078e02f4 */
[----:B------:R4:W-:Y:S01]  /*9bf0*/  LDGSTS.E [R5+0x8300], desc[UR74][R14.64], !P1 ;  /* 0x083000000e057fae */ /* 0x0009e2000c9a104a */
[----:B------:R-:W3:Y:S03]  /*9c00*/  LDC R247, c[0x0][0x3a0] ;  /* 0x0000e800fff77b82 */ /* 0x000ee60000000800 */
[----:B------:R1:W-:Y:S04]  /*9c10*/  LDGSTS.E [R5+0x8400], desc[UR74][R12.64], !P1 ;  /* 0x084000000c057fae */ /* 0x0003e8000c9a104a */
[----:B------:R1:W-:Y:S04]  /*9c20*/  LDGSTS.E [R5+0x8500], desc[UR74][R10.64], !P1 ;  /* 0x085000000a057fae */ /* 0x0003e8000c9a104a */
[----:B------:R1:W-:Y:S04]  /*9c30*/  LDGSTS.E [R5+0x8600], desc[UR74][R8.64], !P1 ;  /* 0x0860000008057fae */ /* 0x0003e8000c9a104a */
[----:B------:R1:W-:Y:S01]  /*9c40*/  LDGSTS.E [R5+0x8700], desc[UR74][R6.64], !P1 ;  /* 0x0870000006057fae */ /* 0x0003e2000c9a104a */
[----:B------:R-:W-:Y:S01]  /*9c50*/  ISETP.GE.U32.AND P1, PT, R0, 0x7fffff98, PT ;  /* 0x7fffff980000780c */ /* 0x000fe20003f26070 */
[----:B------:R-:W-:-:S02]  /*9c60*/  IMAD R0, R2, 0x14, RZ ;  /* 0x0000001402007824 */ /* 0x000fc400078e02ff */
[----:B------:R2:W-:Y:S04]  /*9c70*/  STL.64 [R1+0x978], R20 ;  /* 0x0009781401007387 */ /* 0x0005e80000100a00 */
[----:B------:R1:W-:Y:S01]  /*9c80*/  STL.64 [R1+0x970], R18 ;  /* 0x0009701201007387 */ /* 0x0003e20000100a00 */
[----:B------:R-:W-:-:S03]  /*9c90*/  IMAD R3, R2, 0x18, RZ ;  /* 0x0000001802037824 */ /* 0x000fc600078e02ff */
[----:B------:R4:W-:Y:S01]  /*9ca0*/  STL.64 [R1+0x968], R16 ;  /* 0x0009681001007387 */ /* 0x0009e20000100a00 */
[----:B--2---:R-:W-:-:S03]  /*9cb0*/  IMAD.WIDE R20, R0, 0x4, R230 ;  /* 0x0000000400147825 */ /* 0x004fc600078e02e6 */
[----:B------:R2:W-:Y:S01]  /*9cc0*/  STL.64 [R1+0x960], R14 ;  /* 0x0009600e01007387 */ /* 0x0005e20000100a00 */
[----:B-1----:R-:W-:-:S03]  /*9cd0*/  IMAD.WIDE R18, R0, 0x4, R232 ;  /* 0x0000000400127825 */ /* 0x002fc600078e02e8 */
[----:B------:R1:W-:Y:S01]  /*9ce0*/  STL.64 [R1+0x958], R12 ;  /* 0x0009580c01007387 */ /* 0x0003e20000100a00 */
[----:B----4-:R-:W-:-:S03]  /*9cf0*/  IMAD.WIDE R16, R0, 0x4, R234 ;  /* 0x0000000400107825 */ /* 0x010fc600078e02ea */
[----:B------:R4:W-:Y:S01]  /*9d00*/  STL.64 [R1+0x950], R10 ;  /* 0x0009500a01007387 */ /* 0x0009e20000100a00 */
[----:B--2---:R-:W-:-:S03]  /*9d10*/  IMAD.WIDE R14, R0, 0x4, R236 ;  /* 0x00000004000e7825 */ /* 0x004fc600078e02ec */
[----:B------:R2:W-:Y:S01]  /*9d20*/  STL.64 [R1+0x948], R8 ;  /* 0x0009480801007387 */ /* 0x0005e20000100a00 */
[----:B-1----:R-:W-:-:S03]  /*9d30*/  IMAD.WIDE R12, R0, 0x4, R238 ;  /* 0x00000004000c7825 */ /* 0x002fc600078e02ee */
[----:B------:R1:W-:Y:S01]  /*9d40*/  LDGSTS.E [R5+0xa000], desc[UR74][R20.64], !P5 ;  /* 0x0a00000014057fae */ /* 0x0003e2000e9a104a */
[----:B----4-:R-:W-:-:S03]  /*9d50*/  IMAD.WIDE R10, R0, 0x4, R240 ;  /* 0x00000004000a7825 */ /* 0x010fc600078e02f0 */
[----:B------:R4:W-:Y:S01]  /*9d60*/  STL.64 [R1+0x940], R6 ;  /* 0x0009400601007387 */ /* 0x0009e20000100a00 */
[----:B--2---:R-:W-:-:S03]  /*9d70*/  IMAD.WIDE R8, R0, 0x4, R242 ;  /* 0x0000000400087825 */ /* 0x004fc600078e02f2 */
[----:B------:R2:W-:Y:S04]  /*9d80*/  LDGSTS.E [R5+0xa100], desc[UR74][R18.64], !P5 ;  /* 0x0a10000012057fae */ /* 0x0005e8000e9a104a */
[----:B------:R1:W-:Y:S01]  /*9d90*/  STL.64 [R1+0x8b8], R20 ;  /* 0x0008b81401007387 */ /* 0x0003e20000100a00 */
[----:B----4-:R-:W-:-:S03]  /*9da0*/  IMAD.WIDE R6, R0, 0x4, R244 ;  /* 0x0000000400067825 */ /* 0x010fc600078e02f4 */
[----:B------:R4:W-:Y:S04]  /*9db0*/  LDGSTS.E [R5+0xa200], desc[UR74][R16.64], !P5 ;  /* 0x0a20000010057fae */ /* 0x0009e8000e9a104a */
[----:B------:R2:W-:Y:S04]  /*9dc0*/  STL.64 [R1+0x8b0], R18 ;  /* 0x0008b01201007387 */ /* 0x0005e80000100a00 */
[----:B------:R3:W-:Y:S01]  /*9dd0*/  LDGSTS.E [R5+0xa300], desc[UR74][R14.64], !P5 ;  /* 0x0a3000000e057fae */ /* 0x0007e2000e9a104a */
[----:B-1----:R-:W-:-:S03]  /*9de0*/  IMAD.WIDE R20, R3, 0x4, R230 ;  /* 0x0000000403147825 */ /* 0x002fc600078e02e6 */
[----:B------:R4:W-:Y:S04]  /*9df0*/  STL.64 [R1+0x8a8], R16 ;  /* 0x0008a81001007387 */ /* 0x0009e80000100a00 */
[----:B------:R1:W-:Y:S01]  /*9e00*/  LDGSTS.E [R5+0xa400], desc[UR74][R12.64], !P5 ;  /* 0x0a4000000c057fae */ /* 0x0003e2000e9a104a */
[----:B--2---:R-:W-:-:S03]  /*9e10*/  IMAD.WIDE R18, R3, 0x4, R232 ;  /* 0x0000000403127825 */ /* 0x004fc600078e02e8 */
[----:B------:R3:W-:Y:S04]  /*9e20*/  STL.64 [R1+0x8a0], R14 ;  /* 0x0008a00e01007387 */ /* 0x0007e80000100a00 */
[----:B------:R2:W-:Y:S01]  /*9e30*/  LDGSTS.E [R5+0xa500], desc[UR74][R10.64], !P5 ;  /* 0x0a5000000a057fae */ /* 0x0005e2000e9a104a */
[----:B----4-:R-:W-:-:S03]  /*9e40*/  IMAD.WIDE R16, R3, 0x4, R234 ;  /* 0x0000000403107825 */ /* 0x010fc600078e02ea */
[----:B------:R1:W-:Y:S04]  /*9e50*/  STL.64 [R1+0x898], R12 ;  /* 0x0008980c01007387 */ /* 0x0003e80000100a00 */
[----:B------:R4:W-:Y:S01]  /*9e60*/  LDGSTS.E [R5+0xa600], desc[UR74][R8.64], !P5 ;  /* 0x0a60000008057fae */ /* 0x0009e2000e9a104a */
[----:B---3--:R-:W-:-:S03]  /*9e70*/  IMAD.WIDE R14, R3, 0x4, R236 ;  /* 0x00000004030e7825 */ /* 0x008fc600078e02ec */
[----:B------:R2:W-:Y:S04]  /*9e80*/  STL.64 [R1+0x890], R10 ;  /* 0x0008900a01007387 */ /* 0x0005e80000100a00 */
[----:B------:R3:W-:Y:S01]  /*9e90*/  LDGSTS.E [R5+0xa700], desc[UR74][R6.64], !P5 ;  /* 0x0a70000006057fae */ /* 0x0007e2000e9a104a */
[----:B-1----:R-:W-:-:S03]  /*9ea0*/  IMAD.WIDE R12, R3, 0x4, R238 ;  /* 0x00000004030c7825 */ /* 0x002fc600078e02ee */
[----:B------:R4:W-:Y:S01]  /*9eb0*/  STL.64 [R1+0x888], R8 ;  /* 0x0008880801007387 */ /* 0x0009e20000100a00 */
[----:B------:R-:W-:Y:S01]  /*9ec0*/  VIADD R0, R247, 0xffffffcf ;  /* 0xffffffcff7007836 */ /* 0x000fe20000000000 */
[----:B------:R-:W-:Y:S01]  /*9ed0*/  ISETP.GE.U32.AND P2, PT, R4, 0x7fffff9c, PT ;  /* 0x7fffff9c0400780c */ /* 0x000fe20003f46070 */
[C---:B--2---:R-:W-:Y:S01]  /*9ee0*/  IMAD.WIDE R10, R3.reuse, 0x4, R240 ;  /* 0x00000004030a7825 */ /* 0x044fe200078e02f0 */
[----:B------:R1:W-:Y:S01]  /*9ef0*/  LDGSTS.E [R5+0xc000], desc[UR74][R20.64], !P4 ;  /* 0x0c00000014057fae */ /* 0x0003e2000e1a104a */
[----:B------:R-:W2:Y:S03]  /*9f00*/  LDC R247, c[0x0][0x3a0] ;  /* 0x0000e800fff77b82 */ /* 0x000ea60000000800 */
[----:B------:R3:W-:Y:S01]  /*9f10*/  STL.64 [R1+0x880], R6 ;  /* 0x0008800601007387 */ /* 0x0007e20000100a00 */
[----:B----4-:R-:W-:-:S03]  /*9f20*/  IMAD.WIDE R8, R3, 0x4, R242 ;  /* 0x0000000403087825 */ /* 0x010fc600078e02f2 */
[----:B------:R4:W-:Y:S04]  /*9f30*/  LDGSTS.E [R5+0xc100], desc[UR74][R18.64], !P4 ;  /* 0x0c10000012057fae */ /* 0x0009e8000e1a104a */
[----:B------:R1:W-:Y:S01]  /*9f40*/  LDGSTS.E [R5+0xc200], desc[UR74][R16.64], !P4 ;  /* 0x0c20000010057fae */ /* 0x0003e2000e1a104a */
[----:B------:R-:W-:Y:S02]  /*9f50*/  VIADD R4, R246, 0xffffffd3 ;  /* 0xffffffd3f6047836 */ /* 0x000fe40000000000 */
[----:B------:R-:W2:Y:S01]  /*9f60*/  LDC R246, c[0x0][0x3a0] ;  /* 0x0000e800fff67b82 */ /* 0x000ea20000000800 */
[----:B---3--:R-:W-:Y:S01]  /*9f70*/  IMAD.WIDE R6, R3, 0x4, R244 ;  /* 0x0000000403067825 */ /* 0x008fe200078e02f4 */
[----:B------:R3:W-:Y:S04]  /*9f80*/  LDGSTS.E [R5+0xc300], desc[UR74][R14.64], !P4 ;  /* 0x0c3000000e057fae */ /* 0x0007e8000e1a104a */
[----:B------:R1:W-:Y:S04]  /*9f90*/  LDGSTS.E [R5+0xc400], desc[UR74][R12.64], !P4 ;  /* 0x0c4000000c057fae */ /* 0x0003e8000e1a104a */
[----:B------:R1:W-:Y:S04]  /*9fa0*/  LDGSTS.E [R5+0xc500], desc[UR74][R10.64], !P4 ;  /* 0x0c5000000a057fae */ /* 0x0003e8000e1a104a */
[----:B------:R1:W-:Y:S04]  /*9fb0*/  LDGSTS.E [R5+0xc600], desc[UR74][R8.64], !P4 ;  /* 0x0c60000008057fae */ /* 0x0003e8000e1a104a */
[----:B------:R1:W-:Y:S01]  /*9fc0*/  LDGSTS.E [R5+0xc700], desc[UR74][R6.64], !P4 ;  /* 0x0c70000006057fae */ /* 0x0003e2000e1a104a */
[----:B------:R-:W-:Y:S01]  /*9fd0*/  ISETP.GE.U32.AND P4, PT, R0, 0x7fffff90, PT ;  /* 0x7fffff900000780c */ /* 0x000fe20003f86070 */
[----:B------:R-:W-:-:S02]  /*9fe0*/  IMAD R0, R2, 0x1c, RZ ;  /* 0x0000001c02007824 */ /* 0x000fc400078e02ff */
[----:B------:R1:W-:Y:S04]  /*9ff0*/  STL.64 [R1+0x7f8], R20 ;  /* 0x0007f81401007387 */ /* 0x0003e80000100a00 */
[----:B------:R4:W-:Y:S04]  /*a000*/  STL.64 [R1+0x7f0], R18 ;  /* 0x0007f01201007387 */ /* 0x0009e80000100a00 */
[----:B------:R3:W-:Y:S04]  /*a010*/  STL.64 [R1+0x7e8], R16 ;  /* 0x0007e81001007387 */ /* 0x0007e80000100a00 */
[----:B------:R2:W-:Y:S01]  /*a020*/  STL.64 [R1+0x7e0], R14 ;  /* 0x0007e00e01007387 */ /* 0x0005e20000100a00 */
[----:B-1----:R-:W-:-:S03]  /*a030*/  IMAD.WIDE R20, R0, 0x4, R230 ;  /* 0x0000000400147825 */ /* 0x002fc600078e02e6 */
[----:B------:R1:W-:Y:S01]  /*a040*/  STL.64 [R1+0x7d8], R12 ;  /* 0x0007d80c01007387 */ /* 0x0003e20000100a00 */
[----:B----4-:R-:W-:-:S03]  /*a050*/  IMAD.WIDE R18, R0, 0x4, R232 ;  /* 0x0000000400127825 */ /* 0x010fc600078e02e8 */
[----:B------:R4:W-:Y:S01]  /*a060*/  STL.64 [R1+0x7d0], R10 ;  /* 0x0007d00a01007387 */ /* 0x0009e20000100a00 */
[----:B---3--:R-:W-:-:S03]  /*a070*/  IMAD.WIDE R16, R0, 0x4, R234 ;  /* 0x0000000400107825 */ /* 0x008fc600078e02ea */
[----:B------:R3:W-:Y:S01]  /*a080*/  STL.64 [R1+0x7c8], R8 ;  /* 0x0007c80801007387 */ /* 0x0007e20000100a00 */
[----:B--2---:R-:W-:-:S03]  /*a090*/  IMAD.WIDE R14, R0, 0x4, R236 ;  /* 0x00000004000e7825 */ /* 0x004fc600078e02ec */
[----:B------:R2:W-:Y:S01]  /*a0a0*/  STL.64 [R1+0x7c0], R6 ;  /* 0x0007c00601007387 */ /* 0x0005e20000100a00 */
[----:B------:R-:W-:Y:S02]  /*a0b0*/  IMAD.SHL.U32 R3, R2, 0x20, RZ ;  /* 0x0000002002037824 */ /* 0x000fe400078e00ff */
[C---:B-1----:R-:W-:Y:S01]  /*a0c0*/  IMAD.WIDE R12, R0.reuse, 0x4, R238 ;  /* 0x00000004000c7825 */ /* 0x042fe200078e02ee */
[----:B------:R1:W-:Y:S03]  /*a0d0*/  STL.64 [R1+0x738], R20 ;  /* 0x0007381401007387 */ /* 0x0003e60000100a00 */
[C---:B----4-:R-:W-:Y:S01]  /*a0e0*/  IMAD.WIDE R10, R0.reuse, 0x4, R240 ;  /* 0x00000004000a7825 */ /* 0x050fe200078e02f0 */
[----:B------:R1:W-:Y:S03]  /*a0f0*/  LDGSTS.E [R5+0xe000], desc[UR74][R20.64], !P3 ;  /* 0x0e00000014057fae */ /* 0x0003e6000d9a104a */
[C---:B---3--:R-:W-:Y:S01]  /*a100*/  IMAD.WIDE R8, R0.reuse, 0x4, R242 ;  /* 0x0000000400087825 */ /* 0x048fe200078e02f2 */
[----:B------:R3:W-:Y:S03]  /*a110*/  STL.64 [R1+0x730], R18 ;  /* 0x0007301201007387 */ /* 0x0007e60000100a00 */
[----:B--2---:R-:W-:Y:S01]  /*a120*/  IMAD.WIDE R6, R0, 0x4, R244 ;  /* 0x0000000400067825 */ /* 0x004fe200078e02f4 */
[----:B------:R3:W-:Y:S01]  /*a130*/  LDGSTS.E [R5+0xe100], desc[UR74][R18.64], !P3 ;  /* 0x0e10000012057fae */ /* 0x0007e2000d9a104a */
[----:B------:R-:W-:-:S03]  /*a140*/  ISETP.GE.U32.AND P5, PT, R4, 0x7fffff94, PT ;  /* 0x7fffff940400780c */ /* 0x000fc60003fa6070 */
[----:B------:R2:W-:Y:S01]  /*a150*/  STL.64 [R1+0x728], R16 ;  /* 0x0007281001007387 */ /* 0x0005e20000100a00 */
[----:B-1----:R-:W-:-:S03]  /*a160*/  IMAD.WIDE R20, R3, 0x4, R230 ;  /* 0x0000000403147825 */ /* 0x002fc600078e02e6 */
[----:B------:R2:W-:Y:S01]  /*a170*/  LDGSTS.E [R5+0xe200], desc[UR74][R16.64], !P3 ;  /* 0x0e20000010057fae */ /* 0x0005e2000d9a104a */
[----:B------:R-:W-:Y:S02]  /*a180*/  VIADD R4, R249, 0xffffffcb ;  /* 0xffffffcbf9047836 */ /* 0x000fe40000000000 */
[----:B------:R-:W-:Y:S01]  /*a190*/  IMAD R0, R2, 0x24, RZ ;  /* 0x0000002402007824 */ /* 0x000fe200078e02ff */
[----:B------:R1:W-:Y:S01]  /*a1a0*/  STL.64 [R1+0x720], R14 ;  /* 0x0007200e01007387 */ /* 0x0003e20000100a00 */
[C---:B---3--:R-:W-:Y:S01]  /*a1b0*/  IMAD.WIDE R18, R3.reuse, 0x4, R232 ;  /* 0x0000000403127825 */ /* 0x048fe200078e02e8 */
[----:B------:R-:W3:Y:S02]  /*a1c0*/  LDC R249, c[0x0][0x3a0] ;  /* 0x0000e800fff97b82 */ /* 0x000ee40000000800 */
[----:B------:R1:W-:Y:S04]  /*a1d0*/  LDGSTS.E [R5+0xe300], desc[UR74][R14.64], !P3 ;  /* 0x0e3000000e057fae */ /* 0x0003e8000d9a104a */
[----:B------:R4:W-:Y:S01]  /*a1e0*/  STL.64 [R1+0x718], R12 ;  /* 0x0007180c01007387 */ /* 0x0009e20000100a00 */
[----:B--2---:R-:W-:-:S03]  /*a1f0*/  IMAD.WIDE R16, R3, 0x4, R234 ;  /* 0x0000000403107825 */ /* 0x004fc600078e02ea */
[----:B------:R4:W-:Y:S04]  /*a200*/  LDGSTS.E [R5+0xe400], desc[UR74][R12.64], !P3 ;  /* 0x0e4000000c057fae */ /* 0x0009e8000d9a104a */
[----:B------:R2:W-:Y:S01]  /*a210*/  STL.64 [R1+0x710], R10 ;  /* 0x0007100a01007387 */ /* 0x0005e20000100a00 */
[----:B-1----:R-:W-:-:S03]  /*a220*/  IMAD.WIDE R14, R3, 0x4, R236 ;  /* 0x00000004030e7825 */ /* 0x002fc600078e02ec */
[----:B------:R2:W-:Y:S04]  /*a230*/  LDGSTS.E [R5+0xe500], desc[UR74][R10.64], !P3 ;  /* 0x0e5000000a057fae */ /* 0x0005e8000d9a104a */
[----:B------:R1:W-:Y:S01]  /*a240*/  STL.64 [R1+0x708], R8 ;  /* 0x0007080801007387 */ /* 0x0003e20000100a00 */
[----:B----4-:R-:W-:-:S03]  /*a250*/  IMAD.WIDE R12, R3, 0x4, R238 ;  /* 0x00000004030c7825 */ /* 0x010fc600078e02ee */
[----:B------:R1:W-:Y:S04]  /*a260*/  LDGSTS.E [R5+0xe600], desc[UR74][R8.64], !P3 ;  /* 0x0e60000008057fae */ /* 0x0003e8000d9a104a */
[----:B------:R4:W-:Y:S01]  /*a270*/  STL.64 [R1+0x700], R6 ;  /* 0x0007000601007387 */ /* 0x0009e20000100a00 */
[----:B--2---:R-:W-:-:S03]  /*a280*/  IMAD.WIDE R10, R3, 0x4, R240 ;  /* 0x00000004030a7825 */ /* 0x004fc600078e02f0 */
[----:B------:R4:W-:Y:S01]  /*a290*/  LDGSTS.E [R5+0xe700], desc[UR74][R6.64], !P3 ;  /* 0x0e70000006057fae */ /* 0x0009e2000d9a104a */
[----:B------:R-:W-:-:S03]  /*a2a0*/  ISETP.GE.U32.AND P3, PT, R4, 0x7fffff8c, PT ;  /* 0x7fffff8c0400780c */ /* 0x000fc60003f66070 */
[----:B------:R2:W-:Y:S01]  /*a2b0*/  STL.64 [R1+0x678], R20 ;  /* 0x0006781401007387 */ /* 0x0005e20000100a00 */
[----:B-1----:R-:W-:-:S03]  /*a2c0*/  IMAD.WIDE R8, R3, 0x4, R242 ;  /* 0x0000000403087825 */ /* 0x002fc600078e02f2 */
[----:B------:R2:W-:Y:S01]  /*a2d0*/  LDGSTS.E [R5+0x10000], desc[UR74][R20.64], !P6 ;  /* 0x1000000014057fae */ /* 0x0005e2000f1a104a */
[----:B------:R-:W-:Y:S02]  /*a2e0*/  IADD3 R4, PT, PT, R246, -0x39, RZ ;  /* 0xffffffc7f6047810 */ /* 0x000fe40007ffe0ff */
[----:B------:R-:W1:Y:S01]  /*a2f0*/  LDC R246, c[0x0][0x3a0] ;  /* 0x0000e800fff67b82 */ /* 0x000e620000000800 */
[----:B------:R3:W-:Y:S01]  /*a300*/  STL.64 [R1+0x670], R18 ;  /* 0x0006701201007387 */ /* 0x0007e20000100a00 */
[----:B----4-:R-:W-:-:S03]  /*a310*/  IMAD.WIDE R6, R3, 0x4, R244 ;  /* 0x0000000403067825 */ /* 0x010fc600078e02f4 */
[----:B------:R3:W-:Y:S04]  /*a320*/  LDGSTS.E [R5+0x10100], desc[UR74][R18.64], !P6 ;  /* 0x1010000012057fae */ /* 0x0007e8000f1a104a */
[----:B------:R4:W-:Y:S01]  /*a330*/  STL.64 [R1+0x668], R16 ;  /* 0x0006681001007387 */ /* 0x0009e20000100a00 */
[----:B--2---:R-:W-:-:S03]  /*a340*/  IMAD.WIDE R20, R0, 0x4, R230 ;  /* 0x0000000400147825 */ /* 0x004fc600078e02e6 */
[----:B------:R4:W-:Y:S04]  /*a350*/  LDGSTS.E [R5+0x10200], desc[UR74][R16.64], !P6 ;  /* 0x1020000010057fae */ /* 0x0009e8000f1a104a */
[----:B------:R2:W-:Y:S01]  /*a360*/  STL.64 [R1+0x660], R14 ;  /* 0x0006600e01007387 */ /* 0x0005e20000100a00 */
[----:B---3--:R-:W-:-:S03]  /*a370*/  IMAD.WIDE R18, R0, 0x4, R232 ;  /* 0x0000000400127825 */ /* 0x008fc600078e02e8 */
[----:B------:R2:W-:Y:S04]  /*a380*/  LDGSTS.E [R5+0x10300], desc[UR74][R14.64], !P6 ;  /* 0x103000000e057fae */ /* 0x0005e8000f1a104a */
        /* <DEDUP_REMOVED lines=11> */
[----:B------:R3:W-:Y:S01]  /*a440*/  LDGSTS.E [R5+0x10700], desc[UR74][R6.64], !P6 ;  /* 0x1070000006057fae */ /* 0x0007e2000f1a104a */
[----:B------:R-:W-:Y:S02]  /*a450*/  VIADD R3, R247, 0xffffffc3 ;  /* 0xffffffc3f7037836 */ /* 0x000fe40000000000 */
[C---:B--2---:R-:W-:Y:S01]  /*a460*/  IMAD.WIDE R8, R0.reuse, 0x4, R242 ;  /* 0x0000000400087825 */ /* 0x044fe200078e02f2 */
[----:B------:R2:W-:Y:S03]  /*a470*/  LDGSTS.E [R5+0x12000], desc[UR74][R20.64], !P2 ;  /* 0x1200000014057fae */ /* 0x0005e6000d1a104a */
[----:B---3--:R-:W-:Y:S01]  /*a480*/  IMAD.WIDE R6, R0, 0x4, R244 ;  /* 0x0000000400067825 */ /* 0x008fe200078e02f4 */
[----:B------:R3:W-:Y:S04]  /*a490*/  LDGSTS.E [R5+0x12100], desc[UR74][R18.64], !P2 ;  /* 0x1210000012057fae */ /* 0x0007e8000d1a104a */
[----:B------:R2:W-:Y:S01]  /*a4a0*/  STL.64 [R1+0x5b8], R20 ;  /* 0x0005b81401007387 */ /* 0x0005e20000100a00 */
[----:B------:R-:W-:Y:S01]  /*a4b0*/  IMAD R0, R2, 0x28, RZ ;  /* 0x0000002802007824 */ /* 0x000fe200078e02ff */
[----:B------:R-:W-:Y:S01]  /*a4c0*/  ISETP.GE.U32.AND P6, PT, R4, 0x7fffff88, PT ;  /* 0x7fffff880400780c */ /* 0x000fe20003fc6070 */
[----:B------:R-:W4:Y:S01]  /*a4d0*/  LDC R247, c[0x0][0x3a0] ;  /* 0x0000e800fff77b82 */ /* 0x000f220000000800 */
[----:B------:R1:W-:Y:S04]  /*a4e0*/  LDGSTS.E [R5+0x12200], desc[UR74][R16.64], !P2 ;  /* 0x1220000010057fae */ /* 0x0003e8000d1a104a */
[----:B------:R1:W-:Y:S04]  /*a4f0*/  LDGSTS.E [R5+0x12300], desc[UR74][R14.64], !P2 ;  /* 0x123000000e057fae */ /* 0x0003e8000d1a104a */
[----:B------:R1:W-:Y:S01]  /*a500*/  LDGSTS.E [R5+0x12400], desc[UR74][R12.64], !P2 ;  /* 0x124000000c057fae */ /* 0x0003e2000d1a104a */
[----:B--2---:R-:W-:-:S03]  /*a510*/  IMAD.WIDE R20, R0, 0x4, R230 ;  /* 0x0000000400147825 */ /* 0x004fc600078e02e6 */
[----:B------:R3:W-:Y:S04]  /*a520*/  STL.64 [R1+0x5b0], R18 ;  /* 0x0005b01201007387 */ /* 0x0007e80000100a00 */
[----:B------:R2:W-:Y:S04]  /*a530*/  LDGSTS.E [R5+0x12500], desc[UR74][R10.64], !P2 ;  /* 0x125000000a057fae */ /* 0x0005e8000d1a104a */
[----:B------:R1:W-:Y:S04]  /*a540*/  STL.64 [R1+0x5a8], R16 ;  /* 0x0005a81001007387 */ /* 0x0003e80000100a00 */
[----:B------:R2:W-:Y:S01]  /*a550*/  LDGSTS.E [R5+0x12600], desc[UR74][R8.64], !P2 ;  /* 0x1260000008057fae */ /* 0x0005e2000d1a104a */
[----:B---3--:R-:W-:-:S03]  /*a560*/  IMAD.WIDE R18, R0, 0x4, R232 ;  /* 0x0000000400127825 */ /* 0x008fc600078e02e8 */
[----:B------:R3:W-:Y:S04]  /*a570*/  STL.64 [R1+0x5a0], R14 ;  /* 0x0005a00e01007387 */ /* 0x0007e80000100a00 */
[----:B------:R2:W-:Y:S01]  /*a580*/  LDGSTS.E [R5+0x12700], desc[UR74][R6.64], !P2 ;  /* 0x1270000006057fae */ /* 0x0005e2000d1a104a */
[----:B-1----:R-:W-:Y:S01]  /*a590*/  IMAD.WIDE R16, R0, 0x4, R234 ;  /* 0x0000000400107825 */ /* 0x002fe200078e02ea */
[----:B------:R-:W-:Y:S02]  /*a5a0*/  ISETP.GE.U32.AND P2, PT, R3, 0x7fffff84, PT ;  /* 0x7fffff840300780c */ /* 0x000fe40003f46070 */
[----:B------:R1:W-:Y:S01]  /*a5b0*/  STL.64 [R1+0x598], R12 ;  /* 0x0005980c01007387 */ /* 0x0003e20000100a00 */
[----:B------:R-:W-:Y:S02]  /*a5c0*/  IMAD R3, R2, 0x2c, RZ ;  /* 0x0000002c02037824 */ /* 0x000fe400078e02ff */
[C---:B---3--:R-:W-:Y:S01]  /*a5d0*/  IMAD.WIDE R14, R0.reuse, 0x4, R236 ;  /* 0x00000004000e7825 */ /* 0x048fe200078e02ec */
[----:B------:R2:W-:Y:S04]  /*a5e0*/  STL.64 [R1+0x590], R10 ;  /* 0x0005900a01007387 */ /* 0x0005e80000100a00 */
[----:B------:R3:W-:Y:S01]  /*a5f0*/  STL.64 [R1+0x588], R8 ;  /* 0x0005880801007387 */ /* 0x0007e20000100a00 */
[----:B-1----:R-:W-:-:S03]  /*a600*/  IMAD.WIDE R12, R0, 0x4, R238 ;  /* 0x00000004000c7825 */ /* 0x002fc600078e02ee */
[----:B------:R1:W-:Y:S01]  /*a610*/  LDGSTS.E [R5+0x14000], desc[UR74][R20.64], !P1 ;  /* 0x1400000014057fae */ /* 0x0003e2000c9a104a */
[----:B--2---:R-:W-:-:S03]  /*a620*/  IMAD.WIDE R10, R0, 0x4, R240 ;  /* 0x00000004000a7825 */ /* 0x004fc600078e02f0 */
[----:B------:R2:W-:Y:S01]  /*a630*/  STL.64 [R1+0x580], R6 ;  /* 0x0005800601007387 */ /* 0x0005e20000100a00 */
[----:B---3--:R-:W-:-:S03]  /*a640*/  IMAD.WIDE R8, R0, 0x4, R242 ;  /* 0x0000000400087825 */ /* 0x008fc600078e02f2 */
[----:B------:R3:W-:Y:S04]  /*a650*/  LDGSTS.E [R5+0x14100], desc[UR74][R18.64], !P1 ;  /* 0x1410000012057fae */ /* 0x0007e8000c9a104a */
        /* <DEDUP_REMOVED lines=17> */
[----:B--2---:R-:W-:-:S03]  /*a770*/  IMAD.WIDE R12, R3, 0x4, R238 ;  /* 0x00000004030c7825 */ /* 0x004fc600078e02ee */
[----:B------:R2:W-:Y:S01]  /*a780*/  STL.64 [R1+0x4c8], R8 ;  /* 0x0004c80801007387 */ /* 0x0005e20000100a00 */
[----:B------:R-:W-:Y:S02]  /*a790*/  VIADD R0, R246, 0xfffffffa ;  /* 0xfffffffaf6007836 */ /* 0x000fe40000000000 */
[----:B------:R-:W-:Y:S01]  /*a7a0*/  VIADD R4, R249, 0xfffffffe ;  /* 0xfffffffef9047836 */ /* 0x000fe20000000000 */
[----:B------:R1:W-:Y:S01]  /*a7b0*/  LDGSTS.E [R5+0x16000], desc[UR74][R20.64], !P5 ;  /* 0x1600000014057fae */ /* 0x0003e2000e9a104a */
[C---:B---3--:R-:W-:Y:S01]  /*a7c0*/  IMAD.WIDE R10, R3.reuse, 0x4, R240 ;  /* 0x00000004030a7825 */ /* 0x048fe200078e02f0 */
[----:B------:R-:W3:Y:S02]  /*a7d0*/  LDC R249, c[0x0][0x3a0] ;  /* 0x0000e800fff97b82 */ /* 0x000ee40000000800 */
[----:B------:R1:W-:Y:S01]  /*a7e0*/  STL.64 [R1+0x4c0], R6 ;  /* 0x0004c00601007387 */ /* 0x0003e20000100a00 */
[----:B--2---:R-:W-:-:S03]  /*a7f0*/  IMAD.WIDE R8, R3, 0x4, R242 ;  /* 0x0000000403087825 */ /* 0x004fc600078e02f2 */
[----:B------:R2:W-:Y:S02]  /*a800*/  LDGSTS.E [R5+0x16100], desc[UR74][R18.64], !P5 ;  /* 0x1610000012057fae */ /* 0x0005e4000e9a104a */
[----:B------:R-:W3:Y:S02]  /*a810*/  LDC R246, c[0x0][0x3a0] ;  /* 0x0000e800fff67b82 */ /* 0x000ee40000000800 */
[----:B------:R2:W-:Y:S01]  /*a820*/  LDGSTS.E [R5+0x16200], desc[UR74][R16.64], !P5 ;  /* 0x1620000010057fae */ /* 0x0005e2000e9a104a */
[----:B-1----:R-:W-:-:S03]  /*a830*/  IMAD.WIDE R6, R3, 0x4, R244 ;  /* 0x0000000403067825 */ /* 0x002fc600078e02f4 */
        /* <DEDUP_REMOVED lines=11> */
[----:B-1----:R-:W-:-:S03]  /*a8f0*/  IMAD.WIDE R20, R0, 0x4, R230 ;  /* 0x0000000400147825 */ /* 0x002fc600078e02e6 */
[----:B------:R1:W-:Y:S01]  /*a900*/  STL.64 [R1+0x420], R14 ;  /* 0x0004200e01007387 */ /* 0x0003e20000100a00 */
[----:B--2---:R-:W-:-:S03]  /*a910*/  IMAD.WIDE R18, R0, 0x4, R232 ;  /* 0x0000000400127825 */ /* 0x004fc600078e02e8 */
[----:B------:R2:W-:Y:S01]  /*a920*/  STL.64 [R1+0x418], R12 ;  /* 0x0004180c01007387 */ /* 0x0005e20000100a00 */
[----:B----4-:R-:W-:-:S03]  /*a930*/  IMAD.WIDE R16, R0, 0x4, R234 ;  /* 0x0000000400107825 */ /* 0x010fc600078e02ea */
[----:B------:R4:W-:Y:S01]  /*a940*/  STL.64 [R1+0x410], R10 ;  /* 0x0004100a01007387 */ /* 0x0009e20000100a00 */
[----:B-1----:R-:W-:-:S03]  /*a950*/  IMAD.WIDE R14, R0, 0x4, R236 ;  /* 0x00000004000e7825 */ /* 0x002fc600078e02ec */
[----:B------:R1:W-:Y:S01]  /*a960*/  STL.64 [R1+0x408], R8 ;  /* 0x0004080801007387 */ /* 0x0003e20000100a00 */
[----:B--2---:R-:W-:-:S03]  /*a970*/  IMAD.WIDE R12, R0, 0x4, R238 ;  /* 0x00000004000c7825 */ /* 0x004fc600078e02ee */
[----:B------:R2:W-:Y:S01]  /*a980*/  LDGSTS.E [R5+0x18000], desc[UR74][R20.64], !P4 ;  /* 0x1800000014057fae */ /* 0x0005e2000e1a104a */
[----:B----4-:R-:W-:-:S03]  /*a990*/  IMAD.WIDE R10, R0, 0x4, R240 ;  /* 0x00000004000a7825 */ /* 0x010fc600078e02f0 */
[----:B------:R4:W-:Y:S01]  /*a9a0*/  STL.64 [R1+0x400], R6 ;  /* 0x0004000601007387 */ /* 0x0009e20000100a00 */
[----:B-1----:R-:W-:-:S03]  /*a9b0*/  IMAD.WIDE R8, R0, 0x4, R242 ;  /* 0x0000000400087825 */ /* 0x002fc600078e02f2 */
[----:B------:R1:W-:Y:S04]  /*a9c0*/  LDGSTS.E [R5+0x18100], desc[UR74][R18.64], !P4 ;  /* 0x1810000012057fae */ /* 0x0003e8000e1a104a */
[----:B------:R2:W-:Y:S01]  /*a9d0*/  STL.64 [R1+0x378], R20 ;  /* 0x0003781401007387 */ /* 0x0005e20000100a00 */
[----:B----4-:R-:W-:-:S03]  /*a9e0*/  IMAD.WIDE R6, R0, 0x4, R244 ;  /* 0x0000000400067825 */ /* 0x010fc600078e02f4 */
[----:B------:R4:W-:Y:S04]  /*a9f0*/  LDGSTS.E [R5+0x18200], desc[UR74][R16.64], !P4 ;  /* 0x1820000010057fae */ /* 0x0009e8000e1a104a */
        /* <DEDUP_REMOVED lines=14> */
[----:B--2---:R-:W-:-:S03]  /*aae0*/  IMAD.WIDE R12, R3, 0x4, R238 ;  /* 0x00000004030c7825 */ /* 0x004fc600078e02ee */
[----:B------:R4:W-:Y:S01]  /*aaf0*/  STL.64 [R1+0x348], R8 ;  /* 0x0003480801007387 */ /* 0x0009e20000100a00 */
[----:B------:R-:W-:Y:S01]  /*ab00*/  VIADD R0, R249, 0xfffffff2 ;  /* 0xfffffff2f9007836 */ /* 0x000fe20000000000 */
[----:B------:R-:W-:Y:S01]  /*ab10*/  ISETP.GE.U32.AND P1, PT, R4, 0x7fffffbf, PT ;  /* 0x7fffffbf0400780c */ /* 0x000fe20003f26070 */
[C---:B-1----:R-:W-:Y:S01]  /*ab20*/  IMAD.WIDE R10, R3.reuse, 0x4, R240 ;  /* 0x00000004030a7825 */ /* 0x042fe200078e02f0 */
[----:B------:R1:W-:Y:S01]  /*ab30*/  LDGSTS.E [R5+0x1a000], desc[UR74][R20.64], !P3 ;  /* 0x1a00000014057fae */ /* 0x0003e2000d9a104a */
[----:B------:R-:W2:Y:S03]  /*ab40*/  LDC R249, c[0x0][0x3a0] ;  /* 0x0000e800fff97b82 */ /* 0x000ea60000000800 */
[----:B------:R3:W-:Y:S01]  /*ab50*/  STL.64 [R1+0x340], R6 ;  /* 0x0003400601007387 */ /* 0x0007e20000100a00 */
[----:B----4-:R-:W-:-:S03]  /*ab60*/  IMAD.WIDE R8, R3, 0x4, R242 ;  /* 0x0000000403087825 */ /* 0x010fc600078e02f2 */
[----:B------:R4:W-:Y:S04]  /*ab70*/  LDGSTS.E [R5+0x1a100], desc[UR74][R18.64], !P3 ;  /* 0x1a10000012057fae */ /* 0x0009e8000d9a104a */
[----:B------:R1:W-:Y:S01]  /*ab80*/  LDGSTS.E [R5+0x1a200], desc[UR74][R16.64], !P3 ;  /* 0x1a20000010057fae */ /* 0x0003e2000d9a104a */
[----:B---3--:R-:W-:-:S03]  /*ab90*/  IMAD.WIDE R6, R3, 0x4, R244 ;  /* 0x0000000403067825 */ /* 0x008fc600078e02f4 */
[----:B------:R3:W-:Y:S04]  /*aba0*/  LDGSTS.E [R5+0x1a300], desc[UR74][R14.64], !P3 ;  /* 0x1a3000000e057fae */ /* 0x0007e8000d9a104a */
[----:B------:R1:W-:Y:S04]  /*abb0*/  LDGSTS.E [R5+0x1a400], desc[UR74][R12.64], !P3 ;  /* 0x1a4000000c057fae */ /* 0x0003e8000d9a104a */
[----:B------:R1:W-:Y:S04]  /*abc0*/  LDGSTS.E [R5+0x1a500], desc[UR74][R10.64], !P3 ;  /* 0x1a5000000a057fae */ /* 0x0003e8000d9a104a */
[----:B------:R1:W-:Y:S01]  /*abd0*/  LDGSTS.E [R5+0x1a600], desc[UR74][R8.64], !P3 ;  /* 0x1a60000008057fae */ /* 0x0003e2000d9a104a */
[----:B------:R-:W-:-:S02]  /*abe0*/  VIADD R4, R247, 0xfffffff6 ;  /* 0xfffffff6f7047836 */ /* 0x000fc40000000000 */
[----:B------:R-:W2:Y:S01]  /*abf0*/  LDC R247, c[0x0][0x3a0] ;  /* 0x0000e800fff77b82 */ /* 0x000ea20000000800 */
[----:B------:R1:W-:Y:S01]  /*ac00*/  LDGSTS.E [R5+0x1a700], desc[UR74][R6.64], !P3 ;  /* 0x1a70000006057fae */ /* 0x0003e2000d9a104a */
[----:B------:R-:W-:Y:S01]  /*ac10*/  ISETP.GE.U32.AND P3, PT, R0, 0x7fffffb3, PT ;  /* 0x7fffffb30000780c */ /* 0x000fe20003f66070 */
[----:B------:R-:W-:Y:S02]  /*ac20*/  IMAD R0, R2, 0x38, RZ ;  /* 0x0000003802007824 */ /* 0x000fe400078e02ff */
        /* <DEDUP_REMOVED lines=9> */
[----:B-1----:R-:W-:-:S03]  /*acc0*/  IMAD.WIDE R14, R0, 0x4, R236 ;  /* 0x00000004000e7825 */ /* 0x002fc600078e02ec */
[----:B------:R1:W-:Y:S01]  /*acd0*/  STL.64 [R1+0x288], R8 ;  /* 0x0002880801007387 */ /* 0x0003e20000100a00 */
[----:B----4-:R-:W-:-:S03]  /*ace0*/  IMAD.WIDE R12, R0, 0x4, R238 ;  /* 0x00000004000c7825 */ /* 0x010fc600078e02ee */
[----:B------:R4:W-:Y:S01]  /*acf0*/  LDGSTS.E [R5+0x1c000], desc[UR74][R20.64], !P6 ;  /* 0x1c00000014057fae */ /* 0x0009e2000f1a104a */
[----:B------:R-:W-:Y:S01]  /*ad00*/  ISETP.GE.U32.AND P4, PT, R4, 0x7fffffb7, PT ;  /* 0x7fffffb70400780c */ /* 0x000fe20003f86070 */
[----:B---3--:R-:W-:Y:S02]  /*ad10*/  IMAD.WIDE R10, R0, 0x4, R240 ;  /* 0x00000004000a7825 */ /* 0x008fe400078e02f0 */
[----:B------:R3:W-:Y:S02]  /*ad20*/  STL.64 [R1+0x280], R6 ;  /* 0x0002800601007387 */ /* 0x0007e40000100a00 */
[----:B------:R-:W-:Y:S02]  /*ad30*/  IMAD R3, R2, 0x3c, RZ ;  /* 0x0000003c02037824 */ /* 0x000fe400078e02ff */
[----:B------:R2:W-:Y:S01]  /*ad40*/  LDGSTS.E [R5+0x1c100], desc[UR74][R18.64], !P6 ;  /* 0x1c10000012057fae */ /* 0x0005e2000f1a104a */
[----:B-1----:R-:W-:-:S03]  /*ad50*/  IMAD.WIDE R8, R0, 0x4, R242 ;  /* 0x0000000400087825 */ /* 0x002fc600078e02f2 */
[----:B------:R1:W-:Y:S01]  /*ad60*/  LDGSTS.E [R5+0x1c200], desc[UR74][R16.64], !P6 ;  /* 0x1c20000010057fae */ /* 0x0003e2000f1a104a */
[----:B------:R-:W-:Y:S02]  /*ad70*/  VIADD R4, R246, 0xffffffee ;  /* 0xffffffeef6047836 */ /* 0x000fe40000000000 */
[----:B------:R-:W1:Y:S01]  /*ad80*/  LDC R246, c[0x0][0x3a0] ;  /* 0x0000e800fff67b82 */ /* 0x000e620000000800 */
[----:B---3--:R-:W-:Y:S01]  /*ad90*/  IMAD.WIDE R6, R0, 0x4, R244 ;  /* 0x0000000400067825 */ /* 0x008fe200078e02f4 */
[----:B------:R3:W-:Y:S04]  /*ada0*/  LDGSTS.E [R5+0x1c300], desc[UR74][R14.64], !P6 ;  /* 0x1c3000000e057fae */ /* 0x0007e8000f1a104a */
[----:B------:R1:W-:Y:S04]  /*adb0*/  LDGSTS.E [R5+0x1c400], desc[UR74][R12.64], !P6 ;  /* 0x1c4000000c057fae */ /* 0x0003e8000f1a104a */
[----:B------:R4:W-:Y:S04]  /*adc0*/  STL.64 [R1+0x1f8], R20 ;  /* 0x0001f81401007387 */ /* 0x0009e80000100a00 */
[----:B------:R1:W-:Y:S04]  /*add0*/  LDGSTS.E [R5+0x1c500], desc[UR74][R10.64], !P6 ;  /* 0x1c5000000a057fae */ /* 0x0003e8000f1a104a */
[----:B------:R2:W-:Y:S04]  /*ade0*/  STL.64 [R1+0x1f0], R18 ;  /* 0x0001f01201007387 */ /* 0x0005e80000100a00 */
[----:B------:R1:W-:Y:S01]  /*adf0*/  LDGSTS.E [R5+0x1c600], desc[UR74][R8.64], !P6 ;  /* 0x1c60000008057fae */ /* 0x0003e2000f1a104a */
[----:B----4-:R-:W-:-:S03]  /*ae00*/  IMAD.WIDE R20, R3, 0x4, R230 ;  /* 0x0000000403147825 */ /* 0x010fc600078e02e6 */
[----:B------:R1:W-:Y:S04]  /*ae10*/  STL.64 [R1+0x1e8], R16 ;  /* 0x0001e81001007387 */ /* 0x0003e80000100a00 */
[----:B------:R4:W-:Y:S01]  /*ae20*/  LDGSTS.E [R5+0x1c700], desc[UR74][R6.64], !P6 ;  /* 0x1c70000006057fae */ /* 0x0009e2000f1a104a */
[C---:B--2---:R-:W-:Y:S01]  /*ae30*/  IMAD.WIDE R18, R3.reuse, 0x4, R232 ;  /* 0x0000000403127825 */ /* 0x044fe200078e02e8 */
[----:B------:R-:W-:Y:S02]  /*ae40*/  ISETP.GE.U32.AND P6, PT, R4, 0x7fffffaf, PT ;  /* 0x7fffffaf0400780c */ /* 0x000fe40003fc6070 */
[----:B------:R3:W-:Y:S01]  /*ae50*/  STL.64 [R1+0x1e0], R14 ;  /* 0x0001e00e01007387 */ /* 0x0007e20000100a00 */
[----:B------:R-:W-:Y:S01]  /*ae60*/  LOP3.LUT R4, R248, 0x20, RZ, 0x3c, !PT ;  /* 0x00000020f8047812 */ /* 0x000fe200078e3cff */
[----:B-1----:R-:W-:-:S02]  /*ae70*/  IMAD.WIDE R16, R3, 0x4, R234 ;  /* 0x0000000403107825 */ /* 0x002fc400078e02ea */
[----:B------:R1:W-:Y:S04]  /*ae80*/  STL.64 [R1+0x1d8], R12 ;  /* 0x0001d80c01007387 */ /* 0x0003e80000100a00 */
[----:B------:R2:W-:Y:S01]  /*ae90*/  STL.64 [R1+0x1d0], R10 ;  /* 0x0001d00a01007387 */ /* 0x0005e20000100a00 */
[----:B---3--:R-:W-:-:S03]  /*aea0*/  IMAD.WIDE R14, R3, 0x4, R236 ;  /* 0x00000004030e7825 */ /* 0x008fc600078e02ec */
[----:B------:R3:W-:Y:S01]  /*aeb0*/  STL.64 [R1+0x1c8], R8 ;  /* 0x0001c80801007387 */ /* 0x0007e20000100a00 */
[----:B-1----:R-:W-:-:S03]  /*aec0*/  IMAD.WIDE R12, R3, 0x4, R238 ;  /* 0x00000004030c7825 */ /* 0x002fc600078e02ee */
[----:B------:R1:W-:Y:S01]  /*aed0*/  LDGSTS.E [R5+0x1e000], desc[UR74][R20.64], !P2 ;  /* 0x1e00000014057fae */ /* 0x0003e2000d1a104a */
[----:B--2---:R-:W-:-:S03]  /*aee0*/  IMAD.WIDE R10, R3, 0x4, R240 ;  /* 0x00000004030a7825 */ /* 0x004fc600078e02f0 */
[----:B------:R4:W-:Y:S01]  /*aef0*/  STL.64 [R1+0x1c0], R6 ;  /* 0x0001c00601007387 */ /* 0x0009e20000100a00 */
[----:B---3--:R-:W-:-:S03]  /*af00*/  IMAD.WIDE R8, R3, 0x4, R242 ;  /* 0x0000000403087825 */ /* 0x008fc600078e02f2 */
[----:B------:R2:W-:Y:S01]  /*af10*/  LDGSTS.E [R5+0x1e100], desc[UR74][R18.64], !P2 ;  /* 0x1e10000012057fae */ /* 0x0005e2000d1a104a */
[----:B------:R-:W-:-:S03]  /*af20*/  VIADD R4, R4, UR6 ;  /* 0x0000000604047c36 */ /* 0x000fc60008000000 */
[----:B------:R1:W-:Y:S01]  /*af30*/  STL.64 [R1+0x138], R20 ;  /* 0x0001381401007387 */ /* 0x0003e20000100a00 */
[----:B----4-:R-:W-:-:S03]  /*af40*/  IMAD.WIDE R6, R3, 0x4, R244 ;  /* 0x0000000403067825 */ /* 0x010fc600078e02f4 */
[----:B------:R3:W-:Y:S01]  /*af50*/  LDGSTS.E [R5+0x1e200], desc[UR74][R16.64], !P2 ;  /* 0x1e20000010057fae */ /* 0x0007e2000d1a104a */
[----:B------:R-:W-:Y:S02]  /*af60*/  IADD3 R0, PT, PT, R247, -0x16, RZ ;  /* 0xffffffeaf7007810 */ /* 0x000fe40007ffe0ff */
[----:B------:R-:W4:Y:S01]  /*af70*/  LDC R247, c[0x0][0x3a0] ;  /* 0x0000e800fff77b82 */ /* 0x000f220000000800 */
[----:B------:R2:W-:Y:S01]  /*af80*/  STL.64 [R1+0x130], R18 ;  /* 0x0001301201007387 */ /* 0x0005e20000100a00 */
[----:B-1----:R-:W-:-:S03]  /*af90*/  IMAD.WIDE R20, R2, 0x4, R230 ;  /* 0x0000000402147825 */ /* 0x002fc600078e02e6 */
[----:B------:R1:W-:Y:S04]  /*afa0*/  LDGSTS.E [R5+0x1e300], desc[UR74][R14.64], !P2 ;  /* 0x1e3000000e057fae */ /* 0x0003e8000d1a104a */
[----:B------:R3:W-:Y:S04]  /*afb0*/  STL.64 [R1+0x128], R16 ;  /* 0x0001281001007387 */ /* 0x0007e80000100a00 */
[----:B------:R1:W-:Y:S01]  /*afc0*/  LDGSTS.E [R5+0x1e400], desc[UR74][R12.64], !P2 ;  /* 0x1e4000000c057fae */ /* 0x0003e2000d1a104a */
[----:B--2---:R-:W-:-:S03]  /*afd0*/  IMAD.WIDE R18, R2, 0x4, R232 ;  /* 0x0000000402127825 */ /* 0x004fc600078e02e8 */
[----:B------:R1:W-:Y:S04]  /*afe0*/  STL.64 [R1+0x120], R14 ;  /* 0x0001200e01007387 */ /* 0x0003e80000100a00 */
[----:B------:R2:W-:Y:S01]  /*aff0*/  LDGSTS.E [R5+0x1e500], desc[UR74][R10.64], !P2 ;  /* 0x1e5000000a057fae */ /* 0x0005e2000d1a104a */
[----:B---3--:R-:W-:-:S03]  /*b000*/  IMAD.WIDE R16, R2, 0x4, R234 ;  /* 0x0000000402107825 */ /* 0x008fc600078e02ea */
[----:B------:R3:W-:Y:S04]  /*b010*/  STL.64 [R1+0x118], R12 ;  /* 0x0001180c01007387 */ /* 0x0007e80000100a00 */
[----:B------:R2:W-:Y:S01]  /*b020*/  LDGSTS.E [R5+0x1e600], desc[UR74][R8.64], !P2 ;  /* 0x1e60000008057fae */ /* 0x0005e2000d1a104a */
[----:B-1----:R-:W-:-:S03]  /*b030*/  IMAD.WIDE R14, R2, 0x4, R236 ;  /* 0x00000004020e7825 */ /* 0x002fc600078e02ec */
[----:B------:R2:W-:Y:S04]  /*b040*/  STL.64 [R1+0x110], R10 ;  /* 0x0001100a01007387 */ /* 0x0005e80000100a00 */
[----:B------:R1:W-:Y:S01]  /*b050*/  LDGSTS.E [R5+0x1e700], desc[UR74][R6.64], !P2 ;  /* 0x1e70000006057fae */ /* 0x0003e2000d1a104a */
[----:B---3--:R-:W-:Y:S01]  /*b060*/  IMAD.WIDE R12, R2, 0x4, R238 ;  /* 0x00000004020c7825 */ /* 0x008fe200078e02ee */
[----:B------:R-:W-:Y:S02]  /*b070*/  ISETP.GE.U32.AND P2, PT, R0, 0x7fffffab, PT ;  /* 0x7fffffab0000780c */ /* 0x000fe40003f46070 */
[----:B------:R3:W-:Y:S01]  /*b080*/  STL.64 [R1+0x108], R8 ;  /* 0x0001080801007387 */ /* 0x0007e20000100a00 */
[----:B------:R-:W-:Y:S02]  /*b090*/  VIADD R0, R249, 0xffffffe6 ;  /* 0xffffffe6f9007836 */ /* 0x000fe40000000000 */
[C---:B------:R-:W-:Y:S01]  /*b0a0*/  IMAD R3, R2.reuse, 0x9, RZ ;  /* 0x0000000902037824 */ /* 0x040fe200078e02ff */
[----:B------:R1:W-:Y:S01]  /*b0b0*/  LDGSTS.E [R4+0x800], desc[UR74][R20.64], !P1 ;  /* 0x0080000014047fae */ /* 0x0003e2000c9a104a */
[C---:B--2---:R-:W-:Y:S01]  /*b0c0*/  IMAD.WIDE R10, R2.reuse, 0x4, R240 ;  /* 0x00000004020a7825 */ /* 0x044fe200078e02f0 */
[----:B------:R-:W2:Y:S02]  /*b0d0*/  LDC R249, c[0x0][0x3a0] ;  /* 0x0000e800fff97b82 */ /* 0x000ea40000000800 */
[----:B------:R1:W-:Y:S01]  /*b0e0*/  STL.64 [R1+0x100], R6 ;  /* 0x0001000601007387 */ /* 0x0003e20000100a00 */
[----:B---3--:R-:W-:-:S03]  /*b0f0*/  IMAD.WIDE R8, R2, 0x4, R242 ;  /* 0x0000000402087825 */ /* 0x008fc600078e02f2 */
[----:B------:R3:W-:Y:S04]  /*b100*/  LDGSTS.E [R4+0x900], desc[UR74][R18.64], !P1 ;  /* 0x0090000012047fae */ /* 0x0007e8000c9a104a */
        /* <DEDUP_REMOVED lines=11> */
[----:B------:R2:W-:Y:S01]  /*b1c0*/  STL.64 [R1+0xc30], R16 ;  /* 0x000c301001007387 */ /* 0x0005e20000100a00 */
[----:B-1----:R-:W-:-:S03]  /*b1d0*/  IMAD.WIDE R20, R0, 0x4, R230 ;  /* 0x0000000400147825 */ /* 0x002fc600078e02e6 */
[----:B------:R1:W-:Y:S01]  /*b1e0*/  STL.64 [R1+0xc28], R14 ;  /* 0x000c280e01007387 */ /* 0x0003e20000100a00 */
[----:B---3--:R-:W-:-:S03]  /*b1f0*/  IMAD.WIDE R18, R0, 0x4, R232 ;  /* 0x0000000400127825 */ /* 0x008fc600078e02e8 */
[----:B------:R3:W-:Y:S01]  /*b200*/  STL.64 [R1+0xc20], R12 ;  /* 0x000c200c01007387 */ /* 0x0007e20000100a00 */
[----:B--2---:R-:W-:-:S03]  /*b210*/  IMAD.WIDE R16, R0, 0x4, R234 ;  /* 0x0000000400107825 */ /* 0x004fc600078e02ea */
[----:B------:R2:W-:Y:S01]  /*b220*/  STL.64 [R1+0xc18], R10 ;  /* 0x000c180a01007387 */ /* 0x0005e20000100a00 */
[----:B-1----:R-:W-:-:S03]  /*b230*/  IMAD.WIDE R14, R0, 0x4, R236 ;  /* 0x00000004000e7825 */ /* 0x002fc600078e02ec */
[----:B------:R1:W-:Y:S01]  /*b240*/  STL.64 [R1+0xc10], R8 ;  /* 0x000c100801007387 */ /* 0x0003e20000100a00 */
[----:B---3--:R-:W-:-:S03]  /*b250*/  IMAD.WIDE R12, R0, 0x4, R238 ;  /* 0x00000004000c7825 */ /* 0x008fc600078e02ee */
[----:B------:R3:W-:Y:S01]  /*b260*/  LDGSTS.E [R4+0x2800], desc[UR74][R20.64], !P5 ;  /* 0x0280000014047fae */ /* 0x0007e2000e9a104a */
[----:B--2---:R-:W-:-:S03]  /*b270*/  IMAD.WIDE R10, R0, 0x4, R240 ;  /* 0x00000004000a7825 */ /* 0x004fc600078e02f0 */
[----:B------:R2:W-:Y:S01]  /*b280*/  STL.64 [R1+0xc08], R6 ;  /* 0x000c080601007387 */ /* 0x0005e20000100a00 */
[----:B-1----:R-:W-:-:S03]  /*b290*/  IMAD.WIDE R8, R0, 0x4, R242 ;  /* 0x0000000400087825 */ /* 0x002fc600078e02f2 */
[----:B------:R1:W-:Y:S04]  /*b2a0*/  LDGSTS.E [R4+0x2900], desc[UR74][R18.64], !P5 ;  /* 0x0290000012047fae */ /* 0x0003e8000e9a104a */
[----:B------:R3:W-:Y:S01]  /*b2b0*/  STL.64 [R1+0xb78], R20 ;  /* 0x000b781401007387 */ /* 0x0007e20000100a00 */
[----:B--2---:R-:W-:-:S03]  /*b2c0*/  IMAD.WIDE R6, R0, 0x4, R244 ;  /* 0x0000000400067825 */ /* 0x004fc600078e02f4 */
[----:B------:R2:W-:Y:S04]  /*b2d0*/  LDGSTS.E [R4+0x2a00], desc[UR74][R16.64], !P5 ;  /* 0x02a0000010047fae */ /* 0x0005e8000e9a104a */
        /* <DEDUP_REMOVED lines=14> */
[----:B---3--:R-:W-:-:S03]  /*b3c0*/  IMAD.WIDE R12, R3, 0x4, R238 ;  /* 0x00000004030c7825 */ /* 0x008fc600078e02ee */
[----:B------:R2:W-:Y:S01]  /*b3d0*/  STL.64 [R1+0xb48], R8 ;  /* 0x000b480801007387 */ /* 0x0005e20000100a00 */
[----:B----4-:R-:W-:Y:S02]  /*b3e0*/  VIADD R0, R247, 0xffffffde ;  /* 0xffffffdef7007836 */ /* 0x010fe40000000000 */
[----:B------:R-:W-:Y:S01]  /*b3f0*/  VIADD R246, R246, 0xffffffe2 ;  /* 0xffffffe2f6f67836 */ /* 0x000fe20000000000 */
[----:B------:R3:W-:Y:S01]  /*b400*/  LDGSTS.E [R4+0x4800], desc[UR74][R20.64], !P4 ;  /* 0x0480000014047fae */ /* 0x0007e2000e1a104a */
[C---:B-1----:R-:W-:Y:S01]  /*b410*/  IMAD.WIDE R10, R3.reuse, 0x4, R240 ;  /* 0x00000004030a7825 */ /* 0x042fe200078e02f0 */
[----:B------:R-:W1:Y:S02]  /*b420*/  LDC R247, c[0x0][0x3a0] ;  /* 0x0000e800fff77b82 */ /* 0x000e640000000800 */
[----:B------:R4:W-:Y:S01]  /*b430*/  STL.64 [R1+0xb40], R6 ;  /* 0x000b400601007387 */ /* 0x0009e20000100a00 */
[----:B--2---:R-:W-:-:S03]  /*b440*/  IMAD.WIDE R8, R3, 0x4, R242 ;  /* 0x0000000403087825 */ /* 0x004fc600078e02f2 */
[----:B------:R2:W-:Y:S04]  /*b450*/  LDGSTS.E [R4+0x4900], desc[UR74][R18.64], !P4 ;  /* 0x0490000012047fae */ /* 0x0005e8000e1a104a */
[----:B------:R1:W-:Y:S01]  /*b460*/  LDGSTS.E [R4+0x4a00], desc[UR74][R16.64], !P4 ;  /* 0x04a0000010047fae */ /* 0x0003e2000e1a104a */
[----:B----4-:R-:W-:-:S03]  /*b470*/  IMAD.WIDE R6, R3, 0x4, R244 ;  /* 0x0000000403067825 */ /* 0x010fc600078e02f4 */
        /* <DEDUP_REMOVED lines=11> */
[----:B---3--:R-:W-:-:S03]  /*b530*/  IMAD.WIDE R20, R0, 0x4, R230 ;  /* 0x0000000400147825 */ /* 0x008fc600078e02e6 */
        /* <DEDUP_REMOVED lines=8> */
[----:B------:R2:W-:Y:S01]  /*b5c0*/  LDGSTS.E [R4+0x6800], desc[UR74][R20.64], !P3 ;  /* 0x0680000014047fae */ /* 0x0005e2000d9a104a */
[----:B-1----:R-:W-:-:S03]  /*b5d0*/  IMAD.WIDE R10, R0, 0x4, R240 ;  /* 0x00000004000a7825 */ /* 0x002fc600078e02f0 */
[----:B------:R1:W-:Y:S01]  /*b5e0*/  STL.64 [R1+0xa80], R6 ;  /* 0x000a800601007387 */ /* 0x0003e20000100a00 */
[----:B---3--:R-:W-:-:S03]  /*b5f0*/  IMAD.WIDE R8, R0, 0x4, R242 ;  /* 0x0000000400087825 */ /* 0x008fc600078e02f2 */
[----:B------:R3:W-:Y:S04]  /*b600*/  LDGSTS.E [R4+0x6900], desc[UR74][R18.64], !P3 ;  /* 0x0690000012047fae */ /* 0x0007e8000d9a104a */
        /* <DEDUP_REMOVED lines=18> */
[----:B------:R1:W-:Y:S01]  /*b730*/  STL.64 [R1+0x9c8], R8 ;  /* 0x0009c80801007387 */ /* 0x0003e20000100a00 */
[----:B------:R-:W-:Y:S01]  /*b740*/  ISETP.GE.U32.AND P5, PT, R246, 0x7fffffa3, PT ;  /* 0x7fffffa3f600780c */ /* 0x000fe20003fa6070 */
[C---:B---3--:R-:W-:Y:S02]  /*b750*/  IMAD.WIDE R10, R3.reuse, 0x4, R240 ;  /* 0x00000004030a7825 */ /* 0x048fe400078e02f0 */
        /* <DEDUP_REMOVED lines=54> */
[----:B------:R-:W-:Y:S01]  /*bac0*/  ISETP.GE.U32.AND P3, PT, R246, 0x7fffff9b, PT ;  /* 0x7fffff9bf600780c */ /* 0x000fe20003f66070 */
[----:B--2---:R-:W-:Y:S02]  /*bad0*/  IMAD.WIDE R10, R3, 0x4, R240 ;  /* 0x00000004030a7825 */ /* 0x004fe400078e02f0 */
[----:B------:R1:W-:Y:S01]  /*bae0*/  LDGSTS.E [R4+0xc800], desc[UR74][R20.64], !P1 ;  /* 0x0c80000014047fae */ /* 0x0003e2000c9a104a */
[----:B------:R-:W-:Y:S01]  /*baf0*/  IADD3 R246, PT, PT, R247, -0x2e, RZ ;  /* 0xffffffd2f7f67810 */ /* 0x000fe20007ffe0ff */
[----:B------:R-:W-:Y:S02]  /*bb00*/  VIADD R0, R249, 0xffffffce ;  /* 0xffffffcef9007836 */ /* 0x000fe40000000000 */
[----:B------:R3:W-:Y:S01]  /*bb10*/  STL.64 [R1+0x840], R6 ;  /* 0x0008400601007387 */ /* 0x0007e20000100a00 */
[----:B------:R-:W2:Y:S01]  /*bb20*/  LDC R247, c[0x0][0x3a0] ;  /* 0x0000e800fff77b82 */ /* 0x000ea20000000800 */
[----:B----4-:R-:W-:-:S02]  /*bb30*/  IMAD.WIDE R8, R3, 0x4, R242 ;  /* 0x0000000403087825 */ /* 0x010fc400078e02f2 */
[----:B------:R4:W-:Y:S04]  /*bb40*/  LDGSTS.E [R4+0xc900], desc[UR74][R18.64], !P1 ;  /* 0x0c90000012047fae */ /* 0x0009e8000c9a104a */
[----:B------:R1:W-:Y:S01]  /*bb50*/  LDGSTS.E [R4+0xca00], desc[UR74][R16.64], !P1 ;  /* 0x0ca0000010047fae */ /* 0x0003e2000c9a104a */
[----:B------:R-:W-:Y:S01]  /*bb60*/  ISETP.GE.U32.AND P2, PT, R246, 0x7fffff93, PT ;  /* 0x7fffff93f600780c */ /* 0x000fe20003f46070 */
        /* <DEDUP_REMOVED lines=23> */
[----:B---3--:R-:W-:-:S03]  /*bce0*/  IMAD.WIDE R10, R0, 0x4, R240 ;  /* 0x00000004000a7825 */ /* 0x008fc600078e02f0 */
[----:B------:R3:W-:Y:S01]  /*bcf0*/  STL.64 [R1+0x780], R6 ;  /* 0x0007800601007387 */ /* 0x0007e20000100a00 */
[----:B-1----:R-:W-:-:S03]  /*bd00*/  IMAD.WIDE R8, R0, 0x4, R242 ;  /* 0x0000000400087825 */ /* 0x002fc600078e02f2 */
[----:B------:R1:W-:Y:S04]  /*bd10*/  LDGSTS.E [R4+0xe900], desc[UR74][R18.64], !P5 ;  /* 0x0e90000012047fae */ /* 0x0003e8000e9a104a */
[----:B------:R4:W-:Y:S01]  /*bd20*/  STL.64 [R1+0x6f8], R20 ;  /* 0x0006f81401007387 */ /* 0x0009e20000100a00 */
[----:B---3--:R-:W-:-:S03]  /*bd30*/  IMAD.WIDE R6, R0, 0x4, R244 ;  /* 0x0000000400067825 */ /* 0x008fc600078e02f4 */
[----:B------:R3:W-:Y:S04]  /*bd40*/  LDGSTS.E [R4+0xea00], desc[UR74][R16.64], !P5 ;  /* 0x0ea0000010047fae */ /* 0x0007e8000e9a104a */
[----:B------:R1:W-:Y:S04]  /*bd50*/  STL.64 [R1+0x6f0], R18 ;  /* 0x0006f01201007387 */ /* 0x0003e80000100a00 */
[----:B------:R2:W-:Y:S01]  /*bd60*/  LDGSTS.E [R4+0xeb00], desc[UR74][R14.64], !P5 ;  /* 0x0eb000000e047fae */ /* 0x0005e2000e9a104a */
[----:B----4-:R-:W-:-:S03]  /*bd70*/  IMAD.WIDE R20, R3, 0x4, R230 ;  /* 0x0000000403147825 */ /* 0x010fc600078e02e6 */
[----:B------:R3:W-:Y:S04]  /*bd80*/  STL.64 [R1+0x6e8], R16 ;  /* 0x0006e81001007387 */ /* 0x0007e80000100a00 */
[----:B------:R4:W-:Y:S01]  /*bd90*/  LDGSTS.E [R4+0xec00], desc[UR74][R12.64], !P5 ;  /* 0x0ec000000c047fae */ /* 0x0009e2000e9a104a */
[----:B-1----:R-:W-:-:S03]  /*bda0*/  IMAD.WIDE R18, R3, 0x4, R232 ;  /* 0x0000000403127825 */ /* 0x002fc600078e02e8 */
        /* <DEDUP_REMOVED lines=11> */
[----:B------:R-:W-:Y:S01]  /*be60*/  VIADD R246, R250, 0xffffffca ;  /* 0xffffffcafaf67836 */ /* 0x000fe20000000000 */
[----:B------:R4:W-:Y:S01]  /*be70*/  LDGSTS.E [R4+0x10800], desc[UR74][R20.64], !P4 ;  /* 0x1080000014047fae */ /* 0x0009e2000e1a104a */
[C---:B-1----:R-:W-:Y:S01]  /*be80*/  IMAD.WIDE R10, R3.reuse, 0x4, R240 ;  /* 0x00000004030a7825 */ /* 0x042fe200078e02f0 */
[----:B------:R-:W1:Y:S02]  /*be90*/  LDC R250, c[0x0][0x3a0] ;  /* 0x0000e800fffa7b82 */ /* 0x000e640000000800 */
[----:B------:R2:W-:Y:S01]  /*bea0*/  STL.64 [R1+0x6c0], R6 ;  /* 0x0006c00601007387 */ /* 0x0005e20000100a00 */
[----:B---3--:R-:W-:-:S03]  /*beb0*/  IMAD.WIDE R8, R3, 0x4, R242 ;  /* 0x0000000403087825 */ /* 0x008fc600078e02f2 */
[----:B------:R3:W-:Y:S02]  /*bec0*/  LDGSTS.E [R4+0x10900], desc[UR74][R18.64], !P4 ;  /* 0x1090000012047fae */ /* 0x0007e4000e1a104a */
[----:B------:R-:W1:Y:S02]  /*bed0*/  LDC R247, c[0x0][0x3a0] ;  /* 0x0000e800fff77b82 */ /* 0x000e640000000800 */
        /* <DEDUP_REMOVED lines=13> */
[----:B----4-:R-:W-:-:S03]  /*bfb0*/  IMAD.WIDE R20, R0, 0x4, R230 ;  /* 0x0000000400147825 */ /* 0x010fc600078e02e6 */
[----:B------:R4:W-:Y:S01]  /*bfc0*/  STL.64 [R1+0x620], R14 ;  /* 0x0006200e01007387 */ /* 0x0009e20000100a00 */
[----:B---3--:R-:W-:-:S03]  /*bfd0*/  IMAD.WIDE R18, R0, 0x4, R232 ;  /* 0x0000000400127825 */ /* 0x008fc600078e02e8 */
[----:B------:R1:W-:Y:S01]  /*bfe0*/  STL.64 [R1+0x618], R12 ;  /* 0x0006180c01007387 */ /* 0x0003e20000100a00 */
[----:B--2---:R-:W-:-:S03]  /*bff0*/  IMAD.WIDE R16, R0, 0x4, R234 ;  /* 0x0000000400107825 */ /* 0x004fc600078e02ea */
[----:B------:R2:W-:Y:S01]  /*c000*/  STL.64 [R1+0x610], R10 ;  /* 0x0006100a01007387 */ /* 0x0005e20000100a00 */
[----:B----4-:R-:W-:-:S03]  /*c010*/  IMAD.WIDE R14, R0, 0x4, R236 ;  /* 0x00000004000e7825 */ /* 0x010fc600078e02ec */
        /* <DEDUP_REMOVED lines=24> */
[----:B-1----:R-:W-:-:S03]  /*c1a0*/  IMAD.WIDE R12, R3, 0x4, R238 ;  /* 0x00000004030c7825 */ /* 0x002fc600078e02ee */
[----:B------:R2:W-:Y:S01]  /*c1b0*/  STL.64 [R1+0x548], R8 ;  /* 0x0005480801007387 */ /* 0x0005e20000100a00 */
[----:B------:R-:W-:Y:S01]  /*c1c0*/  VIADD R0, R250, 0xfffffffd ;  /* 0xfffffffdfa007836 */ /* 0x000fe20000000000 */
[----:B------:R-:W-:Y:S01]  /*c1d0*/  ISETP.GE.U32.AND P5, PT, R246, 0x7fffff8b, PT ;  /* 0x7fffff8bf600780c */ /* 0x000fe20003fa6070 */
[C---:B---3--:R-:W-:Y:S01]  /*c1e0*/  IMAD.WIDE R10, R3.reuse, 0x4, R240 ;  /* 0x00000004030a7825 */ /* 0x048fe200078e02f0 */
[----:B------:R1:W-:Y:S01]  /*c1f0*/  LDGSTS.E [R4+0x14800], desc[UR74][R20.64], !P6 ;  /* 0x1480000014047fae */ /* 0x0003e2000f1a104a */
[----:B------:R-:W3:Y:S03]  /*c200*/  LDC R250, c[0x0][0x3a0] ;  /* 0x0000e800fffa7b82 */ /* 0x000ee60000000800 */
[----:B------:R4:W-:Y:S01]  /*c210*/  STL.64 [R1+0x540], R6 ;  /* 0x0005400601007387 */ /* 0x0009e20000100a00 */
[----:B--2---:R-:W-:-:S03]  /*c220*/  IMAD.WIDE R8, R3, 0x4, R242 ;  /* 0x0000000403087825 */ /* 0x004fc600078e02f2 */
[----:B------:R2:W-:Y:S04]  /*c230*/  LDGSTS.E [R4+0x14900], desc[UR74][R18.64], !P6 ;  /* 0x1490000012047fae */ /* 0x0005e8000f1a104a */
[----:B------:R1:W-:Y:S01]  /*c240*/  LDGSTS.E [R4+0x14a00], desc[UR74][R16.64], !P6 ;  /* 0x14a0000010047fae */ /* 0x0003e2000f1a104a */
[----:B------:R-:W-:Y:S02]  /*c250*/  VIADD R246, R249, 0xffffffc2 ;  /* 0xffffffc2f9f67836 */ /* 0x000fe40000000000 */
[----:B------:R-:W3:Y:S01]  /*c260*/  LDC R249, c[0x0][0x3a0] ;  /* 0x0000e800fff97b82 */ /* 0x000ee20000000800 */
[----:B----4-:R-:W-:Y:S01]  /*c270*/  IMAD.WIDE R6, R3, 0x4, R244 ;  /* 0x0000000403067825 */ /* 0x010fe200078e02f4 */
        /* <DEDUP_REMOVED lines=44> */
[----:B-1----:R-:W-:-:S03]  /*c540*/  IMAD.WIDE R10, R3, 0x4, R240 ;  /* 0x00000004030a7825 */ /* 0x002fc600078e02f0 */
[----:B------:R1:W-:Y:S01]  /*c550*/  LDGSTS.E [R4+0x18800], desc[UR74][R20.64], !P1 ;  /* 0x1880000014047fae */ /* 0x0003e2000c9a104a */
[----:B------:R-:W-:Y:S02]  /*c560*/  IADD3 R0, PT, PT, R249, -0xb, RZ ;  /* 0xfffffff5f9007810 */ /* 0x000fe40007ffe0ff */
[----:B------:R-:W2:Y:S01]  /*c570*/  LDC R249, c[0x0][0x3a0] ;  /* 0x0000e800fff97b82 */ /* 0x000ea20000000800 */
        /* <DEDUP_REMOVED lines=20> */
[----:B--2---:R-:W-:-:S03]  /*c6c0*/  IMAD.WIDE R16, R0, 0x4, R234 ;  /* 0x0000000400107825 */ /* 0x004fc600078e02ea */
[----:B------:R2:W-:Y:S01]  /*c6d0*/  STL.64 [R1+0x310], R10 ;  /* 0x0003100a01007387 */ /* 0x0005e20000100a00 */
[----:B---3--:R-:W-:-:S03]  /*c6e0*/  IMAD.WIDE R14, R0, 0x4, R236 ;  /* 0x00000004000e7825 */ /* 0x008fc600078e02ec */
[----:B------:R3:W-:Y:S01]  /*c6f0*/  STL.64 [R1+0x308], R8 ;  /* 0x0003080801007387 */ /* 0x0007e20000100a00 */
[----:B-1----:R-:W-:-:S03]  /*c700*/  IMAD.WIDE R12, R0, 0x4, R238 ;  /* 0x00000004000c7825 */ /* 0x002fc600078e02ee */
[----:B------:R1:W-:Y:S01]  /*c710*/  LDGSTS.E [R4+0x1a800], desc[UR74][R20.64], !P5 ;  /* 0x1a80000014047fae */ /* 0x0003e2000e9a104a */
[----:B------:R-:W-:Y:S01]  /*c720*/  ISETP.GE.U32.AND P3, PT, R246, 0x7fffff83, PT ;  /* 0x7fffff83f600780c */ /* 0x000fe20003f66070 */
[C---:B--2---:R-:W-:Y:S02]  /*c730*/  IMAD.WIDE R10, R0.reuse, 0x4, R240 ;  /* 0x00000004000a7825 */ /* 0x044fe400078e02f0 */
[----:B------:R2:W-:Y:S02]  /*c740*/  STL.64 [R1+0x300], R6 ;  /* 0x0003000601007387 */ /* 0x0005e40000100a00 */
[----:B---3--:R-:W-:Y:S02]  /*c750*/  IMAD.WIDE R8, R0, 0x4, R242 ;  /* 0x0000000400087825 */ /* 0x008fe400078e02f2 */
[----:B------:R3:W-:Y:S02]  /*c760*/  LDGSTS.E [R4+0x1a900], desc[UR74][R18.64], !P5 ;  /* 0x1a90000012047fae */ /* 0x0007e4000e9a104a */
[----:B------:R-:W-:-:S02]  /*c770*/  VIADD R246, R247, 0xfffffff9 ;  /* 0xfffffff9f7f67836 */ /* 0x000fc40000000000 */
[----:B------:R1:W-:Y:S01]  /*c780*/  STL.64 [R1+0x278], R20 ;  /* 0x0002781401007387 */ /* 0x0003e20000100a00 */
[----:B------:R-:W4:Y:S01]  /*c790*/  LDC R247, c[0x0][0x3a0] ;  /* 0x0000e800fff77b82 */ /* 0x000f220000000800 */
[----:B--2---:R-:W-:Y:S02]  /*c7a0*/  IMAD.WIDE R6, R0, 0x4, R244 ;  /* 0x0000000400067825 */ /* 0x004fe400078e02f4 */
[----:B------:R2:W-:Y:S04]  /*c7b0*/  LDGSTS.E [R4+0x1aa00], desc[UR74][R16.64], !P5 ;  /* 0x1aa0000010047fae */ /* 0x0005e8000e9a104a */
[----:B------:R3:W-:Y:S04]  /*c7c0*/  STL.64 [R1+0x270], R18 ;  /* 0x0002701201007387 */ /* 0x0007e80000100a00 */
[----:B------:R2:W-:Y:S01]  /*c7d0*/  LDGSTS.E [R4+0x1ab00], desc[UR74][R14.64], !P5 ;  /* 0x1ab000000e047fae */ /* 0x0005e2000e9a104a */
[----:B-1----:R-:W-:-:S03]  /*c7e0*/  IMAD.WIDE R20, R3, 0x4, R230 ;  /* 0x0000000403147825 */ /* 0x002fc600078e02e6 */
[----:B------:R2:W-:Y:S01]  /*c7f0*/  STL.64 [R1+0x268], R16 ;  /* 0x0002681001007387 */ /* 0x0005e20000100a00 */
[----:B------:R-:W-:-:S03]  /*c800*/  IMAD R0, R2, 0x3d, RZ ;  /* 0x0000003d02007824 */ /* 0x000fc600078e02ff */
[----:B------:R1:W-:Y:S01]  /*c810*/  LDGSTS.E [R4+0x1ac00], desc[UR74][R12.64], !P5 ;  /* 0x1ac000000c047fae */ /* 0x0003e2000e9a104a */
[----:B---3--:R-:W-:-:S03]  /*c820*/  IMAD.WIDE R18, R3, 0x4, R232 ;  /* 0x0000000403127825 */ /* 0x008fc600078e02e8 */
        /* <DEDUP_REMOVED lines=9> */
[----:B------:R2:W-:Y:S01]  /*c8c0*/  STL.64 [R1+0x248], R8 ;  /* 0x0002480801007387 */ /* 0x0005e20000100a00 */
[----:B---3--:R-:W-:-:S03]  /*c8d0*/  IMAD.WIDE R10, R3, 0x4, R240 ;  /* 0x00000004030a7825 */ /* 0x008fc600078e02f0 */
        /* <DEDUP_REMOVED lines=21> */
[----:B---3--:R-:W-:-:S03]  /*ca30*/  IMAD.WIDE R12, R0, 0x4, R238 ;  /* 0x00000004000c7825 */ /* 0x008fc600078e02ee */
[----:B------:R3:W-:Y:S01]  /*ca40*/  STL.64 [R1+0x188], R8 ;  /* 0x0001880801007387 */ /* 0x0007e20000100a00 */
[----:B------:R-:W-:Y:S01]  /*ca50*/  VIADD R3, R249, 0xffffffe9 ;  /* 0xffffffe9f9037836 */ /* 0x000fe20000000000 */
[----:B------:R-:W-:Y:S01]  /*ca60*/  ISETP.GE.U32.AND P2, PT, R246, 0x7fffffba, PT ;  /* 0x7fffffbaf600780c */ /* 0x000fe20003f46070 */
[C---:B--2---:R-:W-:Y:S01]  /*ca70*/  IMAD.WIDE R10, R0.reuse, 0x4, R240 ;  /* 0x00000004000a7825 */ /* 0x044fe200078e02f0 */
[----:B------:R2:W-:Y:S01]  /*ca80*/  LDGSTS.E [R4+0x1e800], desc[UR74][R20.64], !P3 ;  /* 0x1e80000014047fae */ /* 0x0005e2000d9a104a */
[----:B------:R-:W2:Y:S03]  /*ca90*/  LDC R249, c[0x0][0x3a0] ;  /* 0x0000e800fff97b82 */ /* 0x000ea60000000800 */
[----:B------:R1:W-:Y:S01]  /*caa0*/  STL.64 [R1+0x180], R6 ;  /* 0x0001800601007387 */ /* 0x0003e20000100a00 */
[----:B---3--:R-:W-:-:S03]  /*cab0*/  IMAD.WIDE R8, R0, 0x4, R242 ;  /* 0x0000000400087825 */ /* 0x008fc600078e02f2 */
[----:B------:R3:W-:Y:S04]  /*cac0*/  LDGSTS.E [R4+0x1e900], desc[UR74][R18.64], !P3 ;  /* 0x1e90000012047fae */ /* 0x0007e8000d9a104a */
[----:B------:R2:W-:Y:S01]  /*cad0*/  LDGSTS.E [R4+0x1ea00], desc[UR74][R16.64], !P3 ;  /* 0x1ea0000010047fae */ /* 0x0005e2000d9a104a */
[----:B-1----:R-:W-:-:S03]  /*cae0*/  IMAD.WIDE R6, R0, 0x4, R244 ;  /* 0x0000000400067825 */ /* 0x002fc600078e02f4 */
[----:B------:R1:W-:Y:S04]  /*caf0*/  LDGSTS.E [R4+0x1eb00], desc[UR74][R14.64], !P3 ;  /* 0x1eb000000e047fae */ /* 0x0003e8000d9a104a */
[----:B------:R1:W-:Y:S01]  /*cb00*/  LDGSTS.E [R4+0x1ec00], desc[UR74][R12.64], !P3 ;  /* 0x1ec000000c047fae */ /* 0x0003e2000d9a104a */
[----:B------:R-:W-:Y:S02]  /*cb10*/  VIADD R246, R250, 0xfffffff1 ;  /* 0xfffffff1faf67836 */ /* 0x000fe40000000000 */
[----:B------:R-:W-:Y:S01]  /*cb20*/  IMAD.SHL.U32 R0, R2, 0x2, RZ ;  /* 0x0000000202007824 */ /* 0x000fe200078e00ff */
[----:B------:R1:W-:Y:S01]  /*cb30*/  LDGSTS.E [R4+0x1ed00], desc[UR74][R10.64], !P3 ;  /* 0x1ed000000a047fae */ /* 0x0003e2000d9a104a */
[----:B------:R-:W1:Y:S03]  /*cb40*/  LDC R250, c[0x0][0x3a0] ;  /* 0x0000e800fffa7b82 */ /* 0x000e660000000800 */
[----:B------:R1:W-:Y:S04]  /*cb50*/  LDGSTS.E [R4+0x1ee00], desc[UR74][R8.64], !P3 ;  /* 0x1ee0000008047fae */ /* 0x0003e8000d9a104a */
[----:B------:R1:W-:Y:S01]  /*cb60*/  LDGSTS.E [R4+0x1ef00], desc[UR74][R6.64], !P3 ;  /* 0x1ef0000006047fae */ /* 0x0003e2000d9a104a */
[----:B------:R-:W-:-:S02]  /*cb70*/  ISETP.GE.U32.AND P3, PT, R3, 0x7fffffaa, PT ;  /* 0x7fffffaa0300780c */ /* 0x000fc40003f66070 */
[----:B------:R-:W-:Y:S02]  /*cb80*/  LOP3.LUT R3, R248, 0x40, RZ, 0x3c, !PT ;  /* 0x00000040f8037812 */ /* 0x000fe400078e3cff */
[----:B------:R-:W-:Y:S01]  /*cb90*/  ISETP.GE.U32.AND P5, PT, R246, 0x7fffffb2, PT ;  /* 0x7fffffb2f600780c */ /* 0x000fe20003fa6070 */
[----:B----4-:R-:W-:Y:S01]  /*cba0*/  VIADD R246, R247, 0xffffffed ;  /* 0xffffffedf7f67836 */ /* 0x010fe20000000000 */
[----:B------:R2:W-:Y:S01]  /*cbb0*/  STL.64 [R1+0xf8], R20 ;  /* 0x0000f81401007387 */ /* 0x0005e20000100a00 */
[----:B------:R-:W-:Y:S01]  /*cbc0*/  VIADD R3, R3, UR6 ;  /* 0x0000000603037c36 */ /* 0x000fe20008000000 */
[----:B------:R-:W4:Y:S02]  /*cbd0*/  LDC R247, c[0x0][0x3a0] ;  /* 0x0000e800fff77b82 */ /* 0x000f240000000800 */
[----:B------:R3:W-:Y:S01]  /*cbe0*/  STL.64 [R1+0xf0], R18 ;  /* 0x0000f01201007387 */ /* 0x0007e20000100a00 */
[----:B------:R-:W-:-:S03]  /*cbf0*/  ISETP.GE.U32.AND P4, PT, R246, 0x7fffffae, PT ;  /* 0x7fffffaef600780c */ /* 0x000fc60003f86070 */
[----:B------:R3:W-:Y:S01]  /*cc00*/  STL.64 [R1+0xe8], R16 ;  /* 0x0000e81001007387 */ /* 0x0007e20000100a00 */
[----:B--2---:R-:W-:-:S03]  /*cc10*/  IMAD.WIDE R20, R0, 0x4, R230 ;  /* 0x0000000400147825 */ /* 0x004fc600078e02e6 */
[----:B------:R1:W-:Y:S01]  /*cc20*/  STL.64 [R1+0xe0], R14 ;  /* 0x0000e00e01007387 */ /* 0x0003e20000100a00 */
[----:B---3--:R-:W-:-:S03]  /*cc30*/  IMAD.WIDE R18, R0, 0x4, R232 ;  /* 0x0000000400127825 */ /* 0x008fc600078e02e8 */
[----:B------:R2:W-:Y:S01]  /*cc40*/  STL.64 [R1+0xd8], R12 ;  /* 0x0000d80c01007387 */ /* 0x0005e20000100a00 */
[----:B------:R-:W-:-:S03]  /*cc50*/  IMAD.WIDE R16, R0, 0x4, R234 ;  /* 0x0000000400107825 */ /* 0x000fc600078e02ea */
[----:B------:R3:W-:Y:S01]  /*cc60*/  STL.64 [R1+0xd0], R10 ;  /* 0x0000d00a01007387 */ /* 0x0007e20000100a00 */
[----:B------:R-:W-:-:S03]  /*cc70*/  IMAD R246, R2, 0x6, RZ ;  /* 0x0000000602f67824 */ /* 0x000fc600078e02ff */
[----:B------:R4:W-:Y:S01]  /*cc80*/  LDGSTS.E [R3+0x1000], desc[UR74][R20.64], !P6 ;  /* 0x0100000014037fae */ /* 0x0009e2000f1a104a */
        /* <DEDUP_REMOVED lines=25> */
[----:B------:R1:W-:Y:S01]  /*ce20*/  STL.64 [R1+0xbd0], R8 ;  /* 0x000bd00801007387 */ /* 0x0003e20000100a00 */
[----:B---3--:R-:W-:-:S03]  /*ce30*/  IMAD.WIDE R10, R246, 0x4, R240 ;  /* 0x00000004f60a7825 */ /* 0x008fc600078e02f0 */
[----:B------:R3:W-:Y:S01]  /*ce40*/  LDGSTS.E [R3+0x3000], desc[UR74][R20.64], !P2 ;  /* 0x0300000014037fae */ /* 0x0007e2000d1a104a */
[----:B------:R-:W-:Y:S01]  /*ce50*/  IADD3 R0, PT, PT, R249, -0x1f, RZ ;  /* 0xffffffe1f9007810 */ /* 0x000fe20007ffe0ff */
[----:B------:R-:W-:Y:S02]  /*ce60*/  VIADD R247, R247, 0xffffffe5 ;  /* 0xffffffe5f7f77836 */ /* 0x000fe40000000000 */
[----:B------:R2:W-:Y:S01]  /*ce70*/  STL.64 [R1+0xbc8], R6 ;  /* 0x000bc80601007387 */ /* 0x0005e20000100a00 */
[----:B------:R-:W4:Y:S01]  /*ce80*/  LDC R249, c[0x0][0x3a0] ;  /* 0x0000e800fff97b82 */ /* 0x000f220000000800 */
[C---:B-1----:R-:W-:Y:S02]  /*ce90*/  IMAD.WIDE R8, R246.reuse, 0x4, R242 ;  /* 0x00000004f6087825 */ /* 0x042fe400078e02f2 */
        /* <DEDUP_REMOVED lines=16> */
[----:B-1----:R-:W-:-:S03]  /*cfa0*/  IMAD.WIDE R18, R0, 0x4, R232 ;  /* 0x0000000400127825 */ /* 0x002fc600078e02e8 */
[----:B------:R1:W-:Y:S01]  /*cfb0*/  STL.64 [R1+0xb18], R12 ;  /* 0x000b180c01007387 */ /* 0x0003e20000100a00 */
[----:B--2---:R-:W-:-:S03]  /*cfc0*/  IMAD.WIDE R16, R0, 0x4, R234 ;  /* 0x0000000400107825 */ /* 0x004fc600078e02ea */
        /* <DEDUP_REMOVED lines=29> */
[C---:B---3--:R-:W-:Y:S02]  /*d1a0*/  IMAD.WIDE R10, R246.reuse, 0x4, R240 ;  /* 0x00000004f60a7825 */ /* 0x048fe400078e02f0 */
[----:B------:R1:W-:Y:S04]  /*d1b0*/  LDGSTS.E [R3+0x7000], desc[UR74][R20.64], !P5 ;  /* 0x0700000014037fae */ /* 0x0003e8000e9a104a */
[----:B------:R3:W-:Y:S01]  /*d1c0*/  STL.64 [R1+0xa40], R6 ;  /* 0x000a400601007387 */ /* 0x0007e20000100a00 */
[----:B------:R-:W-:Y:S02]  /*d1d0*/  VIADD R0, R251, 0xffffffd9 ;  /* 0xffffffd9fb007836 */ /* 0x000fe40000000000 */
[----:B--2---:R-:W-:Y:S01]  /*d1e0*/  IMAD.WIDE R8, R246, 0x4, R242 ;  /* 0x00000004f6087825 */ /* 0x004fe200078e02f2 */
[----:B------:R2:W-:Y:S01]  /*d1f0*/  LDGSTS.E [R3+0x7100], desc[UR74][R18.64], !P5 ;  /* 0x0710000012037fae */ /* 0x0005e2000e9a104a */
[----:B------:R-:W4:Y:S03]  /*d200*/  LDC R251, c[0x0][0x3a0] ;  /* 0x0000e800fffb7b82 */ /* 0x000f260000000800 */
[----:B------:R1:W-:Y:S01]  /*d210*/  LDGSTS.E [R3+0x7200], desc[UR74][R16.64], !P5 ;  /* 0x0720000010037fae */ /* 0x0003e2000e9a104a */
[----:B------:R-:W-:-:S02]  /*d220*/  VIADD R247, R250, 0xffffffdd ;  /* 0xffffffddfaf77836 */ /* 0x000fc40000000000 */
[----:B---3--:R-:W-:Y:S01]  /*d230*/  IMAD.WIDE R6, R246, 0x4, R244 ;  /* 0x00000004f6067825 */ /* 0x008fe200078e02f4 */
[----:B------:R3:W-:Y:S01]  /*d240*/  LDGSTS.E [R3+0x7300], desc[UR74][R14.64], !P5 ;  /* 0x073000000e037fae */ /* 0x0007e2000e9a104a */
[----:B------:R-:W4:Y:S03]  /*d250*/  LDC R250, c[0x0][0x3a0] ;  /* 0x0000e800fffa7b82 */ /* 0x000f260000000800 */
        /* <DEDUP_REMOVED lines=17> */
[----:B------:R1:W-:Y:S01]  /*d370*/  STL.64 [R1+0x988], R8 ;  /* 0x0009880801007387 */ /* 0x0003e20000100a00 */
[----:B--2---:R-:W-:-:S03]  /*d380*/  IMAD.WIDE R12, R0, 0x4, R238 ;  /* 0x00000004000c7825 */ /* 0x004fc600078e02ee */
        /* <DEDUP_REMOVED lines=23> */
[----:B------:R3:W-:Y:S01]  /*d500*/  STL.64 [R1+0x8c8], R8 ;  /* 0x0008c80801007387 */ /* 0x0007e20000100a00 */
[----:B------:R-:W-:Y:S01]  /*d510*/  ISETP.GE.U32.AND P1, PT, R247, 0x7fffff9e, PT ;  /* 0x7fffff9ef700780c */ /* 0x000fe20003f26070 */
[----:B-1----:R-:W-:Y:S02]  /*d520*/  IMAD.WIDE R10, R246, 0x4, R240 ;  /* 0x00000004f60a7825 */ /* 0x002fe400078e02f0 */
[----:B------:R1:W-:Y:S04]  /*d530*/  LDGSTS.E [R3+0xb000], desc[UR74][R20.64], !P3 ;  /* 0x0b00000014037fae */ /* 0x0003e8000d9a104a */
[----:B------:R2:W-:Y:S01]  /*d540*/  STL.64 [R1+0x8c0], R6 ;  /* 0x0008c00601007387 */ /* 0x0005e20000100a00 */
[----:B----4-:R-:W-:Y:S02]  /*d550*/  VIADD R0, R250, 0xffffffd1 ;  /* 0xffffffd1fa007836 */ /* 0x010fe40000000000 */
[----:B---3--:R-:W-:Y:S01]  /*d560*/  IMAD.WIDE R8, R246, 0x4, R242 ;  /* 0x00000004f6087825 */ /* 0x008fe200078e02f2 */
[----:B------:R3:W-:Y:S01]  /*d570*/  LDGSTS.E [R3+0xb100], desc[UR74][R18.64], !P3 ;  /* 0x0b10000012037fae */ /* 0x0007e2000d9a104a */
[----:B------:R-:W4:Y:S03]  /*d580*/  LDC R250, c[0x0][0x3a0] ;  /* 0x0000e800fffa7b82 */ /* 0x000f260000000800 */
[----:B------:R1:W-:Y:S01]  /*d590*/  LDGSTS.E [R3+0xb200], desc[UR74][R16.64], !P3 ;  /* 0x0b20000010037fae */ /* 0x0003e2000d9a104a */
[----:B------:R-:W-:-:S02]  /*d5a0*/  VIADD R247, R249, 0xffffffd5 ;  /* 0xffffffd5f9f77836 */ /* 0x000fc40000000000 */
[----:B--2---:R-:W-:Y:S01]  /*d5b0*/  IMAD.WIDE R6, R246, 0x4, R244 ;  /* 0x00000004f6067825 */ /* 0x004fe200078e02f4 */
        /* <DEDUP_REMOVED lines=45> */
[----:B------:R-:W-:Y:S01]  /*d890*/  ISETP.GE.U32.AND P4, PT, R247, 0x7fffff96, PT ;  /* 0x7fffff96f700780c */ /* 0x000fe20003f86070 */
[C---:B-1----:R-:W-:Y:S02]  /*d8a0*/  IMAD.WIDE R10, R246.reuse, 0x4, R240 ;  /* 0x00000004f60a7825 */ /* 0x042fe400078e02f0 */
[----:B------:R1:W-:Y:S04]  /*d8b0*/  LDGSTS.E [R3+0xf000], desc[UR74][R20.64], !P2 ;  /* 0x0f00000014037fae */ /* 0x0003e8000d1a104a */
[----:B------:R3:W-:Y:S01]  /*d8c0*/  STL.64 [R1+0x740], R6 ;  /* 0x0007400601007387 */ /* 0x0007e20000100a00 */
[----:B----4-:R-:W-:Y:S02]  /*d8d0*/  VIADD R0, R249, 0xffffffc9 ;  /* 0xffffffc9f9007836 */ /* 0x010fe40000000000 */
        /* <DEDUP_REMOVED lines=53> */
[----:B------:R1:W-:Y:S01]  /*dc30*/  LDGSTS.E [R3+0x13000], desc[UR74][R20.64], !P5 ;  /* 0x1300000014037fae */ /* 0x0003e2000e9a104a */
[----:B------:R-:W-:Y:S01]  /*dc40*/  IADD3 R247, PT, PT, R250, -0x3b, RZ ;  /* 0xffffffc5faf77810 */ /* 0x000fe20007ffe0ff */
[----:B----4-:R-:W-:Y:S02]  /*dc50*/  VIADD R0, R251, 0xffffffc1 ;  /* 0xffffffc1fb007836 */ /* 0x010fe40000000000 */
[----:B------:R2:W-:Y:S01]  /*dc60*/  STL.64 [R1+0x5c0], R6 ;  /* 0x0005c00601007387 */ /* 0x0005e20000100a00 */
[----:B------:R-:W4:Y:S01]  /*dc70*/  LDC R250, c[0x0][0x3a0] ;  /* 0x0000e800fffa7b82 */ /* 0x000f220000000800 */
[----:B---3--:R-:W-:-:S02]  /*dc80*/  IMAD.WIDE R8, R246, 0x4, R242 ;  /* 0x00000004f6087825 */ /* 0x008fc400078e02f2 */
[----:B------:R3:W-:Y:S04]  /*dc90*/  LDGSTS.E [R3+0x13100], desc[UR74][R18.64], !P5 ;  /* 0x1310000012037fae */ /* 0x0007e8000e9a104a */
[----:B------:R1:W-:Y:S01]  /*dca0*/  LDGSTS.E [R3+0x13200], desc[UR74][R16.64], !P5 ;  /* 0x1320000010037fae */ /* 0x0003e2000e9a104a */
[----:B------:R-:W-:Y:S01]  /*dcb0*/  ISETP.GE.U32.AND P1, PT, R247, 0x7fffff86, PT ;  /* 0x7fffff86f700780c */ /* 0x000fe20003f26070 */
[----:B------:R-:W4:Y:S01]  /*dcc0*/  LDC R251, c[0x0][0x3a0] ;  /* 0x0000e800fffb7b82 */ /* 0x000f220000000800 */
[----:B--2---:R-:W-:Y:S01]  /*dcd0*/  IMAD.WIDE R6, R246, 0x4, R244 ;  /* 0x00000004f6067825 */ /* 0x004fe200078e02f4 */
        /* <DEDUP_REMOVED lines=51> */
[----:B------:R2:W-:Y:S02]  /*e010*/  LDGSTS.E [R3+0x17100], desc[UR74][R18.64], !P3 ;  /* 0x1710000012037fae */ /* 0x0005e4000d9a104a */
[----:B------:R-:W1:Y:S02]  /*e020*/  LDC R250, c[0x0][0x3a0] ;  /* 0x0000e800fffa7b82 */ /* 0x000e640000000800 */
        /* <DEDUP_REMOVED lines=17> */
[----:B----4-:R-:W-:-:S03]  /*e140*/  IMAD.WIDE R16, R0, 0x4, R234 ;  /* 0x0000000400107825 */ /* 0x010fc600078e02ea */
        /* <DEDUP_REMOVED lines=87> */
[----:B------:R-:W-:Y:S01]  /*e6c0*/  ISETP.GE.U32.AND P6, PT, R247, 0x7fffffb5, PT ;  /* 0x7fffffb5f700780c */ /* 0x000fe20003fc6070 */
[----:B------:R3:W-:Y:S01]  /*e6d0*/  STL.64 [R1+0x140], R6 ;  /* 0x0001400601007387 */ /* 0x0007e20000100a00 */
[----:B------:R-:W2:Y:S01]  /*e6e0*/  LDC R251, c[0x0][0x3a0] ;  /* 0x0000e800fffb7b82 */ /* 0x000ea20000000800 */
[C---:B----4-:R-:W-:Y:S02]  /*e6f0*/  IMAD.WIDE R8, R246.reuse, 0x4, R242 ;  /* 0x00000004f6087825 */ /* 0x050fe400078e02f2 */
[----:B------:R4:W-:Y:S04]  /*e700*/  LDGSTS.E [R3+0x1f100], desc[UR74][R18.64], !P5 ;  /* 0x1f10000012037fae */ /* 0x0009e8000e9a104a */
[----:B------:R1:W-:Y:S01]  /*e710*/  LDGSTS.E [R3+0x1f200], desc[UR74][R16.64], !P5 ;  /* 0x1f20000010037fae */ /* 0x0003e2000e9a104a */
[----:B---3--:R-:W-:-:S03]  /*e720*/  IMAD.WIDE R6, R246, 0x4, R244 ;  /* 0x00000004f6067825 */ /* 0x008fc600078e02f4 */
[----:B------:R3:W-:Y:S04]  /*e730*/  LDGSTS.E [R3+0x1f300], desc[UR74][R14.64], !P5 ;  /* 0x1f3000000e037fae */ /* 0x0007e8000e9a104a */
[----:B------:R1:W-:Y:S04]  /*e740*/  LDGSTS.E [R3+0x1f400], desc[UR74][R12.64], !P5 ;  /* 0x1f4000000c037fae */ /* 0x0003e8000e9a104a */
[----:B------:R1:W-:Y:S04]  /*e750*/  LDGSTS.E [R3+0x1f500], desc[UR74][R10.64], !P5 ;  /* 0x1f5000000a037fae */ /* 0x0003e8000e9a104a */
[----:B------:R1:W-:Y:S01]  /*e760*/  LDGSTS.E [R3+0x1f600], desc[UR74][R8.64], !P5 ;  /* 0x1f60000008037fae */ /* 0x0003e2000e9a104a */
[----:B------:R-:W-:-:S03]  /*e770*/  IMAD R246, R2, 0x3, RZ ;  /* 0x0000000302f67824 */ /* 0x000fc600078e02ff */
[----:B------:R1:W-:Y:S01]  /*e780*/  LDGSTS.E [R3+0x1f700], desc[UR74][R6.64], !P5 ;  /* 0x1f70000006037fae */ /* 0x0003e2000e9a104a */
[----:B------:R-:W-:Y:S02]  /*e790*/  ISETP.GE.U32.AND P5, PT, R0, 0x7fffffa9, PT ;  /* 0x7fffffa90000780c */ /* 0x000fe40003fa6070 */
[----:B------:R-:W-:Y:S01]  /*e7a0*/  LOP3.LUT R0, R248, 0x60, RZ, 0x3c, !PT ;  /* 0x00000060f8007812 */ /* 0x000fe200078e3cff */
[----:B------:R1:W-:Y:S04]  /*e7b0*/  STL.64 [R1+0xb8], R20 ;  /* 0x0000b81401007387 */ /* 0x0003e80000100a00 */
[----:B------:R4:W-:Y:S01]  /*e7c0*/  STL.64 [R1+0xb0], R18 ;  /* 0x0000b01201007387 */ /* 0x0009e20000100a00 */
[----:B------:R-:W-:-:S03]  /*e7d0*/  VIADD R0, R0, UR6 ;  /* 0x0000000600007c36 */ /* 0x000fc60008000000 */
[----:B------:R2:W-:Y:S01]  /*e7e0*/  STL.64 [R1+0xa8], R16 ;  /* 0x0000a81001007387 */ /* 0x0005e20000100a00 */
[----:B------:R-:W-:Y:S02]  /*e7f0*/  VIADD R247, R250, 0xffffffec ;  /* 0xffffffecfaf77836 */ /* 0x000fe40000000000 */
[----:B------:R-:W3:Y:S01]  /*e800*/  LDC R250, c[0x0][0x3a0] ;  /* 0x0000e800fffa7b82 */ /* 0x000ee20000000800 */
        /* <DEDUP_REMOVED lines=9> */
[C---:B-1----:R-:W-:Y:S01]  /*e8a0*/  IMAD.WIDE R12, R246.reuse, 0x4, R238 ;  /* 0x00000004f60c7825 */ /* 0x042fe200078e02ee */
[----:B------:R-:W-:Y:S02]  /*e8b0*/  ISETP.GE.U32.AND P1, PT, R247, 0x7fffffad, PT ;  /* 0x7fffffadf700780c */ /* 0x000fe40003f26070 */
[----:B------:R1:W-:Y:S01]  /*e8c0*/  LDGSTS.E [R0+0x1800], desc[UR74][R20.64], !P4 ;  /* 0x0180000014007fae */ /* 0x0003e2000e1a104a */
[----:B----4-:R-:W-:-:S03]  /*e8d0*/  IMAD.WIDE R10, R246, 0x4, R240 ;  /* 0x00000004f60a7825 */ /* 0x010fc600078e02f0 */
[----:B------:R4:W-:Y:S01]  /*e8e0*/  LDGSTS.E [R0+0x1900], desc[UR74][R18.64], !P4 ;  /* 0x0190000012007fae */ /* 0x0009e2000e1a104a */
[----:B--2---:R-:W-:-:S03]  /*e8f0*/  IMAD.WIDE R8, R246, 0x4, R242 ;  /* 0x00000004f6087825 */ /* 0x004fc600078e02f2 */
[----:B------:R2:W-:Y:S01]  /*e900*/  LDGSTS.E [R0+0x1a00], desc[UR74][R16.64], !P4 ;  /* 0x01a0000010007fae */ /* 0x0005e2000e1a104a */
[----:B---3--:R-:W-:-:S03]  /*e910*/  IMAD.WIDE R6, R246, 0x4, R244 ;  /* 0x00000004f6067825 */ /* 0x008fc600078e02f4 */
[----:B------:R3:W-:Y:S01]  /*e920*/  LDGSTS.E [R0+0x1b00], desc[UR74][R14.64], !P4 ;  /* 0x01b000000e007fae */ /* 0x0007e2000e1a104a */
[----:B------:R-:W-:Y:S02]  /*e930*/  IMAD R246, R2, 0x7, RZ ;  /* 0x0000000702f67824 */ /* 0x000fe400078e02ff */
[----:B------:R-:W-:Y:S01]  /*e940*/  VIADD R247, R249, 0xffffffe4 ;  /* 0xffffffe4f9f77836 */ /* 0x000fe20000000000 */
[----:B------:R1:W-:Y:S01]  /*e950*/  STL.64 [R1+0xbc0], R20 ;  /* 0x000bc01401007387 */ /* 0x0003e20000100a00 */
[----:B------:R-:W-:-:S03]  /*e960*/  IMAD.WIDE R22, R246, 0x4, R230 ;  /* 0x00000004f6167825 */ /* 0x000fc600078e02e6 */
[----:B------:R2:W-:Y:S04]  /*e970*/  LDGSTS.E [R0+0x1c00], desc[UR74][R12.64], !P4 ;  /* 0x01c000000c007fae */ /* 0x0005e8000e1a104a */
        /* <DEDUP_REMOVED lines=8> */
[----:B------:R-:W-:Y:S01]  /*ea00*/  ISETP.GE.U32.AND P4, PT, R247, 0x7fffffa5, PT ;  /* 0x7fffffa5f700780c */ /* 0x000fe20003f86070 */
[----:B--2---:R-:W-:Y:S02]  /*ea10*/  IMAD.WIDE R16, R246, 0x4, R236 ;  /* 0x00000004f6107825 */ /* 0x004fe400078e02ec */
[----:B------:R2:W-:Y:S02]  /*ea20*/  STL.64 [R1+0xc60], R12 ;  /* 0x000c600c01007387 */ /* 0x0005e40000100a00 */
[----:B------:R-:W-:-:S02]  /*ea30*/  IMAD R247, R2, 0xb, RZ ;  /* 0x0000000b02f77824 */ /* 0x000fc400078e02ff */
[----:B------:R1:W-:Y:S01]  /*ea40*/  STL.64 [R1+0xc68], R10 ;  /* 0x000c680a01007387 */ /* 0x0003e20000100a00 */
[----:B---3--:R-:W-:-:S03]  /*ea50*/  IMAD.WIDE R14, R246, 0x4, R238 ;  /* 0x00000004f60e7825 */ /* 0x008fc600078e02ee */
[----:B------:R3:W-:Y:S01]  /*ea60*/  STL.64 [R1+0xc70], R8 ;  /* 0x000c700801007387 */ /* 0x0007e20000100a00 */
[----:B--2---:R-:W-:-:S03]  /*ea70*/  IMAD.WIDE R12, R246, 0x4, R240 ;  /* 0x00000004f60c7825 */ /* 0x004fc600078e02f0 */
[----:B------:R2:W-:Y:S01]  /*ea80*/  LDGSTS.E [R0+0x3800], desc[UR74][R22.64], !P3 ;  /* 0x0380000016007fae */ /* 0x0005e2000d9a104a */
[----:B-1----:R-:W-:-:S03]  /*ea90*/  IMAD.WIDE R10, R246, 0x4, R242 ;  /* 0x00000004f60a7825 */ /* 0x002fc600078e02f2 */
[----:B------:R4:W-:Y:S01]  /*eaa0*/  STL.64 [R1+0xc78], R6 ;  /* 0x000c780601007387 */ /* 0x0009e20000100a00 */
[----:B---3--:R-:W-:-:S03]  /*eab0*/  IMAD.WIDE R8, R246, 0x4, R244 ;  /* 0x00000004f6087825 */ /* 0x008fc600078e02f4 */
[----:B------:R1:W-:Y:S04]  /*eac0*/  LDGSTS.E [R0+0x3900], desc[UR74][R20.64], !P3 ;  /* 0x0390000014007fae */ /* 0x0003e8000d9a104a */
[----:B------:R2:W-:Y:S04]  /*ead0*/  STL.64 [R1+0xc80], R22 ;  /* 0x000c801601007387 */ /* 0x0005e80000100a00 */
[----:B------:R3:W-:Y:S01]  /*eae0*/  LDGSTS.E [R0+0x3a00], desc[UR74][R18.64], !P3 ;  /* 0x03a0000012007fae */ /* 0x0007e2000d9a104a */
[----:B----4-:R-:W4:Y:S03]  /*eaf0*/  LDC R6, c[0x0][0x3a0] ;  /* 0x0000e800ff067b82 */ /* 0x010f260000000800 */
        /* <DEDUP_REMOVED lines=18> */
[----:B------:R-:W-:Y:S01]  /*ec20*/  LDGSTS.E [R0+0x5800], desc[UR74][R22.64], !P6 ;  /* 0x0580000016007fae */ /* 0x000fe2000f1a104a */
        /* <DEDUP_REMOVED lines=15> */
[----:B------:R-:W-:Y:S04]  /*ed20*/  STL.64 [R1+0xef8], R22 ;  /* 0x000ef81601007387 */ /* 0x000fe80000100a00 */
        /* <DEDUP_REMOVED lines=10> */
[----:B------:R-:W-:Y:S01]  /*edd0*/  ISETP.GE.U32.AND P3, PT, R249, 0x7fffffa1, PT ;  /* 0x7fffffa1f900780c */ /* 0x000fe20003f66070 */
[C---:B---3--:R-:W-:Y:S02]  /*ede0*/  IMAD.WIDE R14, R246.reuse, 0x4, R236 ;  /* 0x00000004f60e7825 */ /* 0x048fe400078e02ec */
[----:B------:R3:W-:Y:S02]  /*edf0*/  STL.64 [R1+0xec0], R8 ;  /* 0x000ec00801007387 */ /* 0x0007e40000100a00 */
[C---:B--2---:R-:W-:Y:S02]  /*ee00*/  IMAD.WIDE R12, R246.reuse, 0x4, R238 ;  /* 0x00000004f60c7825 */ /* 0x044fe400078e02ee */
[----:B------:R2:W-:Y:S02]  /*ee10*/  LDGSTS.E [R0+0x7800], desc[UR74][R20.64], !P2 ;  /* 0x0780000014007fae */ /* 0x0005e4000d1a104a */
[----:B-1----:R-:W-:-:S02]  /*ee20*/  IMAD.WIDE R10, R246, 0x4, R240 ;  /* 0x00000004f60a7825 */ /* 0x002fc400078e02f0 */
[----:B------:R1:W-:Y:S02]  /*ee30*/  LDGSTS.E [R0+0x7900], desc[UR74][R18.64], !P2 ;  /* 0x0790000012007fae */ /* 0x0003e4000d1a104a */
[----:B----4-:R-:W-:Y:S02]  /*ee40*/  VIADD R249, R6, 0xffffffd8 ;  /* 0xffffffd806f97836 */ /* 0x010fe40000000000 */
[----:B------:R2:W-:Y:S01]  /*ee50*/  STL.64 [R1+0xeb8], R20 ;  /* 0x000eb81401007387 */ /* 0x0005e20000100a00 */
[----:B---3--:R-:W-:-:S03]  /*ee60*/  IMAD.WIDE R8, R246, 0x4, R242 ;  /* 0x00000004f6087825 */ /* 0x008fc600078e02f2 */
[----:B------:R3:W-:Y:S01]  /*ee70*/  LDGSTS.E [R0+0x7a00], desc[UR74][R16.64], !P2 ;  /* 0x07a0000010007fae */ /* 0x0007e2000d1a104a */
[----:B------:R-:W-:-:S03]  /*ee80*/  IMAD.WIDE R6, R246, 0x4, R244 ;  /* 0x00000004f6067825 */ /* 0x000fc600078e02f4 */
        /* <DEDUP_REMOVED lines=11> */
[----:B----4-:R-:W-:-:S03]  /*ef40*/  IMAD.WIDE R14, R247, 0x4, R236 ;  /* 0x00000004f70e7825 */ /* 0x010fc600078e02ec */
[----:B------:R1:W-:Y:S04]  /*ef50*/  STL.64 [R1+0xe90], R10 ;  /* 0x000e900a01007387 */ /* 0x0003e80000100a00 */
[----:B------:R4:W-:Y:S01]  /*ef60*/  LDGSTS.E [R0+0x7f00], desc[UR74][R6.64], !P2 ;  /* 0x07f0000006007fae */ /* 0x0009e2000d1a104a */
[----:B--2---:R-:W-:-:S03]  /*ef70*/  IMAD.WIDE R12, R247, 0x4, R238 ;  /* 0x00000004f70c7825 */ /* 0x004fc600078e02ee */
[----:B------:R3:W-:Y:S01]  /*ef80*/  STL.64 [R1+0xe88], R8 ;  /* 0x000e880801007387 */ /* 0x0007e20000100a00 */
[----:B------:R-:W-:Y:S02]  /*ef90*/  VIADD R246, R250, 0xffffffd4 ;  /* 0xffffffd4faf67836 */ /* 0x000fe40000000000 */
[----:B------:R-:W2:Y:S01]  /*efa0*/  LDC R250, c[0x0][0x3a0] ;  /* 0x0000e800fffa7b82 */ /* 0x000ea20000000800 */
[C---:B-1----:R-:W-:Y:S01]  /*efb0*/  IMAD.WIDE R10, R247.reuse, 0x4, R240 ;  /* 0x00000004f70a7825 */ /* 0x042fe200078e02f0 */
[----:B------:R1:W-:Y:S04]  /*efc0*/  LDGSTS.E [R0+0x9800], desc[UR74][R20.64], !P1 ;  /* 0x0980000014007fae */ /* 0x0003e8000c9a104a */
[----:B------:R4:W-:Y:S01]  /*efd0*/  STL.64 [R1+0xe80], R6 ;  /* 0x000e800601007387 */ /* 0x0009e20000100a00 */
[----:B---3--:R-:W-:-:S03]  /*efe0*/  IMAD.WIDE R8, R247, 0x4, R242 ;  /* 0x00000004f7087825 */ /* 0x008fc600078e02f2 */
        /* <DEDUP_REMOVED lines=24> */
[----:B---3--:R-:W-:-:S03]  /*f170*/  IMAD.WIDE R10, R246, 0x4, R240 ;  /* 0x00000004f60a7825 */ /* 0x008fc600078e02f0 */
[----:B------:R3:W-:Y:S01]  /*f180*/  LDGSTS.E [R0+0xb900], desc[UR74][R18.64], !P5 ;  /* 0x0b90000012007fae */ /* 0x0007e2000e9a104a */
[C---:B--2---:R-:W-:Y:S01]  /*f190*/  IMAD.WIDE R8, R246.reuse, 0x4, R242 ;  /* 0x00000004f6087825 */ /* 0x044fe200078e02f2 */
[----:B------:R-:W-:Y:S02]  /*f1a0*/  IADD3 R247, PT, PT, R251, -0x30, RZ ;  /* 0xffffffd0fbf77810 */ /* 0x000fe40007ffe0ff */
[----:B------:R2:W-:Y:S01]  /*f1b0*/  LDGSTS.E [R0+0xba00], desc[UR74][R16.64], !P5 ;  /* 0x0ba0000010007fae */ /* 0x0005e2000e9a104a */
[----:B----4-:R-:W-:Y:S01]  /*f1c0*/  IMAD.WIDE R6, R246, 0x4, R244 ;  /* 0x00000004f6067825 */ /* 0x010fe200078e02f4 */
[----:B------:R-:W-:Y:S01]  /*f1d0*/  ISETP.GE.U32.AND P2, PT, R249, 0x7fffff99, PT ;  /* 0x7fffff99f900780c */ /* 0x000fe20003f46070 */
[----:B------:R-:W4:Y:S01]  /*f1e0*/  LDC R251, c[0x0][0x3a0] ;  /* 0x0000e800fffb7b82 */ /* 0x000f220000000800 */
[----:B------:R1:W-:Y:S01]  /*f1f0*/  LDGSTS.E [R0+0xbb00], desc[UR74][R14.64], !P5 ;  /* 0x0bb000000e007fae */ /* 0x0003e2000e9a104a */
[----:B------:R-:W-:-:S03]  /*f200*/  IMAD R246, R2, 0x1b, RZ ;  /* 0x0000001b02f67824 */ /* 0x000fc600078e02ff */
[----:B------:R1:W-:Y:S01]  /*f210*/  STL.64 [R1+0xe38], R20 ;  /* 0x000e381401007387 */ /* 0x0003e20000100a00 */
[C---:B------:R-:W-:Y:S02]  /*f220*/  IMAD.WIDE R22, R246.reuse, 0x4, R230 ;  /* 0x00000004f6167825 */ /* 0x040fe400078e02e6 */
[----:B------:R-:W4:Y:S01]  /*f230*/  LDC R249, c[0x0][0x3a0] ;  /* 0x0000e800fff97b82 */ /* 0x000f220000000800 */
        /* <DEDUP_REMOVED lines=24> */
[----:B-1----:R-:W1:Y:S03]  /*f3c0*/  LDC R6, c[0x0][0x3a0] ;  /* 0x0000e800ff067b82 */ /* 0x002e660000000800 */
        /* <DEDUP_REMOVED lines=17> */
[C---:B---3--:R-:W-:Y:S01]  /*f4e0*/  IMAD.WIDE R12, R247.reuse, 0x4, R240 ;  /* 0x00000004f70c7825 */ /* 0x048fe200078e02f0 */
[----:B------:R-:W-:Y:S04]  /*f4f0*/  LDGSTS.E [R0+0xf800], desc[UR74][R22.64], !P3 ;  /* 0x0f80000016007fae */ /* 0x000fe8000d9a104a */
[----:B------:R4:W-:Y:S01]  /*f500*/  STL.64 [R1+0xdc0], R8 ;  /* 0x000dc00801007387 */ /* 0x0009e20000100a00 */
[----:B-1----:R-:W-:-:S03]  /*f510*/  IMAD.WIDE R10, R247, 0x4, R242 ;  /* 0x00000004f70a7825 */ /* 0x002fc600078e02f2 */
        /* <DEDUP_REMOVED lines=10> */
[----:B------:R-:W-:Y:S01]  /*f5c0*/  STL.64 [R1+0xdb8], R22 ;  /* 0x000db81601007387 */ /* 0x000fe20000100a00 */
[----:B------:R-:W-:-:S03]  /*f5d0*/  VIADD R249, R249, 0xffffffcc ;  /* 0xffffffccf9f97836 */ /* 0x000fc60000000000 */
[----:B------:R1:W-:Y:S04]  /*f5e0*/  STL.64 [R1+0xdb0], R20 ;  /* 0x000db01401007387 */ /* 0x0003e80000100a00 */
[----:B------:R2:W-:Y:S04]  /*f5f0*/  STL.64 [R1+0xda8], R18 ;  /* 0x000da81201007387 */ /* 0x0005e80000100a00 */
[----:B------:R3:W-:Y:S01]  /*f600*/  STL.64 [R1+0xda0], R16 ;  /* 0x000da01001007387 */ /* 0x0007e20000100a00 */
[----:B-1----:R-:W-:-:S03]  /*f610*/  IMAD.WIDE R20, R246, 0x4, R230 ;  /* 0x00000004f6147825 */ /* 0x002fc600078e02e6 */
[----:B------:R4:W-:Y:S01]  /*f620*/  STL.64 [R1+0xd98], R14 ;  /* 0x000d980e01007387 */ /* 0x0009e20000100a00 */
[----:B--2---:R-:W-:-:S03]  /*f630*/  IMAD.WIDE R18, R246, 0x4, R232 ;  /* 0x00000004f6127825 */ /* 0x004fc600078e02e8 */
[----:B------:R1:W-:Y:S01]  /*f640*/  STL.64 [R1+0xd90], R12 ;  /* 0x000d900c01007387 */ /* 0x0003e20000100a00 */
[----:B---3--:R-:W-:-:S03]  /*f650*/  IMAD.WIDE R16, R246, 0x4, R234 ;  /* 0x00000004f6107825 */ /* 0x008fc600078e02ea */
[----:B------:R2:W-:Y:S01]  /*f660*/  STL.64 [R1+0xd88], R10 ;  /* 0x000d880a01007387 */ /* 0x0005e20000100a00 */
[----:B------:R-:W-:Y:S01]  /*f670*/  ISETP.GE.U32.AND P4, PT, R249, 0x7fffff8d, PT ;  /* 0x7fffff8df900780c */ /* 0x000fe20003f86070 */
[C---:B----4-:R-:W-:Y:S02]  /*f680*/  IMAD.WIDE R14, R246.reuse, 0x4, R236 ;  /* 0x00000004f60e7825 */ /* 0x050fe400078e02ec */
[----:B------:R3:W-:Y:S02]  /*f690*/  STL.64 [R1+0xd80], R8 ;  /* 0x000d800801007387 */ /* 0x0007e40000100a00 */
[C---:B-1----:R-:W-:Y:S02]  /*f6a0*/  IMAD.WIDE R12, R246.reuse, 0x4, R238 ;  /* 0x00000004f60c7825 */ /* 0x042fe400078e02ee */
[----:B------:R1:W-:Y:S02]  /*f6b0*/  LDGSTS.E [R0+0x11800], desc[UR74][R20.64], !P6 ;  /* 0x1180000014007fae */ /* 0x0003e4000f1a104a */
[----:B--2---:R-:W-:-:S02]  /*f6c0*/  IMAD.WIDE R10, R246, 0x4, R240 ;  /* 0x00000004f60a7825 */ /* 0x004fc400078e02f0 */
[----:B------:R2:W-:Y:S02]  /*f6d0*/  LDGSTS.E [R0+0x11900], desc[UR74][R18.64], !P6 ;  /* 0x1190000012007fae */ /* 0x0005e4000f1a104a */
[----:B------:R-:W-:Y:S02]  /*f6e0*/  VIADD R249, R6, 0xffffffc0 ;  /* 0xffffffc006f97836 */ /* 0x000fe40000000000 */
[----:B------:R4:W-:Y:S01]  /*f6f0*/  LDGSTS.E [R0+0x11a00], desc[UR74][R16.64], !P6 ;  /* 0x11a0000010007fae */ /* 0x0009e2000f1a104a */
[----:B---3--:R-:W-:-:S03]  /*f700*/  IMAD.WIDE R8, R246, 0x4, R242 ;  /* 0x00000004f6087825 */ /* 0x008fc600078e02f2 */
[----:B------:R3:W-:Y:S01]  /*f710*/  LDGSTS.E [R0+0x11b00], desc[UR74][R14.64], !P6 ;  /* 0x11b000000e007fae */ /* 0x0007e2000f1a104a */
[----:B------:R-:W-:Y:S02]  /*f720*/  IMAD R247, R2, 0x27, RZ ;  /* 0x0000002702f77824 */ /* 0x000fe400078e02ff */
[----:B------:R-:W-:Y:S01]  /*f730*/  IMAD.WIDE R6, R246, 0x4, R244 ;  /* 0x00000004f6067825 */ /* 0x000fe200078e02f4 */
[----:B------:R1:W-:Y:S01]  /*f740*/  LDGSTS.E [R0+0x11c00], desc[UR74][R12.64], !P6 ;  /* 0x11c000000c007fae */ /* 0x0003e2000f1a104a */
[----:B------:R-:W-:-:S03]  /*f750*/  UISETP.GT.AND UP0, UPT, UR4, 0x7f, UPT ;  /* 0x0000007f0400788c */ /* 0x000fc6000bf04270 */
[----:B------:R1:W-:Y:S04]  /*f760*/  STL.64 [R1+0xd78], R20 ;  /* 0x000d781401007387 */ /* 0x0003e80000100a00 */
[----:B------:R2:W-:Y:S04]  /*f770*/  LDGSTS.E [R0+0x11d00], desc[UR74][R10.64], !P6 ;  /* 0x11d000000a007fae */ /* 0x0005e8000f1a104a */
[----:B------:R2:W-:Y:S04]  /*f780*/  STL.64 [R1+0xd70], R18 ;  /* 0x000d701201007387 */ /* 0x0005e80000100a00 */
[----:B------:R3:W-:Y:S01]  /*f790*/  LDGSTS.E [R0+0x11e00], desc[UR74][R8.64], !P6 ;  /* 0x11e0000008007fae */ /* 0x0007e2000f1a104a */
[----:B-1----:R-:W-:-:S03]  /*f7a0*/  IMAD.WIDE R20, R247, 0x4, R230 ;  /* 0x00000004f7147825 */ /* 0x002fc600078e02e6 */
[----:B------:R4:W-:Y:S04]  /*f7b0*/  STL.64 [R1+0xd68], R16 ;  /* 0x000d681001007387 */ /* 0x0009e80000100a00 */
[----:B------:R1:W-:Y:S01]  /*f7c0*/  LDGSTS.E [R0+0x11f00], desc[UR74][R6.64], !P6 ;  /* 0x11f0000006007fae */ /* 0x0003e2000f1a104a */
[----:B--2---:R-:W-:Y:S01]  /*f7d0*/  IMAD.WIDE R18, R247, 0x4, R232 ;  /* 0x00000004f7127825 */ /* 0x004fe200078e02e8 */
[----:B------:R-:W-:Y:S02]  /*f7e0*/  ISETP.GE.AND P6, PT, R252, R249, PT ;  /* 0x000000f9fc00720c */ /* 0x000fe40003fc6270 */
[----:B------:R3:W-:Y:S01]  /*f7f0*/  STL.64 [R1+0xd60], R14 ;  /* 0x000d600e01007387 */ /* 0x0007e20000100a00 */
[----:B------:R-:W-:Y:S02]  /*f800*/  VIADD R250, R251, 0xffffffc4 ;  /* 0xffffffc4fbfa7836 */ /* 0x000fe40000000000 */
[C---:B----4-:R-:W-:Y:S01]  /*f810*/  IMAD.WIDE R16, R247.reuse, 0x4, R234 ;  /* 0x00000004f7107825 */ /* 0x050fe200078e02ea */
[----:B------:R2:W-:Y:S01]  /*f820*/  STL.64 [R1+0xd58], R12 ;  /* 0x000d580c01007387 */ /* 0x0005e20000100a00 */
[----:B------:R-:W-:Y:S01]  /*f830*/  SEL R246, RZ, 0x4, P6 ;  /* 0x00000004fff67807 */ /* 0x000fe20003000000 */
[----:B------:R-:W4:Y:S02]  /*f840*/  LDC R251, c[0x0][0x3a0] ;  /* 0x0000e800fffb7b82 */ /* 0x000f240000000800 */
[----:B------:R1:W-:Y:S01]  /*f850*/  STL.64 [R1+0xd50], R10 ;  /* 0x000d500a01007387 */ /* 0x0003e20000100a00 */
[----:B---3--:R-:W-:-:S03]  /*f860*/  IMAD.WIDE R14, R247, 0x4, R236 ;  /* 0x00000004f70e7825 */ /* 0x008fc600078e02ec */
[----:B------:R3:W-:Y:S01]  /*f870*/  STL.64 [R1+0xd48], R8 ;  /* 0x000d480801007387 */ /* 0x0007e20000100a00 */
[----:B------:R-:W-:Y:S01]  /*f880*/  PLOP3.LUT P6, PT, PT, PT, UP0, 0x80, 0x8 ;  /* 0x000000000008781c */ /* 0x000fe20003fcf008 */
[----:B------:R-:W4:Y:S01]  /*f890*/  LDC R252, c[0x0][0x3a0] ;  /* 0x0000e800fffc7b82 */ /* 0x000f220000000800 */
[C---:B--2---:R-:W-:Y:S01]  /*f8a0*/  IMAD.WIDE R12, R247.reuse, 0x4, R238 ;  /* 0x00000004f70c7825 */ /* 0x044fe200078e02ee */
[----:B------:R2:W-:Y:S03]  /*f8b0*/  LDGSTS.E [R0+0x13800], desc[UR74][R20.64], !P2 ;  /* 0x1380000014007fae */ /* 0x0005e6000d1a104a */
[C---:B-1----:R-:W-:Y:S01]  /*f8c0*/  IMAD.WIDE R10, R247.reuse, 0x4, R240 ;  /* 0x00000004f70a7825 */ /* 0x042fe200078e02f0 */
[----:B------:R1:W-:Y:S03]  /*f8d0*/  STL.64 [R1+0xd40], R6 ;  /* 0x000d400601007387 */ /* 0x0003e60000100a00 */
[C---:B---3--:R-:W-:Y:S01]  /*f8e0*/  IMAD.WIDE R8, R247.reuse, 0x4, R242 ;  /* 0x00000004f7087825 */ /* 0x048fe200078e02f2 */
[----:B------:R3:W-:Y:S04]  /*f8f0*/  LDGSTS.E [R0+0x13900], desc[UR74][R18.64], !P2 ;  /* 0x1390000012007fae */ /* 0x0007e8000d1a104a */
[----:B------:R2:W-:Y:S01]  /*f900*/  LDGSTS.E [R0+0x13a00], desc[UR74][R16.64], !P2 ;  /* 0x13a0000010007fae */ /* 0x0005e2000d1a104a */
[----:B-1----:R-:W-:-:S03]  /*f910*/  IMAD.WIDE R6, R247, 0x4, R244 ;  /* 0x00000004f7067825 */ /* 0x002fc600078e02f4 */
[----:B------:R1:W-:Y:S01]  /*f920*/  LDGSTS.E [R0+0x13b00], desc[UR74][R14.64], !P2 ;  /* 0x13b000000e007fae */ /* 0x0003e2000d1a104a */
[----:B------:R-:W-:-:S03]  /*f930*/  IMAD R247, R2, 0x2b, RZ ;  /* 0x0000002b02f77824 */ /* 0x000fc600078e02ff */
[----:B------:R1:W-:Y:S01]  /*f940*/  LDGSTS.E [R0+0x13c00], desc[UR74][R12.64], !P2 ;  /* 0x13c000000c007fae */ /* 0x0003e2000d1a104a */
[----:B------:R-:W-:-:S03]  /*f950*/  SEL R246, R246, RZ, P6 ;  /* 0x000000fff6f67207 */ /* 0x000fc60003000000 */
[----:B------:R1:W-:Y:S04]  /*f960*/  LDGSTS.E [R0+0x13d00], desc[UR74][R10.64], !P2 ;  /* 0x13d000000a007fae */ /* 0x0003e8000d1a104a */
[----:B------:R2:W-:Y:S04]  /*f970*/  STL.64 [R1+0x1038], R20 ;  /* 0x0010381401007387 */ /* 0x0005e80000100a00 */
[----:B------:R1:W-:Y:S01]  /*f980*/  LDGSTS.E [R0+0x13e00], desc[UR74][R8.64], !P2 ;  /* 0x13e0000008007fae */ /* 0x0003e2000d1a104a */
[----:B------:R-:W-:-:S03]  /*f990*/  ISETP.NE.U32.AND P6, PT, R246, RZ, PT ;  /* 0x000000fff600720c */ /* 0x000fc60003fc5070 */
[----:B------:R3:W-:Y:S04]  /*f9a0*/  STL.64 [R1+0x1030], R18 ;  /* 0x0010301201007387 */ /* 0x0007e80000100a00 */
[----:B------:R1:W-:Y:S01]  /*f9b0*/  LDGSTS.E [R0+0x13f00], desc[UR74][R6.64], !P2 ;  /* 0x13f0000006007fae */ /* 0x0003e2000d1a104a */
[C---:B--2---:R-:W-:Y:S01]  /*f9c0*/  IMAD.WIDE R20, R247.reuse, 0x4, R230 ;  /* 0x00000004f7147825 */ /* 0x044fe200078e02e6 */
[----:B------:R-:W-:Y:S02]  /*f9d0*/  ISETP.GE.U32.AND P2, PT, R250, 0x7fffff85, PT ;  /* 0x7fffff85fa00780c */ /* 0x000fe40003f46070 */
[----:B------:R2:W-:Y:S01]  /*f9e0*/  STL.64 [R1+0x1028], R16 ;  /* 0x0010281001007387 */ /* 0x0005e20000100a00 */
[----:B------:R-:W4:Y:S01]  /*f9f0*/  LDC R250, c[0x0][0x3a0] ;  /* 0x0000e800fffa7b82 */ /* 0x000f220000000800 */
[----:B---3--:R-:W-:-:S02]  /*fa00*/  IMAD.WIDE R18, R247, 0x4, R232 ;  /* 0x00000004f7127825 */ /* 0x008fc400078e02e8 */
[----:B------:R1:W-:Y:S02]  /*fa10*/  STL.64 [R1+0x1020], R14 ;  /* 0x0010200e01007387 */ /* 0x0003e40000100a00 */
[----:B------:R-:W-:Y:S02]  /*fa20*/  IMAD R246, R2, 0x2f, RZ ;  /* 0x0000002f02f67824 */ /* 0x000fe400078e02ff */
        /* <DEDUP_REMOVED lines=10> */
[----:B------:R1:W-:Y:S01]  /*fad0*/  LDGSTS.E [R0+0x15900], desc[UR74][R18.64], !P1 ;  /* 0x1590000012007fae */ /* 0x0003e2000c9a104a */
[----:B------:R-:W-:-:S03]  /*fae0*/  IMAD.WIDE R22, R246, 0x4, R230 ;  /* 0x00000004f6167825 */ /* 0x000fc600078e02e6 */
[----:B------:R3:W-:Y:S01]  /*faf0*/  STL.64 [R1+0xff8], R20 ;  /* 0x000ff81401007387 */ /* 0x0007e20000100a00 */
[----:B--2---:R-:W-:-:S03]  /*fb00*/  IMAD.WIDE R6, R247, 0x4, R244 ;  /* 0x00000004f7067825 */ /* 0x004fc600078e02f4 */
[----:B------:R2:W-:Y:S04]  /*fb10*/  LDGSTS.E [R0+0x15a00], desc[UR74][R16.64], !P1 ;  /* 0x15a0000010007fae */ /* 0x0005e8000c9a104a */
[----:B------:R1:W-:Y:S04]  /*fb20*/  STL.64 [R1+0xff0], R18 ;  /* 0x000ff01201007387 */ /* 0x0003e80000100a00 */
[----:B------:R2:W-:Y:S01]  /*fb30*/  LDGSTS.E [R0+0x15b00], desc[UR74][R14.64], !P1 ;  /* 0x15b000000e007fae */ /* 0x0005e2000c9a104a */
[----:B---3--:R-:W-:-:S03]  /*fb40*/  IMAD.WIDE R20, R246, 0x4, R232 ;  /* 0x00000004f6147825 */ /* 0x008fc600078e02e8 */
[----:B------:R2:W-:Y:S01]  /*fb50*/  STL.64 [R1+0xfe8], R16 ;  /* 0x000fe81001007387 */ /* 0x0005e20000100a00 */
[----:B------:R-:W-:-:S03]  /*fb60*/  IMAD R247, R2, 0x33, RZ ;  /* 0x0000003302f77824 */ /* 0x000fc600078e02ff */
        /* <DEDUP_REMOVED lines=19> */
[----:B-1----:R-:W1:Y:S03]  /*fca0*/  LDC R6, c[0x0][0x3a0] ;  /* 0x0000e800ff067b82 */ /* 0x002e660000000800 */
        /* <DEDUP_REMOVED lines=14> */
[----:B---3--:R-:W-:-:S03]  /*fd90*/  IMAD.WIDE R14, R247, 0x4, R238 ;  /* 0x00000004f70e7825 */ /* 0x008fc600078e02ee */
[----:B------:R1:W-:Y:S01]  /*fda0*/  STL.64 [R1+0xf88], R10 ;  /* 0x000f880a01007387 */ /* 0x0003e20000100a00 */
[----:B------:R-:W-:Y:S01]  /*fdb0*/  VIADD R246, R251, 0xffffffbb ;  /* 0xffffffbbfbf67836 */ /* 0x000fe20000000000 */
[----:B------:R-:W-:Y:S01]  /*fdc0*/  ISETP.GE.U32.AND P1, PT, R249, 0x7fffff81, PT ;  /* 0x7fffff81f900780c */ /* 0x000fe20003f26070 */
[C---:B--2---:R-:W-:Y:S01]  /*fdd0*/  IMAD.WIDE R12, R247.reuse, 0x4, R240 ;  /* 0x00000004f70c7825 */ /* 0x044fe200078e02f0 */
[----:B------:R-:W-:Y:S01]  /*fde0*/  LDGSTS.E [R0+0x19800], desc[UR74][R22.64], !P4 ;  /* 0x1980000016007fae */ /* 0x000fe2000e1a104a */
[----:B------:R-:W2:Y:S03]  /*fdf0*/  LDC R251, c[0x0][0x3a0] ;  /* 0x0000e800fffb7b82 */ /* 0x000ea60000000800 */
[----:B------:R4:W-:Y:S01]  /*fe00*/  STL.64 [R1+0xf80], R8 ;  /* 0x000f800801007387 */ /* 0x0009e20000100a00 */
[----:B-1----:R-:W-:-:S03]  /*fe10*/  IMAD.WIDE R10, R247, 0x4, R242 ;  /* 0x00000004f70a7825 */ /* 0x002fc600078e02f2 */
[----:B------:R1:W-:Y:S04]  /*fe20*/  LDGSTS.E [R0+0x19900], desc[UR74][R20.64], !P4 ;  /* 0x1990000014007fae */ /* 0x0003e8000e1a104a */
[----:B------:R3:W-:Y:S01]  /*fe30*/  LDGSTS.E [R0+0x19a00], desc[UR74][R18.64], !P4 ;  /* 0x19a0000012007fae */ /* 0x0007e2000e1a104a */
[----:B------:R-:W-:Y:S02]  /*fe40*/  VIADD R249, R250, 0xffffffbf ;  /* 0xffffffbffaf97836 */ /* 0x000fe40000000000 */
[----:B------:R-:W2:Y:S01]  /*fe50*/  LDC R250, c[0x0][0x3a0] ;  /* 0x0000e800fffa7b82 */ /* 0x000ea20000000800 */
        /* <DEDUP_REMOVED lines=11> */
[----:B------:R-:W-:-:S03]  /*ff10*/  ISETP.GE.U32.AND P5, PT, R249, 0x7fffff80, PT ;  /* 0x7fffff80f900780c */ /* 0x000fc60003fa6070 */
[----:B------:R4:W-:Y:S01]  /*ff20*/  STL.64 [R1+0xf60], R16 ;  /* 0x000f601001007387 */ /* 0x0009e20000100a00 */
[----:B-1----:R-:W-:-:S03]  /*ff30*/  IMAD.WIDE R20, R246, 0x4, R230 ;  /* 0x00000004f6147825 */ /* 0x002fc600078e02e6 */
[----:B------:R1:W-:Y:S01]  /*ff40*/  STL.64 [R1+0xf58], R14 ;  /* 0x000f580e01007387 */ /* 0x0003e20000100a00 */
[----:B---3--:R-:W-:-:S03]  /*ff50*/  IMAD.WIDE R18, R246, 0x4, R232 ;  /* 0x00000004f6127825 */ /* 0x008fc600078e02e8 */
[----:B------:R3:W-:Y:S01]  /*ff60*/  STL.64 [R1+0xf50], R12 ;  /* 0x000f500c01007387 */ /* 0x0007e20000100a00 */
[----:B----4-:R-:W-:-:S03]  /*ff70*/  IMAD.WIDE R16, R246, 0x4, R234 ;  /* 0x00000004f6107825 */ /* 0x010fc600078e02ea */
[----:B------:R4:W-:Y:S01]  /*ff80*/  STL.64 [R1+0xf48], R10 ;  /* 0x000f480a01007387 */ /* 0x0009e20000100a00 */
[----:B------:R-:W-:Y:S01]  /*ff90*/  IADD3 R247, PT, PT, R6, -0x49, RZ ;  /* 0xffffffb706f77810 */ /* 0x000fe20007ffe0ff */
[----:B------:R-:W-:Y:S02]  /*ffa0*/  IMAD R249, R2, 0x3b, RZ ;  /* 0x0000003b02f97824 */ /* 0x000fe400078e02ff */
[----:B------:R2:W-:Y:S01]  /*ffb0*/  STL.64 [R1+0xf40], R8 ;  /* 0x000f400801007387 */ /* 0x0005e20000100a00 */
[----:B-1----:R-:W-:-:S03]  /*ffc0*/  IMAD.WIDE R14, R246, 0x4, R236 ;  /* 0x00000004f60e7825 */ /* 0x002fc600078e02ec */
[----:B------:R1:W-:Y:S01]  /*ffd0*/  STL.64 [R1+0xf38], R20 ;  /* 0x000f381401007387 */ /* 0x0003e20000100a00 */
[----:B---3--:R-:W-:-:S03]  /*ffe0*/  IMAD.WIDE R12, R246, 0x4, R238 ;  /* 0x00000004f60c7825 */ /* 0x008fc600078e02ee */
[----:B------:R3:W-:Y:S01]  /*fff0*/  STL.64 [R1+0xf30], R18 ;  /* 0x000f301201007387 */ /* 0x0007e20000100a00 */
[----:B----4-:R-:W-:-:S03]  /*10000*/  IMAD.WIDE R10, R246, 0x4, R240 ;  /* 0x00000004f60a7825 */ /* 0x010fc600078e02f0 */
[----:B------:R1:W-:Y:S01]  /*10010*/  LDGSTS.E [R0+0x1b800], desc[UR74][R20.64], !P3 ;  /* 0x1b80000014007fae */ /* 0x0003e2000d9a104a */
[----:B--2---:R-:W-:-:S03]  /*10020*/  IMAD.WIDE R8, R246, 0x4, R242 ;  /* 0x00000004f6087825 */ /* 0x004fc600078e02f2 */
[----:B------:R2:W-:Y:S01]  /*10030*/  STL.64 [R1+0xf28], R16 ;  /* 0x000f281001007387 */ /* 0x0005e20000100a00 */
[----:B------:R-:W-:-:S03]  /*10040*/  IMAD.WIDE R6, R246, 0x4, R244 ;  /* 0x00000004f6067825 */ /* 0x000fc600078e02f4 */
[----:B------:R3:W-:Y:S04]  /*10050*/  LDGSTS.E [R0+0x1b900], desc[UR74][R18.64], !P3 ;  /* 0x1b90000012007fae */ /* 0x0007e8000d9a104a */
[----:B------:R4:W-:Y:S01]  /*10060*/  STL.64 [R1+0xf20], R14 ;  /* 0x000f200e01007387 */ /* 0x0009e20000100a00 */
[----:B-1----:R-:W-:-:S03]  /*10070*/  IMAD.WIDE R20, R249, 0x4, R230 ;  /* 0x00000004f9147825 */ /* 0x002fc600078e02e6 */
[----:B------:R2:W-:Y:S04]  /*10080*/  LDGSTS.E [R0+0x1ba00], desc[UR74][R16.64], !P3 ;  /* 0x1ba0000010007fae */ /* 0x0005e8000d9a104a */
[----:B------:R1:W-:Y:S01]  /*10090*/  STL.64 [R1+0xf18], R12 ;  /* 0x000f180c01007387 */ /* 0x0003e20000100a00 */
[----:B---3--:R-:W-:-:S03]  /*100a0*/  IMAD.WIDE R18, R249, 0x4, R232 ;  /* 0x00000004f9127825 */ /* 0x008fc600078e02e8 */
[----:B------:R4:W-:Y:S01]  /*100b0*/  LDGSTS.E [R0+0x1bb00], desc[UR74][R14.64], !P3 ;  /* 0x1bb000000e007fae */ /* 0x0009e2000d9a104a */
[----:B------:R-:W-:-:S03]  /*100c0*/  IMAD R2, R2, 0x3f, RZ ;  /* 0x0000003f02027824 */ /* 0x000fc600078e02ff */
[----:B------:R3:W-:Y:S01]  /*100d0*/  STL.64 [R1+0xf10], R10 ;  /* 0x000f100a01007387 */ /* 0x0007e20000100a00 */
[----:B--2---:R-:W-:-:S03]  /*100e0*/  IMAD.WIDE R16, R249, 0x4, R234 ;  /* 0x00000004f9107825 */ /* 0x004fc600078e02ea */
[----:B------:R1:W-:Y:S04]  /*100f0*/  LDGSTS.E [R0+0x1bc00], desc[UR74][R12.64], !P3 ;  /* 0x1bc000000c007fae */ /* 0x0003e8000d9a104a */
[----:B------:R2:W-:Y:S01]  /*10100*/  STL.64 [R1+0xf08], R8 ;  /* 0x000f080801007387 */ /* 0x0005e20000100a00 */
[----:B----4-:R-:W-:-:S03]  /*10110*/  IMAD.WIDE R14, R249, 0x4, R236 ;  /* 0x00000004f90e7825 */ /* 0x010fc600078e02ec */
[----:B------:R3:W-:Y:S04]  /*10120*/  LDGSTS.E [R0+0x1bd00], desc[UR74][R10.64], !P3 ;  /* 0x1bd000000a007fae */ /* 0x0007e8000d9a104a */
[----:B------:R4:W-:Y:S01]  /*10130*/  STL.64 [R1+0xf00], R6 ;  /* 0x000f000601007387 */ /* 0x0009e20000100a00 */
[----:B-1----:R-:W-:-:S03]  /*10140*/  IMAD.WIDE R12, R249, 0x4, R238 ;  /* 0x00000004f90c7825 */ /* 0x002fc600078e02ee */
[----:B------:R2:W-:Y:S04]  /*10150*/  LDGSTS.E [R0+0x1be00], desc[UR74][R8.64], !P3 ;  /* 0x1be0000008007fae */ /* 0x0005e8000d9a104a */
[----:B------:R4:W-:Y:S01]  /*10160*/  LDGSTS.E [R0+0x1bf00], desc[UR74][R6.64], !P3 ;  /* 0x1bf0000006007fae */ /* 0x0009e2000d9a104a */
[----:B---3--:R-:W-:-:S03]  /*10170*/  IMAD.WIDE R10, R249, 0x4, R240 ;  /* 0x00000004f90a7825 */ /* 0x008fc600078e02f0 */
[----:B------:R-:W-:Y:S01]  /*10180*/  STL.64 [R1+0xd38], R20 ;  /* 0x000d381401007387 */ /* 0x000fe20000100a00 */
[----:B------:R-:W-:-:S03]  /*10190*/  VIADD R250, R250, 0xffffffb3 ;  /* 0xffffffb3fafa7836 */ /* 0x000fc60000000000 */
[----:B------:R-:W-:Y:S01]  /*101a0*/  STL.64 [R1+0xd30], R18 ;  /* 0x000d301201007387 */ /* 0x000fe20000100a00 */
[----:B--2---:R-:W-:-:S03]  /*101b0*/  IMAD.WIDE R8, R249, 0x4, R242 ;  /* 0x00000004f9087825 */ /* 0x004fc600078e02f2 */
[----:B------:R-:W-:Y:S01]  /*101c0*/  LDGSTS.E [R0+0x1d800], desc[UR74][R20.64], !P2 ;  /* 0x1d80000014007fae */ /* 0x000fe2000d1a104a */
[----:B----4-:R-:W-:-:S03]  /*101d0*/  IMAD.WIDE R6, R249, 0x4, R244 ;  /* 0x00000004f9067825 */ /* 0x010fc600078e02f4 */
[----:B------:R1:W-:Y:S04]  /*101e0*/  STL.64 [R1+0xd28], R16 ;  /* 0x000d281001007387 */ /* 0x0003e80000100a00 */
[----:B------:R-:W-:Y:S04]  /*101f0*/  LDGSTS.E [R0+0x1d900], desc[UR74][R18.64], !P2 ;  /* 0x1d90000012007fae */ /* 0x000fe8000d1a104a */
[----:B------:R2:W-:Y:S04]  /*10200*/  STL.64 [R1+0xd20], R14 ;  /* 0x000d200e01007387 */ /* 0x0005e80000100a00 */
        /* <DEDUP_REMOVED lines=9> */
[----:B------:R-:W-:Y:S02]  /*102a0*/  VIADD R249, R251, 0xffffffaf ;  /* 0xffffffaffbf97836 */ /* 0x000fe40000000000 */
[C---:B---3--:R-:W-:Y:S01]  /*102b0*/  IMAD.WIDE R12, R2.reuse, 0x4, R234 ;  /* 0x00000004020c7825 */ /* 0x048fe200078e02ea */
[----:B------:R3:W-:Y:S04]  /*102c0*/  STL.64 [R1+0xcf8], R6 ;  /* 0x000cf80601007387 */ /* 0x0007e80000100a00 */
[----:B------:R2:W-:Y:S01]  /*102d0*/  LDGSTS.E [R0+0x1de00], desc[UR74][R8.64], !P2 ;  /* 0x1de0000008007fae */ /* 0x0005e2000d1a104a */
[----:B-1----:R-:W-:-:S03]  /*102e0*/  IMAD.WIDE R10, R2, 0x4, R236 ;  /* 0x00000004020a7825 */ /* 0x002fc600078e02ec */
[----:B------:R3:W-:Y:S01]  /*102f0*/  LDGSTS.E [R0+0x1df00], desc[UR74][R6.64], !P2 ;  /* 0x1df0000006007fae */ /* 0x0007e2000d1a104a */
[----:B------:R-:W-:-:S03]  /*10300*/  ISETP.GE.U32.AND P2, PT, R250, 0x7fffff74, PT ;  /* 0x7fffff74fa00780c */ /* 0x000fc60003f46070 */
[----:B------:R-:W4:Y:S01]  /*10310*/  LDL.64 R22, [R1+0x78] ;  /* 0x0000780001167983 */ /* 0x000f220000100a00 */
[----:B------:R-:W-:-:S03]  /*10320*/  IMAD.WIDE R250, R2, 0x4, R240 ;  /* 0x0000000402fa7825 */ /* 0x000fc600078e02f0 */
[----:B------:R-:W4:Y:S01]  /*10330*/  LDL.64 R20, [R1+0x38] ;  /* 0x0000380001147983 */ /* 0x000f220000100a00 */
[----:B--2---:R-:W-:-:S03]  /*10340*/  IMAD.WIDE R8, R2, 0x4, R238 ;  /* 0x0000000402087825 */ /* 0x004fc600078e02ee */
[----:B------:R1:W-:Y:S01]  /*10350*/  STL.64 [R1+0xcf0], R16 ;  /* 0x000cf01001007387 */ /* 0x0003e20000100a00 */
[----:B------:R-:W-:-:S03]  /*10360*/  IMAD.WIDE R18, R2, 0x4, R242 ;  /* 0x0000000402127825 */ /* 0x000fc600078e02f2 */
[----:B------:R2:W-:Y:S01]  /*10370*/  STL.64 [R1+0xce8], R14 ;  /* 0x000ce80e01007387 */ /* 0x0005e20000100a00 */
[----:B---3--:R-:W-:-:S03]  /*10380*/  IMAD.WIDE R6, R2, 0x4, R244 ;  /* 0x0000000402067825 */ /* 0x008fc600078e02f4 */
[----:B------:R3:W-:Y:S04]  /*10390*/  STL.64 [R1+0xce0], R12 ;  /* 0x000ce00c01007387 */ /* 0x0007e80000100a00 */
[----:B------:R1:W-:Y:S04]  /*103a0*/  STL.64 [R1+0xcd8], R10 ;  /* 0x000cd80a01007387 */ /* 0x0003e80000100a00 */
[----:B------:R1:W-:Y:S04]  /*103b0*/  STL.64 [R1+0xcd0], R8 ;  /* 0x000cd00801007387 */ /* 0x0003e80000100a00 */
[----:B------:R-:W-:Y:S04]  /*103c0*/  LDGSTS.E [R0+0x1f800], desc[UR74][R16.64], !P1 ;  /* 0x1f80000010007fae */ /* 0x000fe8000c9a104a */
[----:B------:R-:W-:Y:S04]  /*103d0*/  LDGSTS.E [R0+0x1f900], desc[UR74][R14.64], !P1 ;  /* 0x1f9000000e007fae */ /* 0x000fe8000c9a104a */
[----:B------:R-:W-:Y:S04]  /*103e0*/  LDGSTS.E [R0+0x1fa00], desc[UR74][R12.64], !P1 ;  /* 0x1fa000000c007fae */ /* 0x000fe8000c9a104a */
[----:B-1----:R-:W4:Y:S04]  /*103f0*/  LDL.LU.64 R16, [R1+0x2ed8] ;  /* 0x002ed80001107983 */ /* 0x002f280000300a00 */
[----:B------:R-:W-:Y:S04]  /*10400*/  STL.64 [R1+0xcc8], R250 ;  /* 0x000cc8fa01007387 */ /* 0x000fe80000100a00 */
[----:B--2---:R-:W2:Y:S04]  /*10410*/  LDL.LU.64 R14, [R1+0x2ed0] ;  /* 0x002ed000010e7983 */ /* 0x004ea80000300a00 */
[----:B------:R1:W-:Y:S04]  /*10420*/  STL.64 [R1+0xcc0], R18 ;  /* 0x000cc01201007387 */ /* 0x0003e80000100a00 */
[----:B---3--:R-:W3:Y:S04]  /*10430*/  LDL.LU.64 R12, [R1+0x2ec8] ;  /* 0x002ec800010c7983 */ /* 0x008ee80000300a00 */
[----:B------:R1:W-:Y:S04]  /*10440*/  STL.64 [R1+0xcb0], R6 ;  /* 0x000cb00601007387 */ /* 0x0003e80000100a00 */
[----:B------:R-:W-:Y:S04]  /*10450*/  LDGSTS.E [R0+0x1fb00], desc[UR74][R10.64], !P1 ;  /* 0x1fb000000a007fae */ /* 0x000fe8000c9a104a */
[----:B------:R-:W-:Y:S04]  /*10460*/  LDGSTS.E [R0+0x1fc00], desc[UR74][R8.64], !P1 ;  /* 0x1fc0000008007fae */ /* 0x000fe8000c9a104a */
[----:B------:R1:W-:Y:S04]  /*10470*/  LDGSTS.E [R0+0x1fd00], desc[UR74][R250.64], !P1 ;  /* 0x1fd00000fa007fae */ /* 0x0003e8000c9a104a */
[----:B------:R-:W2:Y:S04]  /*10480*/  LDL.LU.64 R10, [R1+0x2ec0] ;  /* 0x002ec000010a7983 */ /* 0x000ea80000300a00 */
[----:B------:R-:W2:Y:S04]  /*10490*/  LDL.LU.64 R8, [R1+0x2eb8] ;  /* 0x002eb80001087983 */ /* 0x000ea80000300a00 */
[----:B------:R-:W-:Y:S01]  /*104a0*/  LDGSTS.E [R0+0x1fe00], desc[UR74][R18.64], !P1 ;  /* 0x1fe0000012007fae */ /* 0x000fe2000c9a104a */
[----:B------:R-:W-:-:S02]  /*104b0*/  ISETP.GE.U32.AND P3, PT, R247, 0x7fffff78, PT ;  /* 0x7fffff78f700780c */ /* 0x000fc40003f66070 */
[----:B------:R-:W1:Y:S01]  /*104c0*/  LDC.64 R246, c[0x0][0x3a8] ;  /* 0x0000ea00fff67b82 */ /* 0x000e620000000a00 */
[----:B------:R-:W-:Y:S04]  /*104d0*/  LDGSTS.E [R0+0x1ff00], desc[UR74][R6.64], !P1 ;  /* 0x1ff0000006007fae */ /* 0x000fe8000c9a104a */
[----:B------:R-:W0:Y:S04]  /*104e0*/  LDGDEPBAR ;  /* 0x00000000000079af */ /* 0x000e280000000000 */
[----:B-1----:R-:W3:Y:S04]  /*104f0*/  LDL.64 R18, [R1+0x70] ;  /* 0x0000700001127983 */ /* 0x002ee80000100a00 */
[----:B------:R-:W3:Y:S01]  /*10500*/  LDL.64 R6, [R1+0x30] ;  /* 0x0000300001067983 */ /* 0x000ee20000100a00 */
[----:B------:R-:W-:Y:S01]  /*10510*/  IMAD.SHL.U32 R2, R246, 0x40, RZ ;  /* 0x00000040f6027824 */ /* 0x000fe200078e00ff */
[----:B------:R-:W-:-:S05]  /*10520*/  LOP3.LUT R246, R248, 0x10, RZ, 0x3c, !PT ;  /* 0x00000010f8f67812 */ /* 0x000fca00078e3cff */
[----:B------:R-:W-:Y:S01]  /*10530*/  VIADD R246, R246, UR6 ;  /* 0x00000006f6f67c36 */ /* 0x000fe20008000000 */
[----:B----4-:R-:W-:Y:S04]  /*10540*/  LDGSTS.E [R5+0x40000], desc[UR74][R22.64], P0 ;  /* 0x4000000016057fae */ /* 0x010fe800081a104a */
[----:B------:R-:W-:Y:S04]  /*10550*/  LDGSTS.E [R5+0x40800], desc[UR74][R20.64], P0 ;  /* 0x4080000014057fae */ /* 0x000fe800081a104a */
[----:B------:R-:W4:Y:S04]  /*10560*/  LDL.64 R22, [R1+0x68] ;  /* 0x0000680001167983 */ /* 0x000f280000100a00 */
[----:B------:R-:W4:Y:S04]  /*10570*/  LDL.64 R20, [R1+0x28] ;  /* 0x0000280001147983 */ /* 0x000f280000100a00 */
[----:B--2---:R-:W-:Y:S04]  /*10580*/  LDGSTS.E [R5+0x41000], desc[UR74][R8.64], P0 ;  /* 0x4100000008057fae */ /* 0x004fe800081a104a */
[----:B------:R-:W-:Y:S04]  /*10590*/  LDGSTS.E [R5+0x41800], desc[UR74][R24.64], P0 ;  /* 0x4180000018057fae */ /* 0x000fe800081a104a */
        /* <DEDUP_REMOVED lines=12> */
[----:B---3--:R-:W-:Y:S04]  /*10660*/  LDGSTS.E [R246+0x40100], desc[UR74][R18.64], P0 ;  /* 0x4010000012f67fae */ /* 0x008fe800081a104a */
[----:B------:R-:W-:Y:S04]  /*10670*/  LDGSTS.E [R246+0x40900], desc[UR74][R6.64], P0 ;  /* 0x4090000006f67fae */ /* 0x000fe800081a104a */
[----:B------:R-:W-:Y:S04]  /*10680*/  LDGSTS.E [R246+0x41100], desc[UR74][R10.64], P0 ;  /* 0x411000000af67fae */ /* 0x000fe800081a104a */
[----:B------:R-:W2:Y:S04]  /*10690*/  LDL.64 R18, [R1+0x60] ;  /* 0x0000600001127983 */ /* 0x000ea80000100a00 */
[----:B------:R-:W3:Y:S04]  /*106a0*/  LDL.64 R6, [R1+0x20] ;  /* 0x0000200001067983 */ /* 0x000ee80000100a00 */
        /* <DEDUP_REMOVED lines=12> */
[----:B------:R-:W-:Y:S01]  /*10770*/  LDGSTS.E [R246+0x47900], desc[UR74][R218.64], P0 ;  /* 0x47900000daf67fae */ /* 0x000fe200081a104a */
[----:B------:R-:W-:-:S02]  /*10780*/  ISETP.GE.U32.AND P1, PT, R249, 0x7fffff70, PT ;  /* 0x7fffff70f900780c */ /* 0x000fc40003f26070 */
[C---:B------:R-:W-:Y:S02]  /*10790*/  LOP3.LUT R249, R248.reuse, 0x30, RZ, 0x3c, !PT ;  /* 0x00000030f8f97812 */ /* 0x040fe400078e3cff */
[C---:B------:R-:W-:Y:S02]  /*107a0*/  LOP3.LUT R251, R248.reuse, 0x50, RZ, 0x3c, !PT ;  /* 0x00000050f8fb7812 */ /* 0x040fe400078e3cff */
[----:B------:R-:W-:Y:S01]  /*107b0*/  LOP3.LUT R250, R248, 0x70, RZ, 0x3c, !PT ;  /* 0x00000070f8fa7812 */ /* 0x000fe200078e3cff */
[----:B------:R-:W-:Y:S01]  /*107c0*/  VIADD R248, R249, UR6 ;  /* 0x00000006f9f87c36 */ /* 0x000fe20008000000 */
[----:B----4-:R-:W-:Y:S04]  /*107d0*/  LDGSTS.E [R4+0x40200], desc[UR74][R22.64], P0 ;  /* 0x4020000016047fae */ /* 0x010fe800081a104a */
[----:B------:R-:W-:Y:S04]  /*107e0*/  LDGSTS.E [R4+0x40a00], desc[UR74][R20.64], P0 ;  /* 0x40a0000014047fae */ /* 0x000fe800081a104a */
[----:B------:R-:W-:Y:S04]  /*107f0*/  LDGSTS.E [R4+0x41200], desc[UR74][R12.64], P0 ;  /* 0x412000000c047fae */ /* 0x000fe800081a104a */
[----:B------:R-:W4:Y:S04]  /*10800*/  LDL.64 R22, [R1+0x58] ;  /* 0x0000580001167983 */ /* 0x000f280000100a00 */
[----:B------:R-:W4:Y:S04]  /*10810*/  LDL.64 R20, [R1+0x18] ;  /* 0x0000180001147983 */ /* 0x000f280000100a00 */
        /* <DEDUP_REMOVED lines=13> */
[----:B--2---:R-:W-:Y:S04]  /*108f0*/  LDGSTS.E [R248+0x40300], desc[UR74][R18.64], P0 ;  /* 0x4030000012f87fae */ /* 0x004fe800081a104a */
[----:B---3--:R-:W-:Y:S04]  /*10900*/  LDGSTS.E [R248+0x40b00], desc[UR74][R6.64], P0 ;  /* 0x40b0000006f87fae */ /* 0x008fe800081a104a */
[----:B------:R-:W-:Y:S04]  /*10910*/  LDGSTS.E [R248+0x41300], desc[UR74][R14.64], P0 ;  /* 0x413000000ef87fae */ /* 0x000fe800081a104a */
[----:B------:R-:W2:Y:S04]  /*10920*/  LDL.64 R18, [R1+0x50] ;  /* 0x0000500001127983 */ /* 0x000ea80000100a00 */
        /* <DEDUP_REMOVED lines=13> */
[----:B------:R-:W-:Y:S01]  /*10a00*/  IADD3 R249, PT, PT, R251, UR6, RZ ;  /* 0x00000006fbf97c10 */ /* 0x000fe2000fffe0ff */
[----:B------:R-:W-:Y:S01]  /*10a10*/  VIADD R250, R250, UR6 ;  /* 0x00000006fafa7c36 */ /* 0x000fe20008000000 */
[----:B------:R-:W1:Y:S01]  /*10a20*/  LDC R251, c[0x0][0x3a0] ;  /* 0x0000e800fffb7b82 */ /* 0x000e620000000800 */
[----:B------:R-:W3:Y:S04]  /*10a30*/  LDL.64 R6, [R1+0x10] ;  /* 0x0000100001067983 */ /* 0x000ee80000100a00 */
[----:B----4-:R-:W-:Y:S04]  /*10a40*/  LDGSTS.E [R3+0x40400], desc[UR74][R22.64], P0 ;  /* 0x4040000016037fae */ /* 0x010fe800081a104a */
        /* <DEDUP_REMOVED lines=15> */
[----:B------:R-:W4:Y:S04]  /*10b40*/  LDL.64 R22, [R1+0x48] ;  /* 0x0000480001167983 */ /* 0x000f280000100a00 */
[----:B------:R-:W4:Y:S04]  /*10b50*/  LDL.64 R20, [R1+0x8] ;  /* 0x0000080001147983 */ /* 0x000f280000100a00 */
[----:B--2---:R-:W-:Y:S04]  /*10b60*/  LDGSTS.E [R249+0x40500], desc[UR74][R18.64], P0 ;  /* 0x4050000012f97fae */ /* 0x004fe800081a104a */
[----:B------:R-:W2:Y:S04]  /*10b70*/  LDL.LU.64 R18, [R1+0x2eb0] ;  /* 0x002eb00001127983 */ /* 0x000ea80000300a00 */
[----:B---3--:R-:W-:Y:S04]  /*10b80*/  LDGSTS.E [R249+0x40d00], desc[UR74][R6.64], P0 ;  /* 0x40d0000006f97fae */ /* 0x008fe800081a104a */
[----:B------:R-:W3:Y:S04]  /*10b90*/  LDL.64 R6, [R1+0x40] ;  /* 0x0000400001067983 */ /* 0x000ee80000100a00 */
        /* <DEDUP_REMOVED lines=14> */
[----:B----4-:R-:W-:Y:S04]  /*10c80*/  LDGSTS.E [R0+0x40600], desc[UR74][R22.64], P0 ;  /* 0x4060000016007fae */ /* 0x010fe800081a104a */
[----:B------:R-:W-:Y:S04]  /*10c90*/  LDGSTS.E [R0+0x40e00], desc[UR74][R20.64], P0 ;  /* 0x40e0000014007fae */ /* 0x000fe800081a104a */
[----:B------:R-:W2:Y:S04]  /*10ca0*/  LDL.LU.64 R22, [R1+0x2ea8] ;  /* 0x002ea80001167983 */ /* 0x000ea80000300a00 */
[----:B------:R-:W4:Y:S04]  /*10cb0*/  LDL.LU.64 R20, [R1+0x2ea0] ;  /* 0x002ea00001147983 */ /* 0x000f280000300a00 */
        /* <DEDUP_REMOVED lines=15> */
[----:B------:R-:W3:Y:S01]  /*10db0*/  LDL.LU.64 R6, [R1+0x2e98] ;  /* 0x002e980001067983 */ /* 0x000ee20000300a00 */
[----:B------:R-:W-:-:S03]  /*10dc0*/  VIADD R252, R252, 0xffffffab ;  /* 0xffffffabfcfc7836 */ /* 0x000fc60000000000 */
[----:B---3--:R-:W-:Y:S04]  /*10dd0*/  LDGSTS.E [R250+0x40f00], desc[UR74][R6.64], P0 ;  /* 0x40f0000006fa7fae */ /* 0x008fe800081a104a */
[----:B--2---:R-:W-:Y:S04]  /*10de0*/  LDGSTS.E [R250+0x41700], desc[UR74][R22.64], P0 ;  /* 0x4170000016fa7fae */ /* 0x004fe800081a104a */
[----:B------:R-:W-:Y:S04]  /*10df0*/  LDGSTS.E [R250+0x41f00], desc[UR74][R38.64], P0 ;  /* 0x41f0000026fa7fae */ /* 0x000fe800081a104a */
[----:B------:R-:W2:Y:S04]  /*10e00*/  LDL.LU.64 R6, [R1+0x2e90] ;  /* 0x002e900001067983 */ /* 0x000ea80000300a00 */
[----:B------:R-:W-:Y:S04]  /*10e10*/  LDGSTS.E [R250+0x42700], desc[UR74][R54.64], P0 ;  /* 0x4270000036fa7fae */ /* 0x000fe800081a104a */
[----:B------:R-:W-:Y:S04]  /*10e20*/  LDGSTS.E [R250+0x42f00], desc[UR74][R70.64], P0 ;  /* 0x42f0000046fa7fae */ /* 0x000fe800081a104a */
[----:B------:R-:W-:Y:S04]  /*10e30*/  LDGSTS.E [R250+0x43700], desc[UR74][R86.64], P0 ;  /* 0x4370000056fa7fae */ /* 0x000fe800081a104a */
[----:B------:R-:W-:Y:S04]  /*10e40*/  LDGSTS.E [R250+0x43f00], desc[UR74][R102.64], P0 ;  /* 0x43f0000066fa7fae */ /* 0x000fe800081a104a */
[----:B------:R-:W-:Y:S04]  /*10e50*/  LDGSTS.E [R250+0x44700], desc[UR74][R118.64], P0 ;  /* 0x4470000076fa7fae */ /* 0x000fe800081a104a */
[----:B------:R-:W-:Y:S01]  /*10e60*/  LDGSTS.E [R250+0x44f00], desc[UR74][R134.64], P0 ;  /* 0x44f0000086fa7fae */ /* 0x000fe200081a104a */
[----:B------:R-:W-:-:S03]  /*10e70*/  IMAD.WIDE R230, R2, 0x4, R230 ;  /* 0x0000000402e67825 */ /* 0x000fc600078e02e6 */
[----:B------:R3:W-:Y:S04]  /*10e80*/  LDGSTS.E [R250+0x45700], desc[UR74][R150.64], P0 ;  /* 0x4570000096fa7fae */ /* 0x0007e800081a104a */
[----:B------:R-:W-:Y:S04]  /*10e90*/  LDGSTS.E [R250+0x45f00], desc[UR74][R166.64], P0 ;  /* 0x45f00000a6fa7fae */ /* 0x000fe800081a104a */
[----:B------:R-:W-:Y:S04]  /*10ea0*/  LDGSTS.E [R250+0x46700], desc[UR74][R182.64], P0 ;  /* 0x46700000b6fa7fae */ /* 0x000fe800081a104a */
[----:B------:R-:W-:Y:S04]  /*10eb0*/  LDGSTS.E [R250+0x46f00], desc[UR74][R198.64], P0 ;  /* 0x46f00000c6fa7fae */ /* 0x000fe800081a104a */
[----:B------:R-:W-:Y:S01]  /*10ec0*/  LDGSTS.E [R250+0x47700], desc[UR74][R214.64], P0 ;  /* 0x47700000d6fa7fae */ /* 0x000fe200081a104a */
[----:B------:R-:W-:-:S04]  /*10ed0*/  IMAD.WIDE R234, R2, 0x4, R234 ;  /* 0x0000000402ea7825 */ /* 0x000fc800078e02ea */
[----:B-1----:R-:W-:Y:S01]  /*10ee0*/  VIADD R251, R251, 0xffffffa7 ;  /* 0xffffffa7fbfb7836 */ /* 0x002fe20000000000 */
[----:B--2---:R-:W-:Y:S01]  /*10ef0*/  LDGSTS.E [R250+0x47f00], desc[UR74][R6.64], P0 ;  /* 0x47f0000006fa7fae */ /* 0x004fe200081a104a */
[----:B------:R-:W-:-:S03]  /*10f00*/  ISETP.GE.U32.AND P0, PT, R252, 0x7fffff6c, PT ;  /* 0x7fffff6cfc00780c */ /* 0x000fc60003f06070 */
[----:B------:R-:W5:Y:S04]  /*10f10*/  LDL.LU R252, [R1+0x2e8c] ;  /* 0x002e8c0001fc7983 */ /* 0x000f680000300800 */
[----:B------:R1:W-:Y:S02]  /*10f20*/  STL.64 [R1+0x1b80], R230 ;  /* 0x001b80e601007387 */ /* 0x0003e40000100a00 */
[----:B-1----:R-:W-:-:S04]  /*10f30*/  IMAD.WIDE R230, R2, 0x4, R232 ;  /* 0x0000000402e67825 */ /* 0x002fc800078e02e8 */
[C---:B------:R-:W-:Y:S01]  /*10f40*/  IMAD.WIDE R232, R2.reuse, 0x4, R236 ;  /* 0x0000000402e87825 */ /* 0x040fe200078e02ec */
[----:B------:R1:W-:Y:S04]  /*10f50*/  STL.64 [R1+0x1b88], R230 ;  /* 0x001b88e601007387 */ /* 0x0003e80000100a00 */
[----:B------:R2:W-:Y:S04]  /*10f60*/  STL.64 [R1+0x1b90], R234 ;  /* 0x001b90ea01007387 */ /* 0x0005e80000100a00 */
[----:B------:R4:W-:Y:S01]  /*10f70*/  STL.64 [R1+0x1b98], R232 ;  /* 0x001b98e801007387 */ /* 0x0009e20000100a00 */
[----:B-1----:R-:W-:-:S04]  /*10f80*/  IMAD.WIDE R230, R2, 0x4, R238 ;  /* 0x0000000402e67825 */ /* 0x002fc800078e02ee */
[C---:B--2---:R-:W-:Y:S01]  /*10f90*/  IMAD.WIDE R234, R2.reuse, 0x4, R240 ;  /* 0x0000000402ea7825 */ /* 0x044fe200078e02f0 */
[----:B------:R1:W-:Y:S03]  /*10fa0*/  STL.64 [R1+0x1ba0], R230 ;  /* 0x001ba0e601007387 */ /* 0x0003e60000100a00 */
[C---:B----4-:R-:W-:Y:S01]  /*10fb0*/  IMAD.WIDE R232, R2.reuse, 0x4, R242 ;  /* 0x0000000402e87825 */ /* 0x050fe200078e02f2 */
[----:B------:R2:W-:Y:S03]  /*10fc0*/  STL.64 [R1+0x1ba8], R234 ;  /* 0x001ba8ea01007387 */ /* 0x0005e60000100a00 */
[----:B-1----:R-:W-:-:S05]  /*10fd0*/  IMAD.WIDE R230, R2, 0x4, R244 ;  /* 0x0000000402e67825 */ /* 0x002fca00078e02f4 */
[----:B------:R-:W-:Y:S04]  /*10fe0*/  STL.64 [R1+0x1bb8], R230 ;  /* 0x001bb8e601007387 */ /* 0x000fe80000100a00 */
[----:B------:R-:W-:Y:S04]  /*10ff0*/  STL.64 [R1+0x1bb0], R232 ;  /* 0x001bb0e801007387 */ /* 0x000fe80000100a00 */
[----:B------:R-:W3:Y:S01]  /*11000*/  LDL.LU.64 R244, [R1+0xbb8] ;  /* 0x000bb80001f47983 */ /* 0x000ee20000300a00 */
[----:B------:R-:W1:Y:S03]  /*11010*/  LDCU UR7, c[0x0][0x3a0] ;  /* 0x00007400ff0777ac */ /* 0x000e660008000800 */
[----:B------:R-:W4:Y:S04]  /*11020*/  LDL.LU.64 R242, [R1+0xba0] ;  /* 0x000ba00001f27983 */ /* 0x000f280000300a00 */
[----:B------:R-:W4:Y:S04]  /*11030*/  LDL.LU.64 R238, [R1+0xb98] ;  /* 0x000b980001ee7983 */ /* 0x000f280000300a00 */
[----:B------:R-:W4:Y:S04]  /*11040*/  LDL.LU.64 R240, [R1+0xb90] ;  /* 0x000b900001f07983 */ /* 0x000f280000300a00 */
[----:B------:R-:W4:Y:S04]  /*11050*/  LDL.LU.64 R236, [R1+0xb88] ;  /* 0x000b880001ec7983 */ /* 0x000f280000300a00 */
[----:B--2---:R-:W2:Y:S04]  /*11060*/  LDL.LU.64 R234, [R1+0xb80] ;  /* 0x000b800001ea7983 */ /* 0x004ea80000300a00 */
[----:B------:R1:W-:Y:S04]  /*11070*/  STL.64 [R1+0x2f00], R228 ;  /* 0x002f00e401007387 */ /* 0x0003e80000100a00 */
[----:B------:R-:W0:Y:S04]  /*11080*/  LDGDEPBAR ;  /* 0x00000000000079af */ /* 0x000e280000000000 */
[----:B-1----:R-:W2:Y:S04]  /*11090*/  LDL.64 R228, [R1+0x1ba8] ;  /* 0x001ba80001e47983 */ /* 0x002ea80000100a00 */
[----:B------:R1:W-:Y:S04]  /*110a0*/  STL.64 [R1+0x2ef8], R22 ;  /* 0x002ef81601007387 */ /* 0x0003e80000100a00 */
[----:B-1----:R-:W2:Y:S04]  /*110b0*/  LDL.LU.64 R22, [R1+0xba8] ;  /* 0x000ba80001167983 */ /* 0x002ea80000300a00 */
[----:B------:R1:W-:Y:S04]  /*110c0*/  STL.64 [R1+0x2ef0], R38 ;  /* 0x002ef02601007387 */ /* 0x0003e80000100a00 */
[----:B-1----:R-:W2:Y:S04]  /*110d0*/  LDL.64 R38, [R1+0x1ba0] ;  /* 0x001ba00001267983 */ /* 0x002ea80000100a00 */
[----:B------:R1:W-:Y:S04]  /*110e0*/  STL.64 [R1+0x2ee8], R54 ;  /* 0x002ee83601007387 */ /* 0x0003e80000100a00 */
[----:B-1----:R-:W2:Y:S04]  /*110f0*/  LDL.LU.64 R54, [R1+0xbb0] ;  /* 0x000bb00001367983 */ /* 0x002ea80000300a00 */
[----:B------:R1:W-:Y:S04]  /*11100*/  STL.64 [R1+0x2ee0], R70 ;  /* 0x002ee04601007387 */ /* 0x0003e80000100a00 */
[----:B-1----:R-:W4:Y:S04]  /*11110*/  LDL.64 R70, [R1+0x1b98] ;  /* 0x001b980001467983 */ /* 0x002f280000100a00 */
[----:B------:R1:W-:Y:S04]  /*11120*/  STL.64 [R1+0x2ed8], R86 ;  /* 0x002ed85601007387 */ /* 0x0003e80000100a00 */
[----:B-1----:R-:W4:Y:S04]  /*11130*/  LDL.64 R86, [R1+0x1b90] ;  /* 0x001b900001567983 */ /* 0x002f280000100a00 */
[----:B------:R1:W-:Y:S04]  /*11140*/  STL.64 [R1+0x2ed0], R102 ;  /* 0x002ed06601007387 */ /* 0x0003e80000100a00 */
[----:B-1----:R-:W4:Y:S04]  /*11150*/  LDL.64 R102, [R1+0x1b88] ;  /* 0x001b880001667983 */ /* 0x002f280000100a00 */
[----:B------:R1:W-:Y:S04]  /*11160*/  STL.64 [R1+0x2ec8], R118 ;  /* 0x002ec87601007387 */ /* 0x0003e80000100a00 */
[----:B-1----:R-:W4:Y:S01]  /*11170*/  LDL.64 R118, [R1+0x1b80] ;  /* 0x001b800001767983 */ /* 0x002f220000100a00 */
[----:B------:R-:W-:Y:S06]  /*11180*/  BAR.SYNC.DEFER_BLOCKING 0x0 ;  /* 0x0000000000007b1d */ /* 0x000fec0000010000 */
[----:B------:R-:W-:Y:S04]  /*11190*/  STL.64 [R1+0x2ec0], R134 ;  /* 0x002ec08601007387 */ /* 0x000fe80000100a00 */
[----:B------:R3:W-:Y:S04]  /*111a0*/  STL.64 [R1+0x2eb8], R150 ;  /* 0x002eb89601007387 */ /* 0x0007e80000100a00 */
[----:B------:R-:W-:Y:S04]  /*111b0*/  STL.64 [R1+0x2eb0], R166 ;  /* 0x002eb0a601007387 */ /* 0x000fe80000100a00 */
[----:B------:R-:W-:Y:S04]  /*111c0*/  STL.64 [R1+0x2ea8], R182 ;  /* 0x002ea8b601007387 */ /* 0x000fe80000100a00 */
[----:B------:R-:W-:Y:S04]  /*111d0*/  STL.64 [R1+0x2ea0], R198 ;  /* 0x002ea0c601007387 */ /* 0x000fe80000100a00 */
[----:B------:R-:W-:Y:S04]  /*111e0*/  STL.64 [R1+0x2e98], R214 ;  /* 0x002e98d601007387 */ /* 0x000fe80000100a00 */
[----:B------:R1:W-:Y:S01]  /*111f0*/  STL.64 [R1+0x2e90], R6 ;  /* 0x002e900601007387 */ /* 0x0003e20000100a00 */
[----:B---3--:R-:W-:-:S04]  /*11200*/  IMAD.WIDE R150, R2, 0x4, R244 ;  /* 0x0000000402967825 */ /* 0x008fc800078e02f4 */
[----:B--2---:R-:W-:-:S04]  /*11210*/  IMAD.WIDE R134, R2, 0x4, R54 ;  /* 0x0000000402867825 */ /* 0x004fc800078e0236 */
[C---:B----4-:R-:W-:Y:S01]  /*11220*/  IMAD.WIDE R54, R2.reuse, 0x4, R236 ;  /* 0x0000000402367825 */ /* 0x050fe200078e02ec */
[----:B------:R-:W-:Y:S01]  /*11230*/  @!PT LDS RZ, [RZ] ;  /* 0x00000000fffff984 */ /* 0x000fe20000000800 */
[----:B------:R-:W-:Y:S01]  /*11240*/  @!PT LDS RZ, [RZ] ;  /* 0x00000000fffff984 */ /* 0x000fe20000000800 */
[----:B------:R-:W-:Y:S01]  /*11250*/  @!PT LDS RZ, [RZ] ;  /* 0x00000000fffff984 */ /* 0x000fe20000000800 */
[----:B------:R2:W-:Y:S04]  /*11260*/  LDGSTS.E [R5+0x20000], desc[UR74][R118.64], !P5 ;  /* 0x2000000076057fae */ /* 0x0005e8000e9a104a */
[----:B------:R3:W-:Y:S04]  /*11270*/  LDGSTS.E [R5+0x20100], desc[UR74][R102.64], !P5 ;  /* 0x2010000066057fae */ /* 0x0007e8000e9a104a */
[----:B------:R4:W-:Y:S04]  /*11280*/  LDGSTS.E [R5+0x20200], desc[UR74][R86.64], !P5 ;  /* 0x2020000056057fae */ /* 0x0009e8000e9a104a */
[----:B------:R1:W-:Y:S01]  /*11290*/  LDGSTS.E [R5+0x20300], desc[UR74][R70.64], !P5 ;  /* 0x2030000046057fae */ /* 0x0003e2000e9a104a */
[----:B--2---:R-:W-:-:S03]  /*112a0*/  IMAD.WIDE R118, R2, 0x4, R22 ;  /* 0x0000000402767825 */ /* 0x004fc600078e0216 */
[----:B------:R-:W-:Y:S01]  /*112b0*/  LDGSTS.E [R5+0x20400], desc[UR74][R38.64], !P5 ;  /* 0x2040000026057fae */ /* 0x000fe2000e9a104a */
[----:B---3--:R-:W-:-:S03]  /*112c0*/  IMAD.WIDE R102, R2, 0x4, R242 ;  /* 0x0000000402667825 */ /* 0x008fc600078e02f2 */
[----:B------:R-:W-:Y:S01]  /*112d0*/  LDGSTS.E [R5+0x20500], desc[UR74][R228.64], !P5 ;  /* 0x20500000e4057fae */ /* 0x000fe2000e9a104a */
[----:B----4-:R-:W-:-:S03]  /*112e0*/  IMAD.WIDE R86, R2, 0x4, R238 ;  /* 0x0000000402567825 */ /* 0x010fc600078e02ee */
[----:B------:R2:W-:Y:S04]  /*112f0*/  LDGSTS.E [R5+0x20600], desc[UR74][R232.64], !P5 ;  /* 0x20600000e8057fae */ /* 0x0005e8000e9a104a */
[----:B------:R-:W3:Y:S04]  /*11300*/  LDL.LU.64 R38, [R1+0xaf8] ;  /* 0x000af80001267983 */ /* 0x000ee80000300a00 */
[----:B------:R-:W4:Y:S04]  /*11310*/  LDL.LU.64 R228, [R1+0xaf0] ;  /* 0x000af00001e47983 */ /* 0x000f280000300a00 */
[----:B------:R-:W4:Y:S01]  /*11320*/  LDL.LU.64 R244, [R1+0xae8] ;  /* 0x000ae80001f47983 */ /* 0x000f220000300a00 */
[C---:B-1----:R-:W-:Y:S01]  /*11330*/  IMAD.WIDE R70, R2.reuse, 0x4, R240 ;  /* 0x0000000402467825 */ /* 0x042fe200078e02f0 */
[----:B--2---:R-:W1:Y:S02]  /*11340*/  LDC R233, c[0x0][0x3a0] ;  /* 0x0000e800ffe97b82 */ /* 0x004e640000000800 */
[----:B------:R-:W-:Y:S04]  /*11350*/  STL.64 [R1+0x10e0], R150 ;  /* 0x0010e09601007387 */ /* 0x000fe80000100a00 */
[----:B------:R-:W2:Y:S01]  /*11360*/  LDL.LU.64 R22, [R1+0xae0] ;  /* 0x000ae00001167983 */ /* 0x000ea20000300a00 */
[C---:B------:R-:W-:Y:S01]  /*11370*/  IMAD.WIDE R6, R2.reuse, 0x4, R234 ;  /* 0x0000000402067825 */ /* 0x040fe200078e02ea */
[----:B------:R-:W1:Y:S02]  /*11380*/  LDC R232, c[0x0][0x3a0] ;  /* 0x0000e800ffe87b82 */ /* 0x000e640000000800 */
[----:B------:R-:W-:Y:S04]  /*11390*/  STL.64 [R1+0x10e8], R134 ;  /* 0x0010e88601007387 */ /* 0x000fe80000100a00 */
[----:B------:R-:W-:Y:S04]  /*113a0*/  STL.64 [R1+0x10f0], R118 ;  /* 0x0010f07601007387 */ /* 0x000fe80000100a00 */
[----:B------:R-:W2:Y:S04]  /*113b0*/  LDL.LU.64 R242, [R1+0xad8] ;  /* 0x000ad80001f27983 */ /* 0x000ea80000300a00 */
[----:B------:R1:W-:Y:S04]  /*113c0*/  STL.64 [R1+0x10f8], R102 ;  /* 0x0010f86601007387 */ /* 0x0003e80000100a00 */
[----:B------:R-:W2:Y:S04]  /*113d0*/  LDL.LU.64 R238, [R1+0xad0] ;  /* 0x000ad00001ee7983 */ /* 0x000ea80000300a00 */
[----:B------:R1:W-:Y:S04]  /*113e0*/  STL.64 [R1+0x1100], R86 ;  /* 0x0011005601007387 */ /* 0x0003e80000100a00 */
[----:B------:R-:W2:Y:S04]  /*113f0*/  LDL.LU.64 R236, [R1+0xac8] ;  /* 0x000ac80001ec7983 */ /* 0x000ea80000300a00 */
[----:B------:R1:W-:Y:S04]  /*11400*/  STL.64 [R1+0x1108], R70 ;  /* 0x0011084601007387 */ /* 0x0003e80000100a00 */
[----:B------:R-:W2:Y:S04]  /*11410*/  LDL.LU.64 R234, [R1+0xac0] ;  /* 0x000ac00001ea7983 */ /* 0x000ea80000300a00 */
[----:B------:R1:W-:Y:S04]  /*11420*/  LDGSTS.E [R5+0x20700], desc[UR74][R230.64], !P5 ;  /* 0x20700000e6057fae */ /* 0x0003e8000e9a104a */
[----:B------:R4:W-:Y:S04]  /*11430*/  LDGSTS.E [R5+0x22000], desc[UR74][R150.64], !P4 ;  /* 0x2200000096057fae */ /* 0x0009e8000e1a104a */
[----:B------:R3:W-:Y:S04]  /*11440*/  LDGSTS.E [R5+0x22100], desc[UR74][R134.64], !P4 ;  /* 0x2210000086057fae */ /* 0x0007e8000e1a104a */
[----:B------:R2:W-:Y:S01]  /*11450*/  STL.64 [R1+0x1110], R54 ;  /* 0x0011103601007387 */ /* 0x0005e20000100a00 */
[----:B-1----:R-:W1:Y:S03]  /*11460*/  LDC R231, c[0x0][0x3a0] ;  /* 0x0000e800ffe77b82 */ /* 0x002e660000000800 */
[----:B------:R2:W-:Y:S04]  /*11470*/  LDGSTS.E [R5+0x22200], desc[UR74][R118.64], !P4 ;  /* 0x2220000076057fae */ /* 0x0005e8000e1a104a */
[----:B------:R1:W-:Y:S04]  /*11480*/  STL.64 [R1+0x1118], R6 ;  /* 0x0011180601007387 */ /* 0x0003e80000100a00 */
[----:B------:R-:W-:Y:S04]  /*11490*/  LDGSTS.E [R5+0x22300], desc[UR74][R102.64], !P4 ;  /* 0x2230000066057fae */ /* 0x000fe8000e1a104a */
[----:B------:R-:W-:Y:S04]  /*114a0*/  LDGSTS.E [R5+0x22400], desc[UR74][R86.64], !P4 ;  /* 0x2240000056057fae */ /* 0x000fe8000e1a104a */
[----:B------:R1:W-:Y:S04]  /*114b0*/  LDGSTS.E [R5+0x22500], desc[UR74][R70.64], !P4 ;  /* 0x2250000046057fae */ /* 0x0003e8000e1a104a */
[----:B------:R-:W2:Y:S04]  /*114c0*/  LDL.LU.64 R102, [R1+0xa38] ;  /* 0x000a380001667983 */ /* 0x000ea80000300a00 */
[----:B------:R-:W2:Y:S04]  /*114d0*/  LDL.LU.64 R240, [R1+0xa30] ;  /* 0x000a300001f07983 */ /* 0x000ea80000300a00 */
[----:B------:R-:W2:Y:S04]  /*114e0*/  LDL.LU.64 R86, [R1+0xa28] ;  /* 0x000a280001567983 */ /* 0x000ea80000300a00 */
[----:B------:R1:W-:Y:S04]  /*114f0*/  LDGSTS.E [R5+0x22600], desc[UR74][R54.64], !P4 ;  /* 0x2260000036057fae */ /* 0x0003e8000e1a104a */
[----:B------:R1:W-:Y:S01]  /*11500*/  LDGSTS.E [R5+0x22700], desc[UR74][R6.64], !P4 ;  /* 0x2270000006057fae */ /* 0x0003e2000e1a104a */
[----:B---3--:R-:W-:-:S03]  /*11510*/  IMAD.WIDE R166, R2, 0x4, R38 ;  /* 0x0000000402a67825 */ /* 0x008fc600078e0226 */
[----:B------:R-:W3:Y:S01]  /*11520*/  LDL.LU.64 R38, [R1+0xa20] ;  /* 0x000a200001267983 */ /* 0x000ee20000300a00 */
[----:B----4-:R-:W-:-:S03]  /*11530*/  IMAD.WIDE R150, R2, 0x4, R228 ;  /* 0x0000000402967825 */ /* 0x010fc600078e02e4 */
[----:B------:R-:W-:Y:S01]  /*11540*/  STL.64 [R1+0x1120], R166 ;  /* 0x001120a601007387 */ /* 0x000fe20000100a00 */
[----:B------:R-:W-:-:S03]  /*11550*/  IMAD.WIDE R134, R2, 0x4, R244 ;  /* 0x0000000402867825 */ /* 0x000fc600078e02f4 */
[----:B------:R-:W4:Y:S04]  /*11560*/  LDL.LU.64 R228, [R1+0xa18] ;  /* 0x000a180001e47983 */ /* 0x000f280000300a00 */
[----:B------:R-:W-:Y:S01]  /*11570*/  STL.64 [R1+0x1128], R150 ;  /* 0x0011289601007387 */ /* 0x000fe20000100a00 */
[----:B--2---:R-:W-:-:S03]  /*11580*/  IMAD.WIDE R118, R2, 0x4, R22 ;  /* 0x0000000402767825 */ /* 0x004fc600078e0216 */
[----:B------:R-:W2:Y:S04]  /*11590*/  LDL.LU.64 R244, [R1+0xa10] ;  /* 0x000a100001f47983 */ /* 0x000ea80000300a00 */
[----:B------:R-:W-:Y:S04]  /*115a0*/  STL.64 [R1+0x1190], R134 ;  /* 0x0011908601007387 */ /* 0x000fe80000100a00 */
[----:B------:R1:W-:Y:S02]  /*115b0*/  LDGSTS.E [R5+0x24000], desc[UR74][R166.64], !P3 ;  /* 0x24000000a6057fae */ /* 0x0003e4000d9a104a */
[----:B-1----:R-:W-:-:S02]  /*115c0*/  IMAD.WIDE R70, R2, 0x4, R242 ;  /* 0x0000000402467825 */ /* 0x002fc400078e02f2 */
[----:B------:R1:W-:Y:S04]  /*115d0*/  LDGSTS.E [R5+0x24100], desc[UR74][R150.64], !P3 ;  /* 0x2410000096057fae */ /* 0x0003e8000d9a104a */
[----:B------:R1:W-:Y:S01]  /*115e0*/  LDGSTS.E [R5+0x24200], desc[UR74][R134.64], !P3 ;  /* 0x2420000086057fae */ /* 0x0003e2000d9a104a */
[----:B------:R-:W-:-:S03]  /*115f0*/  IMAD.WIDE R54, R2, 0x4, R238 ;  /* 0x0000000402367825 */ /* 0x000fc600078e02ee */
[----:B------:R-:W2:Y:S04]  /*11600*/  LDL.LU.64 R238, [R1+0xa08] ;  /* 0x000a080001ee7983 */ /* 0x000ea80000300a00 */
[----:B------:R-:W-:Y:S01]  /*11610*/  STL.64 [R1+0x1198], R118 ;  /* 0x0011987601007387 */ /* 0x000fe20000100a00 */
[----:B------:R-:W-:-:S03]  /*11620*/  IMAD.WIDE R22, R2, 0x4, R236 ;  /* 0x0000000402167825 */ /* 0x000fc600078e02ec */
[----:B------:R1:W-:Y:S04]  /*11630*/  STL.64 [R1+0x11e0], R70 ;  /* 0x0011e04601007387 */ /* 0x0003e80000100a00 */
[----:B------:R1:W-:Y:S04]  /*11640*/  STL.64 [R1+0x11e8], R54 ;  /* 0x0011e83601007387 */ /* 0x0003e80000100a00 */
[----:B------:R-:W2:Y:S01]  /*11650*/  LDL.LU.64 R236, [R1+0xa00] ;  /* 0x000a000001ec7983 */ /* 0x000ea20000300a00 */
[C---:B------:R-:W-:Y:S01]  /*11660*/  IMAD.WIDE R6, R2.reuse, 0x4, R234 ;  /* 0x0000000402067825 */ /* 0x040fe200078e02ea */
[----:B------:R-:W-:Y:S01]  /*11670*/  ISETP.GE.U32.AND P5, PT, R251, 0x7fffff68, PT ;  /* 0x7fffff68fb00780c */ /* 0x000fe20003fa6070 */
[----:B------:R-:W2:Y:S01]  /*11680*/  LDC R234, c[0x0][0x3a0] ;  /* 0x0000e800ffea7b82 */ /* 0x000ea20000000800 */
[----:B------:R1:W-:Y:S04]  /*11690*/  STL.64 [R1+0x11f0], R22 ;  /* 0x0011f01601007387 */ /* 0x0003e80000100a00 */
[----:B------:R1:W-:Y:S04]  /*116a0*/  STL.64 [R1+0x11f8], R6 ;  /* 0x0011f80601007387 */ /* 0x0003e80000100a00 */
[----:B------:R3:W-:Y:S04]  /*116b0*/  LDGSTS.E [R5+0x24300], desc[UR74][R118.64], !P3 ;  /* 0x2430000076057fae */ /* 0x0007e8000d9a104a */
[----:B------:R-:W2:Y:S04]  /*116c0*/  LDL.LU.64 R242, [R1+0x978] ;  /* 0x0009780001f27983 */ /* 0x000ea80000300a00 */
[----:B------:R-:W-:Y:S04]  /*116d0*/  LDGSTS.E [R5+0x24400], desc[UR74][R70.64], !P3 ;  /* 0x2440000046057fae */ /* 0x000fe8000d9a104a */
[----:B------:R-:W-:Y:S04]  /*116e0*/  LDGSTS.E [R5+0x24500], desc[UR74][R54.64], !P3 ;  /* 0x2450000036057fae */ /* 0x000fe8000d9a104a */
[----:B------:R-:W-:Y:S04]  /*116f0*/  LDGSTS.E [R5+0x24600], desc[UR74][R22.64], !P3 ;  /* 0x2460000016057fae */ /* 0x000fe8000d9a104a */
[----:B-1----:R-:W2:Y:S04]  /*11700*/  LDL.LU.64 R70, [R1+0x970] ;  /* 0x0009700001467983 */ /* 0x002ea80000300a00 */
[----:B------:R-:W2:Y:S01]  /*11710*/  LDL.LU.64 R54, [R1+0x968] ;  /* 0x0009680001367983 */ /* 0x000ea20000300a00 */
[----:B------:R-:W-:-:S03]  /*11720*/  IMAD.WIDE R166, R2, 0x4, R102 ;  /* 0x0000000402a67825 */ /* 0x000fc600078e0266 */
[----:B------:R-:W2:Y:S01]  /*11730*/  LDL.LU.64 R22, [R1+0x960] ;  /* 0x0009600001167983 */ /* 0x000ea20000300a00 */
[----:B------:R-:W-:-:S03]  /*11740*/  IMAD.WIDE R150, R2, 0x4, R240 ;  /* 0x0000000402967825 */ /* 0x000fc600078e02f0 */
[----:B------:R-:W2:Y:S01]  /*11750*/  LDL.LU.64 R240, [R1+0x958] ;  /* 0x0009580001f07983 */ /* 0x000ea20000300a00 */
[----:B------:R-:W-:-:S03]  /*11760*/  IMAD.WIDE R134, R2, 0x4, R86 ;  /* 0x0000000402867825 */ /* 0x000fc600078e0256 */
[----:B------:R1:W-:Y:S04]  /*11770*/  STL.64 [R1+0x1200], R166 ;  /* 0x001200a601007387 */ /* 0x0003e80000100a00 */
[----:B------:R-:W-:Y:S04]  /*11780*/  STL.64 [R1+0x1208], R150 ;  /* 0x0012089601007387 */ /* 0x000fe80000100a00 */
[----:B------:R-:W-:Y:S04]  /*11790*/  STL.64 [R1+0x1210], R134 ;  /* 0x0012108601007387 */ /* 0x000fe80000100a00 */
[----:B------:R1:W-:Y:S04]  /*117a0*/  LDGSTS.E [R5+0x24700], desc[UR74][R6.64], !P3 ;  /* 0x2470000006057fae */ /* 0x0003e8000d9a104a */
[----:B------:R1:W-:Y:S04]  /*117b0*/  LDGSTS.E [R5+0x26000], desc[UR74][R166.64], !P2 ;  /* 0x26000000a6057fae */ /* 0x0003e8000d1a104a */
[----:B------:R1:W-:Y:S04]  /*117c0*/  LDGSTS.E [R5+0x26100], desc[UR74][R150.64], !P2 ;  /* 0x2610000096057fae */ /* 0x0003e8000d1a104a */
[----:B------:R1:W-:Y:S01]  /*117d0*/  LDGSTS.E [R5+0x26200], desc[UR74][R134.64], !P2 ;  /* 0x2620000086057fae */ /* 0x0003e2000d1a104a */
[----:B---3--:R-:W-:-:S05]  /*117e0*/  IMAD.WIDE R118, R2, 0x4, R38 ;  /* 0x0000000402767825 */ /* 0x008fca00078e0226 */
[----:B------:R3:W-:Y:S01]  /*117f0*/  LDGSTS.E [R5+0x26300], desc[UR74][R118.64], !P2 ;  /* 0x2630000076057fae */ /* 0x0007e2000d1a104a */
[----:B----4-:R-:W-:-:S05]  /*11800*/  IMAD.WIDE R102, R2, 0x4, R228 ;  /* 0x0000000402667825 */ /* 0x010fca00078e02e4 */
[----:B------:R4:W-:Y:S01]  /*11810*/  LDGSTS.E [R5+0x26400], desc[UR74][R102.64], !P2 ;  /* 0x2640000066057fae */ /* 0x0009e2000d1a104a */
[----:B--2---:R-:W-:-:S03]  /*11820*/  IMAD.WIDE R86, R2, 0x4, R244 ;  /* 0x0000000402567825 */ /* 0x004fc600078e02f4 */
[----:B------:R-:W2:Y:S04]  /*11830*/  LDL.LU.64 R244, [R1+0x950] ;  /* 0x0009500001f47983 */ /* 0x000ea80000300a00 */
[----:B------:R-:W-:Y:S04]  /*11840*/  STL.64 [R1+0x1218], R118 ;  /* 0x0012187601007387 */ /* 0x000fe80000100a00 */
[----:B------:R-:W-:Y:S04]  /*11850*/  STL.64 [R1+0xa18], R102 ;  /* 0x000a186601007387 */ /* 0x000fe80000100a00 */
[----:B------:R2:W-:Y:S01]  /*11860*/  LDGSTS.E [R5+0x26500], desc[UR74][R86.64], !P2 ;  /* 0x2650000056057fae */ /* 0x0005e2000d1a104a */
[----:B------:R-:W-:-:S03]  /*11870*/  IMAD.WIDE R38, R2, 0x4, R238 ;  /* 0x0000000402267825 */ /* 0x000fc600078e02ee */
[----:B------:R-:W2:Y:S04]  /*11880*/  LDL.LU.64 R238, [R1+0x948] ;  /* 0x0009480001ee7983 */ /* 0x000ea80000300a00 */
[----:B------:R-:W-:Y:S04]  /*11890*/  STL.64 [R1+0xa10], R86 ;  /* 0x000a105601007387 */ /* 0x000fe80000100a00 */
[----:B------:R-:W-:Y:S01]  /*118a0*/  LDGSTS.E [R5+0x26600], desc[UR74][R38.64], !P2 ;  /* 0x2660000026057fae */ /* 0x000fe2000d1a104a */
[----:B-1----:R-:W-:-:S03]  /*118b0*/  IMAD.WIDE R6, R2, 0x4, R236 ;  /* 0x0000000402067825 */ /* 0x002fc600078e02ec */
[----:B------:R-:W2:Y:S04]  /*118c0*/  LDL.LU.64 R236, [R1+0x940] ;  /* 0x0009400001ec7983 */ /* 0x000ea80000300a00 */
[----:B------:R1:W-:Y:S04]  /*118d0*/  STL.64 [R1+0xa08], R38 ;  /* 0x000a082601007387 */ /* 0x0003e80000100a00 */
[----:B------:R2:W-:Y:S04]  /*118e0*/  STL.64 [R1+0xa00], R6 ;  /* 0x000a000601007387 */ /* 0x0005e80000100a00 */
[----:B------:R2:W-:Y:S01]  /*118f0*/  LDGSTS.E [R5+0x26700], desc[UR74][R6.64], !P2 ;  /* 0x2670000006057fae */ /* 0x0005e2000d1a104a */
[----:B------:R-:W-:-:S03]  /*11900*/  IMAD.WIDE R166, R2, 0x4, R242 ;  /* 0x0000000402a67825 */ /* 0x000fc600078e02f2 */
[----:B-1----:R-:W2:Y:S04]  /*11910*/  LDL.LU.64 R38, [R1+0x8b8] ;  /* 0x0008b80001267983 */ /* 0x002ea80000300a00 */
[----:B------:R-:W2:Y:S04]  /*11920*/  LDL.LU.64 R228, [R1+0x8b0] ;  /* 0x0008b00001e47983 */ /* 0x000ea80000300a00 */
[----:B------:R-:W2:Y:S01]  /*11930*/  LDL.LU.64 R242, [R1+0x8a8] ;  /* 0x0008a80001f27983 */ /* 0x000ea20000300a00 */
[----:B------:R-:W-:-:S03]  /*11940*/  IMAD.WIDE R150, R2, 0x4, R70 ;  /* 0x0000000402967825 */ /* 0x000fc600078e0246 */
[----:B------:R1:W-:Y:S01]  /*11950*/  STL.64 [R1+0x1280], R166 ;  /* 0x001280a601007387 */ /* 0x0003e20000100a00 */
[----:B------:R-:W-:-:S03]  /*11960*/  IMAD.WIDE R134, R2, 0x4, R54 ;  /* 0x0000000402867825 */ /* 0x000fc600078e0236 */
[----:B------:R1:W-:Y:S01]  /*11970*/  LDGSTS.E [R5+0x28000], desc[UR74][R166.64], !P1 ;  /* 0x28000000a6057fae */ /* 0x0003e2000c9a104a */
[----:B---3--:R-:W-:-:S03]  /*11980*/  IMAD.WIDE R118, R2, 0x4, R22 ;  /* 0x0000000402767825 */ /* 0x008fc600078e0216 */
[----:B------:R-:W3:Y:S01]  /*11990*/  LDL.LU.64 R54, [R1+0x8a0] ;  /* 0x0008a00001367983 */ /* 0x000ee20000300a00 */
[----:B----4-:R-:W-:-:S03]  /*119a0*/  IMAD.WIDE R102, R2, 0x4, R240 ;  /* 0x0000000402667825 */ /* 0x010fc600078e02f0 */
[----:B------:R-:W-:Y:S04]  /*119b0*/  STL.64 [R1+0x1288], R150 ;  /* 0x0012889601007387 */ /* 0x000fe80000100a00 */
[----:B------:R-:W-:Y:S04]  /*119c0*/  STL.64 [R1+0x1758], R134 ;  /* 0x0017588601007387 */ /* 0x000fe80000100a00 */
[----:B------:R-:W4:Y:S04]  /*119d0*/  LDL.LU.64 R22, [R1+0x898] ;  /* 0x0008980001167983 */ /* 0x000f280000300a00 */
[----:B------:R-:W-:Y:S04]  /*119e0*/  STL.64 [R1+0x1778], R118 ;  /* 0x0017787601007387 */ /* 0x000fe80000100a00 */
[----:B------:R-:W4:Y:S04]  /*119f0*/  LDL.LU.64 R240, [R1+0x890] ;  /* 0x0008900001f07983 */ /* 0x000f280000300a00 */
[----:B------:R1:W-:Y:S04]  /*11a00*/  STL.64 [R1+0x1798], R102 ;  /* 0x0017986601007387 */ /* 0x0003e80000100a00 */
[----:B------:R1:W-:Y:S04]  /*11a10*/  LDGSTS.E [R5+0x28100], desc[UR74][R150.64], !P1 ;  /* 0x2810000096057fae */ /* 0x0003e8000c9a104a */
[----:B------:R1:W-:Y:S04]  /*11a20*/  LDGSTS.E [R5+0x28200], desc[UR74][R134.64], !P1 ;  /* 0x2820000086057fae */ /* 0x0003e8000c9a104a */
[----:B------:R3:W-:Y:S04]  /*11a30*/  LDGSTS.E [R5+0x28300], desc[UR74][R118.64], !P1 ;  /* 0x2830000076057fae */ /* 0x0007e8000c9a104a */
[----:B------:R-:W-:Y:S01]  /*11a40*/  LDGSTS.E [R5+0x28400], desc[UR74][R102.64], !P1 ;  /* 0x2840000066057fae */ /* 0x000fe2000c9a104a */
[----:B--2---:R-:W-:-:S03]  /*11a50*/  IMAD.WIDE R86, R2, 0x4, R244 ;  /* 0x0000000402567825 */ /* 0x004fc600078e02f4 */
[----:B------:R-:W2:Y:S04]  /*11a60*/  LDL.LU.64 R244, [R1+0x888] ;  /* 0x0008880001f47983 */ /* 0x000ea80000300a00 */
[----:B------:R1:W-:Y:S04]  /*11a70*/  STL.64 [R1+0x17b8], R86 ;  /* 0x0017b85601007387 */ /* 0x0003e80000100a00 */
[----:B------:R-:W-:Y:S01]  /*11a80*/  LDGSTS.E [R5+0x28500], desc[UR74][R86.64], !P1 ;  /* 0x2850000056057fae */ /* 0x000fe2000c9a104a */
[----:B------:R-:W-:-:S03]  /*11a90*/  IMAD.WIDE R6, R2, 0x4, R236 ;  /* 0x0000000402067825 */ /* 0x000fc600078e02ec */
[----:B------:R-:W2:Y:S01]  /*11aa0*/  LDL.LU.64 R236, [R1+0x880] ;  /* 0x0008800001ec7983 */ /* 0x000ea20000300a00 */
[----:B------:R-:W-:-:S05]  /*11ab0*/  IMAD.WIDE R70, R2, 0x4, R238 ;  /* 0x0000000402467825 */ /* 0x000fca00078e02ee */
[----:B------:R4:W-:Y:S04]  /*11ac0*/  STL.64 [R1+0x17d8], R70 ;  /* 0x0017d84601007387 */ /* 0x0009e80000100a00 */
[----:B------:R2:W-:Y:S01]  /*11ad0*/  STL.64 [R1+0x17f0], R6 ;  /* 0x0017f00601007387 */ /* 0x0005e20000100a00 */
[----:B-1----:R-:W-:-:S03]  /*11ae0*/  IMAD.WIDE R166, R2, 0x4, R38 ;  /* 0x0000000402a67825 */ /* 0x002fc600078e0226 */
[----:B------:R-:W2:Y:S01]  /*11af0*/  LDL.LU.64 R102, [R1+0x7f8] ;  /* 0x0007f80001667983 */ /* 0x000ea20000300a00 */
[----:B------:R-:W-:-:S03]  /*11b00*/  IMAD.WIDE R150, R2, 0x4, R228 ;  /* 0x0000000402967825 */ /* 0x000fc600078e02e4 */
[----:B------:R-:W2:Y:S01]  /*11b10*/  LDL.LU.64 R238, [R1+0x7f0] ;  /* 0x0007f00001ee7983 */ /* 0x000ea20000300a00 */
[----:B------:R-:W-:-:S03]  /*11b20*/  IMAD.WIDE R134, R2, 0x4, R242 ;  /* 0x0000000402867825 */ /* 0x000fc600078e02f2 */
[----:B------:R-:W2:Y:S04]  /*11b30*/  LDL.LU.64 R86, [R1+0x7e8] ;  /* 0x0007e80001567983 */ /* 0x000ea80000300a00 */
[----:B------:R-:W2:Y:S04]  /*11b40*/  LDL.LU.64 R38, [R1+0x7e0] ;  /* 0x0007e00001267983 */ /* 0x000ea80000300a00 */
[----:B------:R1:W-:Y:S04]  /*11b50*/  STL.64 [R1+0x1820], R166 ;  /* 0x001820a601007387 */ /* 0x0003e80000100a00 */
[----:B------:R4:W-:Y:S01]  /*11b60*/  LDGSTS.E [R5+0x28600], desc[UR74][R70.64], !P1 ;  /* 0x2860000046057fae */ /* 0x0009e2000c9a104a */
[----:B---3--:R-:W-:-:S03]  /*11b70*/  IMAD.WIDE R118, R2, 0x4, R54 ;  /* 0x0000000402767825 */ /* 0x008fc600078e0236 */
[----:B------:R-:W3:Y:S04]  /*11b80*/  LDL.LU.64 R228, [R1+0x7d8] ;  /* 0x0007d80001e47983 */ /* 0x000ee80000300a00 */
[----:B------:R1:W-:Y:S04]  /*11b90*/  STL.64 [R1+0x1840], R150 ;  /* 0x0018409601007387 */ /* 0x0003e80000100a00 */
[----:B------:R-:W3:Y:S01]  /*11ba0*/  LDL.LU.64 R242, [R1+0x7d0] ;  /* 0x0007d00001f27983 */ /* 0x000ee20000300a00 */
[----:B----4-:R-:W-:-:S03]  /*11bb0*/  IMAD.WIDE R70, R2, 0x4, R22 ;  /* 0x0000000402467825 */ /* 0x010fc600078e0216 */
[----:B------:R-:W-:Y:S04]  /*11bc0*/  STL.64 [R1+0x1860], R134 ;  /* 0x0018608601007387 */ /* 0x000fe80000100a00 */
[----:B------:R2:W-:Y:S01]  /*11bd0*/  LDGSTS.E [R5+0x28700], desc[UR74][R6.64], !P1 ;  /* 0x2870000006057fae */ /* 0x0005e2000c9a104a */
[----:B------:R-:W-:-:S03]  /*11be0*/  IMAD.WIDE R54, R2, 0x4, R240 ;  /* 0x0000000402367825 */ /* 0x000fc600078e02f0 */
[----:B------:R-:W4:Y:S04]  /*11bf0*/  LDL.LU.64 R240, [R1+0x7c8] ;  /* 0x0007c80001f07983 */ /* 0x000f280000300a00 */
[----:B------:R-:W-:Y:S04]  /*11c00*/  STL.64 [R1+0x1880], R118 ;  /* 0x0018807601007387 */ /* 0x000fe80000100a00 */
[----:B------:R1:W-:Y:S04]  /*11c10*/  STL.64 [R1+0x18a0], R70 ;  /* 0x0018a04601007387 */ /* 0x0003e80000100a00 */
[----:B------:R1:W-:Y:S04]  /*11c20*/  STL.64 [R1+0x18c0], R54 ;  /* 0x0018c03601007387 */ /* 0x0003e80000100a00 */
[----:B------:R1:W-:Y:S04]  /*11c30*/  LDGSTS.E [R5+0x2a000], desc[UR74][R166.64], !P0 ;  /* 0x2a000000a6057fae */ /* 0x0003e8000c1a104a */
[----:B------:R1:W-:Y:S04]  /*11c40*/  LDGSTS.E [R5+0x2a100], desc[UR74][R150.64], !P0 ;  /* 0x2a10000096057fae */ /* 0x0003e8000c1a104a */
[----:B------:R1:W-:Y:S04]  /*11c50*/  LDGSTS.E [R5+0x2a200], desc[UR74][R134.64], !P0 ;  /* 0x2a20000086057fae */ /* 0x0003e8000c1a104a */
[----:B------:R1:W-:Y:S04]  /*11c60*/  LDGSTS.E [R5+0x2a300], desc[UR74][R118.64], !P0 ;  /* 0x2a30000076057fae */ /* 0x0003e8000c1a104a */
[----:B------:R-:W-:Y:S04]  /*11c70*/  LDGSTS.E [R5+0x2a400], desc[UR74][R70.64], !P0 ;  /* 0x2a40000046057fae */ /* 0x000fe8000c1a104a */
[----:B------:R-:W-:Y:S01]  /*11c80*/  LDGSTS.E [R5+0x2a500], desc[UR74][R54.64], !P0 ;  /* 0x2a50000036057fae */ /* 0x000fe2000c1a104a */
[----:B--2---:R-:W-:-:S03]  /*11c90*/  IMAD.WIDE R6, R2, 0x4, R236 ;  /* 0x0000000402067825 */ /* 0x004fc600078e02ec */
        /* <DEDUP_REMOVED lines=9> */
[----:B------:R-:W2:Y:S01]  /*11d30*/  LDL.LU.64 R54, [R1+0x728] ;  /* 0x0007280001367983 */ /* 0x000ea20000300a00 */
[----:B------:R-:W-:-:S03]  /*11d40*/  IMAD.WIDE R118, R2, 0x4, R38 ;  /* 0x0000000402767825 */ /* 0x000fc600078e0226 */
[----:B------:R-:W-:Y:S04]  /*11d50*/  LDGSTS.E [R5+0x2a600], desc[UR74][R22.64], !P0 ;  /* 0x2a60000016057fae */ /* 0x000fe8000c1a104a */
[----:B------:R2:W-:Y:S04]  /*11d60*/  LDGSTS.E [R5+0x2a700], desc[UR74][R6.64], !P0 ;  /* 0x2a70000006057fae */ /* 0x0005e8000c1a104a */
[----:B------:R1:W-:Y:S01]  /*11d70*/  LDGSTS.E [R5+0x2c000], desc[UR74][R166.64], !P5 ;  /* 0x2c000000a6057fae */ /* 0x0003e2000e9a104a */
[----:B---3--:R-:W-:-:S03]  /*11d80*/  IMAD.WIDE R102, R2, 0x4, R228 ;  /* 0x0000000402667825 */ /* 0x008fc600078e02e4 */
[----:B------:R-:W3:Y:S04]  /*11d90*/  LDL.LU.64 R22, [R1+0x720] ;  /* 0x0007200001167983 */ /* 0x000ee80000300a00 */
[----:B------:R-:W3:Y:S01]  /*11da0*/  LDL.LU.64 R238, [R1+0x718] ;  /* 0x0007180001ee7983 */ /* 0x000ee20000300a00 */
[----:B------:R-:W-:-:S03]  /*11db0*/  IMAD.WIDE R86, R2, 0x4, R242 ;  /* 0x0000000402567825 */ /* 0x000fc600078e02f2 */
[----:B------:R1:W-:Y:S04]  /*11dc0*/  STL.64 [R1+0x1910], R166 ;  /* 0x001910a601007387 */ /* 0x0003e80000100a00 */
[----:B------:R-:W-:Y:S04]  /*11dd0*/  STL.64 [R1+0x1928], R150 ;  /* 0x0019289601007387 */ /* 0x000fe80000100a00 */
[----:B------:R-:W-:Y:S01]  /*11de0*/  STL.64 [R1+0x1940], R134 ;  /* 0x0019408601007387 */ /* 0x000fe20000100a00 */
[----:B----4-:R-:W-:-:S03]  /*11df0*/  IMAD.WIDE R38, R2, 0x4, R240 ;  /* 0x0000000402267825 */ /* 0x010fc600078e02f0 */
[----:B------:R-:W4:Y:S04]  /*11e00*/  LDL.LU.64 R242, [R1+0x710] ;  /* 0x0007100001f27983 */ /* 0x000f280000300a00 */
[----:B------:R-:W-:Y:S04]  /*11e10*/  STL.64 [R1+0x1958], R118 ;  /* 0x0019587601007387 */ /* 0x000fe80000100a00 */
[----:B------:R-:W-:Y:S04]  /*11e20*/  STL.64 [R1+0x1970], R102 ;  /* 0x0019706601007387 */ /* 0x000fe80000100a00 */
[----:B------:R-:W4:Y:S04]  /*11e30*/  LDL.LU.64 R240, [R1+0x708] ;  /* 0x0007080001f07983 */ /* 0x000f280000300a00 */
[----:B------:R-:W-:Y:S04]  /*11e40*/  STL.64 [R1+0x1988], R86 ;  /* 0x0019885601007387 */ /* 0x000fe80000100a00 */
[----:B------:R1:W-:Y:S04]  /*11e50*/  LDGSTS.E [R5+0x2c100], desc[UR74][R150.64], !P5 ;  /* 0x2c10000096057fae */ /* 0x0003e8000e9a104a */
[----:B------:R1:W-:Y:S04]  /*11e60*/  LDGSTS.E [R5+0x2c200], desc[UR74][R134.64], !P5 ;  /* 0x2c20000086057fae */ /* 0x0003e8000e9a104a */
[----:B------:R3:W-:Y:S04]  /*11e70*/  LDGSTS.E [R5+0x2c300], desc[UR74][R118.64], !P5 ;  /* 0x2c30000076057fae */ /* 0x0007e8000e9a104a */
[----:B------:R1:W-:Y:S04]  /*11e80*/  LDGSTS.E [R5+0x2c400], desc[UR74][R102.64], !P5 ;  /* 0x2c40000066057fae */ /* 0x0003e8000e9a104a */
[----:B------:R4:W-:Y:S04]  /*11e90*/  LDGSTS.E [R5+0x2c500], desc[UR74][R86.64], !P5 ;  /* 0x2c50000056057fae */ /* 0x0009e8000e9a104a */
[----:B------:R-:W-:Y:S01]  /*11ea0*/  LDGSTS.E [R5+0x2c600], desc[UR74][R38.64], !P5 ;  /* 0x2c60000026057fae */ /* 0x000fe2000e9a104a */
[----:B--2---:R-:W-:-:S03]  /*11eb0*/  IMAD.WIDE R6, R2, 0x4, R236 ;  /* 0x0000000402067825 */ /* 0x004fc600078e02ec */
[----:B------:R-:W2:Y:S04]  /*11ec0*/  LDL.LU.64 R236, [R1+0x700] ;  /* 0x0007000001ec7983 */ /* 0x000ea80000300a00 */
[----:B------:R1:W-:Y:S04]  /*11ed0*/  STL.64 [R1+0x19a0], R38 ;  /* 0x0019a02601007387 */ /* 0x0003e80000100a00 */
[----:B------:R2:W-:Y:S04]  /*11ee0*/  STL.64 [R1+0x19b8], R6 ;  /* 0x0019b80601007387 */ /* 0x0005e80000100a00 */
[----:B------:R2:W-:Y:S01]  /*11ef0*/  LDGSTS.E [R5+0x2c700], desc[UR74][R6.64], !P5 ;  /* 0x2c70000006057fae */ /* 0x0005e2000e9a104a */
[----:B-1----:R-:W-:-:S03]  /*11f00*/  IMAD.WIDE R166, R2, 0x4, R244 ;  /* 0x0000000402a67825 */ /* 0x002fc600078e02f4 */
[----:B------:R-:W2:Y:S01]  /*11f10*/  LDL.LU.64 R38, [R1+0x678] ;  /* 0x0006780001267983 */ /* 0x000ea20000300a00 */
[----:B------:R-:W-:-:S03]  /*11f20*/  IMAD.WIDE R150, R2, 0x4, R70 ;  /* 0x0000000402967825 */ /* 0x000fc600078e0246 */
[----:B------:R-:W2:Y:S01]  /*11f30*/  LDL.LU.64 R228, [R1+0x670] ;  /* 0x0006700001e47983 */ /* 0x000ea20000300a00 */
[----:B------:R-:W-:-:S03]  /*11f40*/  IMAD.WIDE R134, R2, 0x4, R54 ;  /* 0x0000000402867825 */ /* 0x000fc600078e0236 */
[----:B------:R-:W2:Y:S04]  /*11f50*/  LDL.LU.64 R244, [R1+0x668] ;  /* 0x0006680001f47983 */ /* 0x000ea80000300a00 */
[----:B------:R1:W-:Y:S04]  /*11f60*/  STL.64 [R1+0x19d0], R166 ;  /* 0x0019d0a601007387 */ /* 0x0003e80000100a00 */
[----:B------:R-:W2:Y:S01]  /*11f70*/  LDL.LU.64 R54, [R1+0x660] ;  /* 0x0006600001367983 */ /* 0x000ea20000300a00 */
[----:B---3--:R-:W-:-:S03]  /*11f80*/  IMAD.WIDE R118, R2, 0x4, R22 ;  /* 0x0000000402767825 */ /* 0x008fc600078e0216 */
[----:B------:R3:W-:Y:S01]  /*11f90*/  STL.64 [R1+0x19e8], R150 ;  /* 0x0019e89601007387 */ /* 0x0007e20000100a00 */
[----:B------:R-:W-:-:S03]  /*11fa0*/  IMAD.WIDE R102, R2, 0x4, R238 ;  /* 0x0000000402667825 */ /* 0x000fc600078e02ee */
[----:B------:R1:W-:Y:S04]  /*11fb0*/  STL.64 [R1+0x1a00], R134 ;  /* 0x001a008601007387 */ /* 0x0003e80000100a00 */
[----:B------:R-:W3:Y:S04]  /*11fc0*/  LDL.LU.64 R22, [R1+0x658] ;  /* 0x0006580001167983 */ /* 0x000ee80000300a00 */
[----:B------:R-:W-:Y:S04]  /*11fd0*/  STL.64 [R1+0x1a18], R118 ;  /* 0x001a187601007387 */ /* 0x000fe80000100a00 */
[----:B------:R-:W3:Y:S01]  /*11fe0*/  LDL.LU.64 R238, [R1+0x650] ;  /* 0x0006500001ee7983 */ /* 0x000ee20000300a00 */
[----:B----4-:R-:W-:-:S03]  /*11ff0*/  IMAD.WIDE R86, R2, 0x4, R242 ;  /* 0x0000000402567825 */ /* 0x010fc600078e02f2 */
[----:B------:R4:W-:Y:S04]  /*12000*/  STL.64 [R1+0x1a30], R102 ;  /* 0x001a306601007387 */ /* 0x0009e80000100a00 */
[----:B------:R-:W3:Y:S04]  /*12010*/  LDL.LU.64 R242, [R1+0x648] ;  /* 0x0006480001f27983 */ /* 0x000ee80000300a00 */
[----:B------:R1:W-:Y:S01]  /*12020*/  STL.64 [R1+0x1a48], R86 ;  /* 0x001a485601007387 */ /* 0x0003e20000100a00 */
[----:B--2---:R-:W-:-:S03]  /*12030*/  IMAD.WIDE R6, R2, 0x4, R236 ;  /* 0x0000000402067825 */ /* 0x004fc600078e02ec */
[----:B------:R-:W2:Y:S01]  /*12040*/  LDL.LU.64 R236, [R1+0x640] ;  /* 0x0006400001ec7983 */ /* 0x000ea20000300a00 */
[----:B------:R-:W-:Y:S02]  /*12050*/  VIADD R230, R231, 0xffffffa3 ;  /* 0xffffffa3e7e67836 */ /* 0x000fe40000000000 */
[----:B------:R-:W-:Y:S01]  /*12060*/  IMAD.WIDE R70, R2, 0x4, R240 ;  /* 0x0000000402467825 */ /* 0x000fe200078e02f0 */
[----:B------:R-:W2:Y:S02]  /*12070*/  LDC R231, c[0x0][0x3a0] ;  /* 0x0000e800ffe77b82 */ /* 0x000ea40000000800 */
[----:B------:R-:W-:Y:S02]  /*12080*/  ISETP.GE.U32.AND P4, PT, R230, 0x7fffff64, PT ;  /* 0x7fffff64e600780c */ /* 0x000fe40003f86070 */
[----:B------:R1:W-:Y:S04]  /*12090*/  STL.64 [R1+0x1a60], R70 ;  /* 0x001a604601007387 */ /* 0x0003e80000100a00 */
[----:B------:R2:W-:Y:S07]  /*120a0*/  STL.64 [R1+0x1a78], R6 ;  /* 0x001a780601007387 */ /* 0x0005ee0000100a00 */
[----:B------:R1:W-:Y:S04]  /*120b0*/  LDGSTS.E [R5+0x2e000], desc[UR74][R166.64], !P4 ;  /* 0x2e000000a6057fae */ /* 0x0003e8000e1a104a */
[----:B------:R3:W-:Y:S04]  /*120c0*/  LDGSTS.E [R5+0x2e100], desc[UR74][R150.64], !P4 ;  /* 0x2e10000096057fae */ /* 0x0007e8000e1a104a */
[----:B------:R3:W-:Y:S04]  /*120d0*/  LDGSTS.E [R5+0x2e200], desc[UR74][R134.64], !P4 ;  /* 0x2e20000086057fae */ /* 0x0007e8000e1a104a */
[----:B------:R3:W-:Y:S01]  /*120e0*/  LDGSTS.E [R5+0x2e300], desc[UR74][R118.64], !P4 ;  /* 0x2e30000076057fae */ /* 0x0007e2000e1a104a */
[----:B-1----:R-:W-:-:S03]  /*120f0*/  IMAD.WIDE R166, R2, 0x4, R38 ;  /* 0x0000000402a67825 */ /* 0x002fc600078e0226 */
[----:B------:R-:W-:Y:S01]  /*12100*/  LDGSTS.E [R5+0x2e400], desc[UR74][R102.64], !P4 ;  /* 0x2e40000066057fae */ /* 0x000fe2000e1a104a */
[----:B---3--:R-:W-:-:S03]  /*12110*/  IMAD.WIDE R150, R2, 0x4, R228 ;  /* 0x0000000402967825 */ /* 0x008fc600078e02e4 */
[----:B------:R-:W-:Y:S01]  /*12120*/  LDGSTS.E [R5+0x2e500], desc[UR74][R86.64], !P4 ;  /* 0x2e50000056057fae */ /* 0x000fe2000e1a104a */
[----:B------:R-:W-:-:S03]  /*12130*/  IMAD.WIDE R134, R2, 0x4, R244 ;  /* 0x0000000402867825 */ /* 0x000fc600078e02f4 */
[----:B------:R1:W-:Y:S04]  /*12140*/  LDGSTS.E [R5+0x2e600], desc[UR74][R70.64], !P4 ;  /* 0x2e60000046057fae */ /* 0x0003e8000e1a104a */
[----:B----4-:R-:W3:Y:S04]  /*12150*/  LDL.LU.64 R102, [R1+0x5b8] ;  /* 0x0005b80001667983 */ /* 0x010ee80000300a00 */
[----:B------:R-:W4:Y:S01]  /*12160*/  LDL.LU.64 R240, [R1+0x5b0] ;  /* 0x0005b00001f07983 */ /* 0x000f220000300a00 */
[----:B------:R-:W-:-:S03]  /*12170*/  IMAD.WIDE R118, R2, 0x4, R54 ;  /* 0x0000000402767825 */ /* 0x000fc600078e0236 */
[----:B------:R-:W4:Y:S01]  /*12180*/  LDL.LU.64 R86, [R1+0x5a8] ;  /* 0x0005a80001567983 */ /* 0x000f220000300a00 */
[----:B-1----:R-:W-:-:S03]  /*12190*/  IMAD.WIDE R70, R2, 0x4, R22 ;  /* 0x0000000402467825 */ /* 0x002fc600078e0216 */
[----:B------:R-:W4:Y:S01]  /*121a0*/  LDL.LU.64 R38, [R1+0x5a0] ;  /* 0x0005a00001267983 */ /* 0x000f220000300a00 */
[----:B------:R-:W-:-:S03]  /*121b0*/  IMAD.WIDE R54, R2, 0x4, R238 ;  /* 0x0000000402367825 */ /* 0x000fc600078e02ee */
[----:B------:R3:W-:Y:S04]  /*121c0*/  STL.64 [R1+0x1a88], R166 ;  /* 0x001a88a601007387 */ /* 0x0007e80000100a00 */
[----:B------:R-:W4:Y:S04]  /*121d0*/  LDL.LU.64 R228, [R1+0x598] ;  /* 0x0005980001e47983 */ /* 0x000f280000300a00 */
[----:B------:R-:W-:Y:S04]  /*121e0*/  STL.64 [R1+0x1a98], R150 ;  /* 0x001a989601007387 */ /* 0x000fe80000100a00 */
[----:B------:R-:W4:Y:S04]  /*121f0*/  LDL.LU.64 R244, [R1+0x590] ;  /* 0x0005900001f47983 */ /* 0x000f280000300a00 */
[----:B------:R-:W-:Y:S04]  /*12200*/  STL.64 [R1+0x1aa8], R134 ;  /* 0x001aa88601007387 */ /* 0x000fe80000100a00 */
[----:B------:R-:W4:Y:S04]  /*12210*/  LDL.LU.64 R238, [R1+0x588] ;  /* 0x0005880001ee7983 */ /* 0x000f280000300a00 */
[----:B------:R-:W-:Y:S04]  /*12220*/  STL.64 [R1+0x1ab8], R118 ;  /* 0x001ab87601007387 */ /* 0x000fe80000100a00 */
[----:B------:R2:W-:Y:S04]  /*12230*/  LDGSTS.E [R5+0x2e700], desc[UR74][R6.64], !P4 ;  /* 0x2e70000006057fae */ /* 0x0005e8000e1a104a */
[----:B------:R1:W-:Y:S04]  /*12240*/  STL.64 [R1+0x1ac8], R70 ;  /* 0x001ac84601007387 */ /* 0x0003e80000100a00 */
        /* <DEDUP_REMOVED lines=8> */
[----:B------:R2:W-:Y:S04]  /*122d0*/  STL.64 [R1+0x1af8], R6 ;  /* 0x001af80601007387 */ /* 0x0005e80000100a00 */
[----:B------:R-:W2:Y:S04]  /*122e0*/  LDL.LU.64 R242, [R1+0x4f8] ;  /* 0x0004f80001f27983 */ /* 0x000ea80000300a00 */
[----:B------:R3:W-:Y:S04]  /*122f0*/  LDGSTS.E [R5+0x30000], desc[UR74][R166.64], !P3 ;  /* 0x30000000a6057fae */ /* 0x0007e8000d9a104a */
[----:B------:R4:W-:Y:S04]  /*12300*/  LDGSTS.E [R5+0x30100], desc[UR74][R150.64], !P3 ;  /* 0x3010000096057fae */ /* 0x0009e8000d9a104a */
[----:B------:R1:W-:Y:S04]  /*12310*/  LDGSTS.E [R5+0x30200], desc[UR74][R134.64], !P3 ;  /* 0x3020000086057fae */ /* 0x0003e8000d9a104a */
[----:B------:R1:W-:Y:S04]  /*12320*/  LDGSTS.E [R5+0x30300], desc[UR74][R118.64], !P3 ;  /* 0x3030000076057fae */ /* 0x0003e8000d9a104a */
[----:B------:R-:W-:Y:S04]  /*12330*/  LDGSTS.E [R5+0x30400], desc[UR74][R70.64], !P3 ;  /* 0x3040000046057fae */ /* 0x000fe8000d9a104a */
[----:B------:R-:W-:Y:S04]  /*12340*/  LDGSTS.E [R5+0x30500], desc[UR74][R54.64], !P3 ;  /* 0x3050000036057fae */ /* 0x000fe8000d9a104a */
[----:B------:R-:W-:Y:S01]  /*12350*/  LDGSTS.E [R5+0x30600], desc[UR74][R22.64], !P3 ;  /* 0x3060000016057fae */ /* 0x000fe2000d9a104a */
[----:B---3--:R-:W-:-:S03]  /*12360*/  IMAD.WIDE R166, R2, 0x4, R102 ;  /* 0x0000000402a67825 */ /* 0x008fc600078e0266 */
[----:B-1----:R-:W3:Y:S01]  /*12370*/  LDL.LU.64 R70, [R1+0x4f0] ;  /* 0x0004f00001467983 */ /* 0x002ee20000300a00 */
[----:B----4-:R-:W-:-:S03]  /*12380*/  IMAD.WIDE R150, R2, 0x4, R240 ;  /* 0x0000000402967825 */ /* 0x010fc600078e02f0 */
[----:B------:R-:W4:Y:S01]  /*12390*/  LDL.LU.64 R54, [R1+0x4e8] ;  /* 0x0004e80001367983 */ /* 0x000f220000300a00 */
[----:B------:R-:W-:-:S03]  /*123a0*/  IMAD.WIDE R134, R2, 0x4, R86 ;  /* 0x0000000402867825 */ /* 0x000fc600078e0256 */
[----:B------:R-:W4:Y:S01]  /*123b0*/  LDL.LU.64 R22, [R1+0x4e0] ;  /* 0x0004e00001167983 */ /* 0x000f220000300a00 */
[----:B------:R-:W-:-:S03]  /*123c0*/  IMAD.WIDE R118, R2, 0x4, R38 ;  /* 0x0000000402767825 */ /* 0x000fc600078e0226 */
[----:B------:R-:W4:Y:S04]  /*123d0*/  LDL.LU.64 R240, [R1+0x4d8] ;  /* 0x0004d80001f07983 */ /* 0x000f280000300a00 */
[----:B------:R1:W-:Y:S01]  /*123e0*/  STL.64 [R1+0x1b08], R166 ;  /* 0x001b08a601007387 */ /* 0x0003e20000100a00 */
[----:B------:R-:W-:-:S03]  /*123f0*/  IMAD.WIDE R102, R2, 0x4, R228 ;  /* 0x0000000402667825 */ /* 0x000fc600078e02e4 */
[----:B------:R3:W-:Y:S04]  /*12400*/  STL.64 [R1+0x1b18], R150 ;  /* 0x001b189601007387 */ /* 0x0007e80000100a00 */
[----:B------:R4:W-:Y:S01]  /*12410*/  STL.64 [R1+0x1b28], R134 ;  /* 0x001b288601007387 */ /* 0x0009e20000100a00 */
[----:B------:R-:W-:-:S03]  /*12420*/  IMAD.WIDE R86, R2, 0x4, R244 ;  /* 0x0000000402567825 */ /* 0x000fc600078e02f4 */
[----:B------:R-:W4:Y:S04]  /*12430*/  LDL.LU.64 R244, [R1+0x4d0] ;  /* 0x0004d00001f47983 */ /* 0x000f280000300a00 */
[----:B------:R-:W-:Y:S01]  /*12440*/  STL.64 [R1+0x1b38], R118 ;  /* 0x001b387601007387 */ /* 0x000fe20000100a00 */
[----:B------:R-:W-:-:S03]  /*12450*/  IMAD.WIDE R38, R2, 0x4, R238 ;  /* 0x0000000402267825 */ /* 0x000fc600078e02ee */
[----:B------:R-:W-:Y:S04]  /*12460*/  STL.64 [R1+0x1b48], R102 ;  /* 0x001b486601007387 */ /* 0x000fe80000100a00 */
[----:B------:R2:W-:Y:S04]  /*12470*/  LDGSTS.E [R5+0x30700], desc[UR74][R6.64], !P3 ;  /* 0x3070000006057fae */ /* 0x0005e8000d9a104a */
[----:B------:R-:W4:Y:S04]  /*12480*/  LDL.LU.64 R238, [R1+0x4c8] ;  /* 0x0004c80001ee7983 */ /* 0x000f280000300a00 */
[----:B------:R-:W-:Y:S01]  /*12490*/  STL.64 [R1+0x1b58], R86 ;  /* 0x001b585601007387 */ /* 0x000fe20000100a00 */
[----:B--2---:R-:W-:-:S03]  /*124a0*/  IMAD.WIDE R6, R2, 0x4, R236 ;  /* 0x0000000402067825 */ /* 0x004fc600078e02ec */
[----:B------:R-:W2:Y:S01]  /*124b0*/  LDL.LU.64 R236, [R1+0x4c0] ;  /* 0x0004c00001ec7983 */ /* 0x000ea20000300a00 */
[----:B------:R-:W-:-:S03]  /*124c0*/  VIADD R230, R232, 0xffffff9b ;  /* 0xffffff9be8e67836 */ /* 0x000fc60000000000 */
[----:B------:R1:W-:Y:S01]  /*124d0*/  STL.64 [R1+0x1b68], R38 ;  /* 0x001b682601007387 */ /* 0x0003e20000100a00 */
[----:B------:R-:W2:Y:S01]  /*124e0*/  LDC R232, c[0x0][0x3a0] ;  /* 0x0000e800ffe87b82 */ /* 0x000ea20000000800 */
[----:B------:R-:W-:Y:S02]  /*124f0*/  ISETP.GE.U32.AND P2, PT, R230, 0x7fffff5c, PT ;  /* 0x7fffff5ce600780c */ /* 0x000fe40003f46070 */
[----:B------:R2:W-:Y:S11]  /*12500*/  STL.64 [R1+0x1b78], R6 ;  /* 0x001b780601007387 */ /* 0x0005f60000100a00 */
[----:B------:R1:W-:Y:S04]  /*12510*/  LDGSTS.E [R5+0x32000], desc[UR74][R166.64], !P2 ;  /* 0x32000000a6057fae */ /* 0x0003e8000d1a104a */
[----:B------:R3:W-:Y:S04]  /*12520*/  LDGSTS.E [R5+0x32100], desc[UR74][R150.64], !P2 ;  /* 0x3210000096057fae */ /* 0x0007e8000d1a104a */
[----:B------:R4:W-:Y:S04]  /*12530*/  LDGSTS.E [R5+0x32200], desc[UR74][R134.64], !P2 ;  /* 0x3220000086057fae */ /* 0x0009e8000d1a104a */
[----:B------:R3:W-:Y:S01]  /*12540*/  LDGSTS.E [R5+0x32300], desc[UR74][R118.64], !P2 ;  /* 0x3230000076057fae */ /* 0x0007e2000d1a104a */
[----:B-1----:R-:W-:-:S03]  /*12550*/  IMAD.WIDE R166, R2, 0x4, R242 ;  /* 0x0000000402a67825 */ /* 0x002fc600078e02f2 */
[----:B------:R1:W-:Y:S04]  /*12560*/  LDGSTS.E [R5+0x32400], desc[UR74][R102.64], !P2 ;  /* 0x3240000066057fae */ /* 0x0003e8000d1a104a */
[----:B------:R1:W-:Y:S04]  /*12570*/  LDGSTS.E [R5+0x32500], desc[UR74][R86.64], !P2 ;  /* 0x3250000056057fae */ /* 0x0003e8000d1a104a */
[----:B------:R-:W-:Y:S01]  /*12580*/  LDGSTS.E [R5+0x32600], desc[UR74][R38.64], !P2 ;  /* 0x3260000026057fae */ /* 0x000fe2000d1a104a */
[----:B---3--:R-:W-:-:S03]  /*12590*/  IMAD.WIDE R150, R2, 0x4, R70 ;  /* 0x0000000402967825 */ /* 0x008fc600078e0246 */
[----:B------:R2:W-:Y:S01]  /*125a0*/  LDGSTS.E [R5+0x32700], desc[UR74][R6.64], !P2 ;  /* 0x3270000006057fae */ /* 0x0005e2000d1a104a */
[----:B----4-:R-:W-:-:S03]  /*125b0*/  IMAD.WIDE R134, R2, 0x4, R54 ;  /* 0x0000000402867825 */ /* 0x010fc600078e0236 */
[----:B------:R-:W3:Y:S01]  /*125c0*/  LDL.LU.64 R38, [R1+0x438] ;  /* 0x0004380001267983 */ /* 0x000ee20000300a00 */
[----:B------:R-:W-:-:S03]  /*125d0*/  IMAD.WIDE R118, R2, 0x4, R22 ;  /* 0x0000000402767825 */ /* 0x000fc600078e0216 */
[----:B------:R-:W4:Y:S04]  /*125e0*/  LDL.LU.64 R228, [R1+0x430] ;  /* 0x0004300001e47983 */ /* 0x000f280000300a00 */
[----:B------:R-:W4:Y:S01]  /*125f0*/  LDL.LU.64 R242, [R1+0x428] ;  /* 0x0004280001f27983 */ /* 0x000f220000300a00 */
[----:B-1----:R-:W-:-:S03]  /*12600*/  IMAD.WIDE R102, R2, 0x4, R240 ;  /* 0x0000000402667825 */ /* 0x002fc600078e02f0 */
[----:B------:R-:W-:Y:S04]  /*12610*/  STL.64 [R1+0x1bc0], R166 ;  /* 0x001bc0a601007387 */ /* 0x000fe80000100a00 */
[----:B------:R-:W4:Y:S04]  /*12620*/  LDL.LU.64 R54, [R1+0x420] ;  /* 0x0004200001367983 */ /* 0x000f280000300a00 */
[----:B------:R-:W-:Y:S01]  /*12630*/  STL.64 [R1+0x1bc8], R150 ;  /* 0x001bc89601007387 */ /* 0x000fe20000100a00 */
[----:B------:R-:W-:-:S03]  /*12640*/  IMAD.WIDE R86, R2, 0x4, R244 ;  /* 0x0000000402567825 */ /* 0x000fc600078e02f4 */
[----:B------:R-:W-:Y:S04]  /*12650*/  STL.64 [R1+0x1bd0], R134 ;  /* 0x001bd08601007387 */ /* 0x000fe80000100a00 */
[----:B------:R-:W4:Y:S04]  /*12660*/  LDL.LU.64 R22, [R1+0x418] ;  /* 0x0004180001167983 */ /* 0x000f280000300a00 */
[----:B------:R-:W-:Y:S04]  /*12670*/  STL.64 [R1+0x1bd8], R118 ;  /* 0x001bd87601007387 */ /* 0x000fe80000100a00 */
[----:B------:R-:W4:Y:S04]  /*12680*/  LDL.LU.64 R240, [R1+0x410] ;  /* 0x0004100001f07983 */ /* 0x000f280000300a00 */
[----:B------:R1:W-:Y:S04]  /*12690*/  STL.64 [R1+0x1be0], R102 ;  /* 0x001be06601007387 */ /* 0x0003e80000100a00 */
[----:B------:R-:W4:Y:S04]  /*126a0*/  LDL.LU.64 R244, [R1+0x408] ;  /* 0x0004080001f47983 */ /* 0x000f280000300a00 */
        /* <DEDUP_REMOVED lines=12> */
[----:B------:R1:W-:Y:S04]  /*12770*/  LDGSTS.E [R5+0x34300], desc[UR74][R118.64], !P1 ;  /* 0x3430000076057fae */ /* 0x0003e8000c9a104a */
[----:B------:R-:W-:Y:S04]  /*12780*/  LDGSTS.E [R5+0x34400], desc[UR74][R102.64], !P1 ;  /* 0x3440000066057fae */ /* 0x000fe8000c9a104a */
[----:B------:R-:W-:Y:S04]  /*12790*/  LDGSTS.E [R5+0x34500], desc[UR74][R86.64], !P1 ;  /* 0x3450000056057fae */ /* 0x000fe8000c9a104a */
[----:B------:R4:W-:Y:S04]  /*127a0*/  LDGSTS.E [R5+0x34600], desc[UR74][R70.64], !P1 ;  /* 0x3460000046057fae */ /* 0x0009e8000c9a104a */
[----:B-1----:R-:W2:Y:S04]  /*127b0*/  LDL.LU.64 R102, [R1+0x378] ;  /* 0x0003780001667983 */ /* 0x002ea80000300a00 */
[----:B------:R-:W2:Y:S01]  /*127c0*/  LDL.LU.64 R238, [R1+0x370] ;  /* 0x0003700001ee7983 */ /* 0x000ea20000300a00 */
[----:B---3--:R-:W-:-:S03]  /*127d0*/  IMAD.WIDE R166, R2, 0x4, R38 ;  /* 0x0000000402a67825 */ /* 0x008fc600078e0226 */
[----:B------:R-:W3:Y:S01]  /*127e0*/  LDL.LU.64 R86, [R1+0x368] ;  /* 0x0003680001567983 */ /* 0x000ee20000300a00 */
[----:B----4-:R-:W-:-:S03]  /*127f0*/  IMAD.WIDE R150, R2, 0x4, R228 ;  /* 0x0000000402967825 */ /* 0x010fc600078e02e4 */
[----:B------:R-:W4:Y:S01]  /*12800*/  LDL.LU.64 R38, [R1+0x360] ;  /* 0x0003600001267983 */ /* 0x000f220000300a00 */
[----:B------:R-:W-:-:S03]  /*12810*/  IMAD.WIDE R134, R2, 0x4, R242 ;  /* 0x0000000402867825 */ /* 0x000fc600078e02f2 */
[----:B------:R1:W-:Y:S04]  /*12820*/  STL.64 [R1+0x1c00], R166 ;  /* 0x001c00a601007387 */ /* 0x0003e80000100a00 */
[----:B------:R-:W4:Y:S01]  /*12830*/  LDL.LU.64 R228, [R1+0x358] ;  /* 0x0003580001e47983 */ /* 0x000f220000300a00 */
[----:B------:R-:W-:-:S03]  /*12840*/  IMAD.WIDE R118, R2, 0x4, R54 ;  /* 0x0000000402767825 */ /* 0x000fc600078e0236 */
[----:B------:R-:W-:Y:S04]  /*12850*/  STL.64 [R1+0x1c08], R150 ;  /* 0x001c089601007387 */ /* 0x000fe80000100a00 */
[----:B------:R-:W4:Y:S04]  /*12860*/  LDL.LU.64 R242, [R1+0x350] ;  /* 0x0003500001f27983 */ /* 0x000f280000300a00 */
[----:B------:R-:W-:Y:S01]  /*12870*/  STL.64 [R1+0x1c10], R134 ;  /* 0x001c108601007387 */ /* 0x000fe20000100a00 */
[----:B------:R-:W-:-:S03]  /*12880*/  IMAD.WIDE R70, R2, 0x4, R22 ;  /* 0x0000000402467825 */ /* 0x000fc600078e0216 */
[----:B------:R2:W-:Y:S01]  /*12890*/  LDGSTS.E [R5+0x34700], desc[UR74][R6.64], !P1 ;  /* 0x3470000006057fae */ /* 0x0005e2000c9a104a */
[----:B------:R-:W-:-:S03]  /*128a0*/  IMAD.WIDE R54, R2, 0x4, R240 ;  /* 0x0000000402367825 */ /* 0x000fc600078e02f0 */
[----:B------:R-:W4:Y:S04]  /*128b0*/  LDL.LU.64 R240, [R1+0x348] ;  /* 0x0003480001f07983 */ /* 0x000f280000300a00 */
[----:B------:R-:W-:Y:S04]  /*128c0*/  STL.64 [R1+0x1c18], R118 ;  /* 0x001c187601007387 */ /* 0x000fe80000100a00 */
[----:B------:R1:W-:Y:S04]  /*128d0*/  STL.64 [R1+0x1c20], R70 ;  /* 0x001c204601007387 */ /* 0x0003e80000100a00 */
[----:B------:R1:W-:Y:S01]  /*128e0*/  STL.64 [R1+0x1c28], R54 ;  /* 0x001c283601007387 */ /* 0x0003e20000100a00 */
[----:B--2---:R-:W-:-:S03]  /*128f0*/  IMAD.WIDE R6, R2, 0x4, R236 ;  /* 0x0000000402067825 */ /* 0x004fc600078e02ec */
[----:B------:R-:W2:Y:S01]  /*12900*/  LDL.LU.64 R236, [R1+0x340] ;  /* 0x0003400001ec7983 */ /* 0x000ea20000300a00 */
[----:B------:R-:W-:Y:S01]  /*12910*/  IADD3 R230, PT, PT, R234, -0x6d, RZ ;  /* 0xffffff93eae67810 */ /* 0x000fe20007ffe0ff */
        /* <DEDUP_REMOVED lines=13> */
[----:B-1----:R-:W-:-:S03]  /*129f0*/  IMAD.WIDE R166, R2, 0x4, R102 ;  /* 0x0000000402a67825 */ /* 0x002fc600078e0266 */
[----:B------:R-:W2:Y:S01]  /*12a00*/  LDL.LU.64 R70, [R1+0x2b0] ;  /* 0x0002b00001467983 */ /* 0x000ea20000300a00 */
[----:B------:R-:W-:-:S03]  /*12a10*/  IMAD.WIDE R150, R2, 0x4, R238 ;  /* 0x0000000402967825 */ /* 0x000fc600078e02ee */
[----:B------:R-:W2:Y:S01]  /*12a20*/  LDL.LU.64 R54, [R1+0x2a8] ;  /* 0x0002a80001367983 */ /* 0x000ea20000300a00 */
[----:B---3--:R-:W-:-:S03]  /*12a30*/  IMAD.WIDE R134, R2, 0x4, R86 ;  /* 0x0000000402867825 */ /* 0x008fc600078e0256 */
[----:B------:R-:W3:Y:S01]  /*12a40*/  LDL.LU.64 R22, [R1+0x2a0] ;  /* 0x0002a00001167983 */ /* 0x000ee20000300a00 */
[----:B----4-:R-:W-:-:S03]  /*12a50*/  IMAD.WIDE R118, R2, 0x4, R38 ;  /* 0x0000000402767825 */ /* 0x010fc600078e0226 */
[----:B------:R-:W4:Y:S04]  /*12a60*/  LDL.LU.64 R238, [R1+0x298] ;  /* 0x0002980001ee7983 */ /* 0x000f280000300a00 */
[----:B------:R1:W-:Y:S01]  /*12a70*/  STL.64 [R1+0x1c40], R166 ;  /* 0x001c40a601007387 */ /* 0x0003e20000100a00 */
[----:B------:R-:W-:-:S03]  /*12a80*/  IMAD.WIDE R102, R2, 0x4, R228 ;  /* 0x0000000402667825 */ /* 0x000fc600078e02e4 */
[----:B------:R1:W-:Y:S04]  /*12a90*/  STL.64 [R1+0x1c48], R150 ;  /* 0x001c489601007387 */ /* 0x0003e80000100a00 */
[----:B------:R1:W-:Y:S01]  /*12aa0*/  STL.64 [R1+0x1e40], R134 ;  /* 0x001e408601007387 */ /* 0x0003e20000100a00 */
[----:B------:R-:W-:-:S03]  /*12ab0*/  IMAD.WIDE R86, R2, 0x4, R242 ;  /* 0x0000000402567825 */ /* 0x000fc600078e02f2 */
[----:B------:R2:W-:Y:S04]  /*12ac0*/  LDGSTS.E [R5+0x36700], desc[UR74][R6.64], !P0 ;  /* 0x3670000006057fae */ /* 0x0005e8000c1a104a */
[----:B------:R-:W4:Y:S04]  /*12ad0*/  LDL.LU.64 R242, [R1+0x290] ;  /* 0x0002900001f27983 */ /* 0x000f280000300a00 */
[----:B------:R3:W-:Y:S04]  /*12ae0*/  STL.64 [R1+0x1e38], R118 ;  /* 0x001e387601007387 */ /* 0x0007e80000100a00 */
[----:B------:R-:W-:Y:S01]  /*12af0*/  STL.64 [R1+0x1e30], R102 ;  /* 0x001e306601007387 */ /* 0x000fe20000100a00 */
[----:B------:R-:W-:-:S03]  /*12b00*/  IMAD.WIDE R38, R2, 0x4, R240 ;  /* 0x0000000402267825 */ /* 0x000fc600078e02f0 */
        /* <DEDUP_REMOVED lines=17> */
[----:B------:R-:W-:-:S03]  /*12c20*/  IMAD.WIDE R150, R2, 0x4, R70 ;  /* 0x0000000402967825 */ /* 0x000fc600078e0246 */
[----:B------:R2:W-:Y:S01]  /*12c30*/  LDGSTS.E [R5+0x38700], desc[UR74][R6.64], !P5 ;  /* 0x3870000006057fae */ /* 0x0005e2000e9a104a */
[----:B------:R-:W-:-:S04]  /*12c40*/  IMAD.WIDE R134, R2, 0x4, R54 ;  /* 0x0000000402867825 */ /* 0x000fc800078e0236 */
[C---:B---3--:R-:W-:Y:S01]  /*12c50*/  IMAD.WIDE R118, R2.reuse, 0x4, R22 ;  /* 0x0000000402767825 */ /* 0x048fe200078e0216 */
[----:B------:R-:W3:Y:S04]  /*12c60*/  LDL.LU.64 R38, [R1+0x1f8] ;  /* 0x0001f80001267983 */ /* 0x000ee80000300a00 */
[----:B------:R-:W3:Y:S04]  /*12c70*/  LDL.LU.64 R228, [R1+0x1f0] ;  /* 0x0001f00001e47983 */ /* 0x000ee80000300a00 */
[----:B------:R-:W3:Y:S01]  /*12c80*/  LDL.LU.64 R244, [R1+0x1e8] ;  /* 0x0001e80001f47983 */ /* 0x000ee20000300a00 */
[----:B----4-:R-:W-:-:S03]  /*12c90*/  IMAD.WIDE R102, R2, 0x4, R238 ;  /* 0x0000000402667825 */ /* 0x010fc600078e02ee */
[----:B------:R-:W-:Y:S04]  /*12ca0*/  STL.64 [R1+0x1e80], R166 ;  /* 0x001e80a601007387 */ /* 0x000fe80000100a00 */
[----:B------:R-:W4:Y:S04]  /*12cb0*/  LDL.LU.64 R54, [R1+0x1e0] ;  /* 0x0001e00001367983 */ /* 0x000f280000300a00 */
[----:B------:R-:W-:Y:S01]  /*12cc0*/  STL.64 [R1+0x1e78], R150 ;  /* 0x001e789601007387 */ /* 0x000fe20000100a00 */
[----:B-1----:R-:W-:-:S03]  /*12cd0*/  IMAD.WIDE R86, R2, 0x4, R242 ;  /* 0x0000000402567825 */ /* 0x002fc600078e02f2 */
        /* <DEDUP_REMOVED lines=26> */
[----:B------:R-:W-:-:S03]  /*12e80*/  IMAD.WIDE R150, R2, 0x4, R228 ;  /* 0x0000000402967825 */ /* 0x000fc600078e02e4 */
[----:B------:R-:W3:Y:S01]  /*12e90*/  LDL.LU.64 R38, [R1+0x120] ;  /* 0x0001200001267983 */ /* 0x000ee20000300a00 */
[----:B------:R-:W-:-:S03]  /*12ea0*/  IMAD.WIDE R134, R2, 0x4, R244 ;  /* 0x0000000402867825 */ /* 0x000fc600078e02f4 */
[----:B------:R1:W-:Y:S04]  /*12eb0*/  STL.64 [R1+0x2e10], R166 ;  /* 0x002e10a601007387 */ /* 0x0003e80000100a00 */
[----:B------:R-:W3:Y:S01]  /*12ec0*/  LDL.LU.64 R228, [R1+0x118] ;  /* 0x0001180001e47983 */ /* 0x000ee20000300a00 */
[----:B----4-:R-:W-:-:S03]  /*12ed0*/  IMAD.WIDE R118, R2, 0x4, R54 ;  /* 0x0000000402767825 */ /* 0x010fc600078e0236 */
        /* <DEDUP_REMOVED lines=32> */
[----:B------:R-:W-:-:S03]  /*130e0*/  IMAD.WIDE R118, R2, 0x4, R38 ;  /* 0x0000000402767825 */ /* 0x000fc600078e0226 */
[----:B------:R-:W3:Y:S04]  /*130f0*/  LDL.LU.64 R240, [R1+0xc20] ;  /* 0x000c200001f07983 */ /* 0x000ee80000300a00 */
[----:B------:R1:W-:Y:S01]  /*13100*/  STL.64 [R1+0x2e50], R166 ;  /* 0x002e50a601007387 */ /* 0x0003e20000100a00 */
[----:B------:R-:W-:-:S03]  /*13110*/  IMAD.WIDE R102, R2, 0x4, R228 ;  /* 0x0000000402667825 */ /* 0x000fc600078e02e4 */
[----:B------:R1:W-:Y:S04]  /*13120*/  STL.64 [R1+0x2e48], R150 ;  /* 0x002e489601007387 */ /* 0x0003e80000100a00 */
[----:B------:R1:W-:Y:S01]  /*13130*/  STL.64 [R1+0x2e40], R134 ;  /* 0x002e408601007387 */ /* 0x0003e20000100a00 */
[----:B----4-:R-:W-:-:S03]  /*13140*/  IMAD.WIDE R86, R2, 0x4, R244 ;  /* 0x0000000402567825 */ /* 0x010fc600078e02f4 */
[----:B------:R-:W4:Y:S04]  /*13150*/  LDL.LU.64 R244, [R1+0xc18] ;  /* 0x000c180001f47983 */ /* 0x000f280000300a00 */
[----:B------:R-:W-:Y:S04]  /*13160*/  STL.64 [R1+0x2e38], R118 ;  /* 0x002e387601007387 */ /* 0x000fe80000100a00 */
[----:B------:R-:W-:Y:S04]  /*13170*/  STL.64 [R1+0x2e30], R102 ;  /* 0x002e306601007387 */ /* 0x000fe80000100a00 */
[----:B------:R2:W-:Y:S01]  /*13180*/  LDGSTS.E [R5+0x3c700], desc[UR74][R6.64], !P3 ;  /* 0x3c70000006057fae */ /* 0x0005e2000d9a104a */
        /* <DEDUP_REMOVED lines=20> */
[----:B------:R-:W-:-:S03]  /*132d0*/  IMAD.WIDE R134, R2, 0x4, R54 ;  /* 0x0000000402867825 */ /* 0x000fc600078e0236 */
[----:B------:R-:W2:Y:S01]  /*132e0*/  LDL.LU.64 R38, [R1+0xb78] ;  /* 0x000b780001267983 */ /* 0x000ea20000300a00 */
[----:B---3--:R-:W-:-:S03]  /*132f0*/  IMAD.WIDE R118, R2, 0x4, R22 ;  /* 0x0000000402767825 */ /* 0x008fc600078e0216 */
[----:B------:R-:W3:Y:S04]  /*13300*/  LDL.LU.64 R228, [R1+0xb70] ;  /* 0x000b700001e47983 */ /* 0x000ee80000300a00 */
[----:B------:R-:W3:Y:S01]  /*13310*/  LDL.LU.64 R242, [R1+0xb68] ;  /* 0x000b680001f27983 */ /* 0x000ee20000300a00 */
[----:B-1----:R-:W-:-:S03]  /*13320*/  IMAD.WIDE R102, R2, 0x4, R240 ;  /* 0x0000000402667825 */ /* 0x002fc600078e02f0 */
[----:B------:R-:W-:Y:S04]  /*13330*/  STL.64 [R1+0x4d0], R166 ;  /* 0x0004d0a601007387 */ /* 0x000fe80000100a00 */
[----:B------:R-:W3:Y:S04]  /*13340*/  LDL.LU.64 R54, [R1+0xb60] ;  /* 0x000b600001367983 */ /* 0x000ee80000300a00 */
[----:B------:R-:W-:Y:S01]  /*13350*/  STL.64 [R1+0x4d8], R150 ;  /* 0x0004d89601007387 */ /* 0x000fe20000100a00 */
[----:B----4-:R-:W-:-:S03]  /*13360*/  IMAD.WIDE R86, R2, 0x4, R244 ;  /* 0x0000000402567825 */ /* 0x010fc600078e02f4 */
        /* <DEDUP_REMOVED lines=24> */
[----:B------:R-:W-:-:S03]  /*134f0*/  IMAD.WIDE R166, R2, 0x4, R38 ;  /* 0x0000000402a67825 */ /* 0x000fc600078e0226 */
[----:B------:R-:W2:Y:S01]  /*13500*/  LDL.LU.64 R86, [R1+0xaa8] ;  /* 0x000aa80001567983 */ /* 0x000ea20000300a00 */
[----:B---3--:R-:W-:-:S03]  /*13510*/  IMAD.WIDE R150, R2, 0x4, R228 ;  /* 0x0000000402967825 */ /* 0x008fc600078e02e4 */
[----:B------:R-:W3:Y:S01]  /*13520*/  LDL.LU.64 R38, [R1+0xaa0] ;  /* 0x000aa00001267983 */ /* 0x000ee20000300a00 */
[----:B------:R-:W-:-:S03]  /*13530*/  IMAD.WIDE R134, R2, 0x4, R242 ;  /* 0x0000000402867825 */ /* 0x000fc600078e02f2 */
[----:B------:R1:W-:Y:S04]  /*13540*/  STL.64 [R1+0x5a0], R166 ;  /* 0x0005a0a601007387 */ /* 0x0003e80000100a00 */
[----:B------:R-:W3:Y:S01]  /*13550*/  LDL.LU.64 R228, [R1+0xa98] ;  /* 0x000a980001e47983 */ /* 0x000ee20000300a00 */
[----:B------:R-:W-:-:S03]  /*13560*/  IMAD.WIDE R118, R2, 0x4, R54 ;  /* 0x0000000402767825 */ /* 0x000fc600078e0236 */
[----:B------:R-:W-:Y:S04]  /*13570*/  STL.64 [R1+0x5a8], R150 ;  /* 0x0005a89601007387 */ /* 0x000fe80000100a00 */
[----:B------:R-:W3:Y:S04]  /*13580*/  LDL.LU.64 R242, [R1+0xa90] ;  /* 0x000a900001f27983 */ /* 0x000ee80000300a00 */
[----:B------:R-:W-:Y:S01]  /*13590*/  STL.64 [R1+0x5b8], R134 ;  /* 0x0005b88601007387 */ /* 0x000fe20000100a00 */
[----:B----4-:R-:W-:-:S03]  /*135a0*/  IMAD.WIDE R70, R2, 0x4, R22 ;  /* 0x0000000402467825 */ /* 0x010fc600078e0216 */
        /* <DEDUP_REMOVED lines=26> */
[----:B------:R-:W-:-:S03]  /*13750*/  IMAD.WIDE R134, R2, 0x4, R86 ;  /* 0x0000000402867825 */ /* 0x000fc600078e0256 */
[----:B------:R-:W2:Y:S01]  /*13760*/  LDL.LU.64 R22, [R1+0x9e0] ;  /* 0x0009e00001167983 */ /* 0x000ea20000300a00 */
[----:B---3--:R-:W-:-:S03]  /*13770*/  IMAD.WIDE R118, R2, 0x4, R38 ;  /* 0x0000000402767825 */ /* 0x008fc600078e0226 */
[----:B------:R-:W3:Y:S04]  /*13780*/  LDL.LU.64 R238, [R1+0x9d8] ;  /* 0x0009d80001ee7983 */ /* 0x000ee80000300a00 */
[----:B------:R1:W-:Y:S01]  /*13790*/  STL.64 [R1+0x668], R166 ;  /* 0x000668a601007387 */ /* 0x0003e20000100a00 */
[----:B------:R-:W-:-:S03]  /*137a0*/  IMAD.WIDE R102, R2, 0x4, R228 ;  /* 0x0000000402667825 */ /* 0x000fc600078e02e4 */
[----:B------:R1:W-:Y:S04]  /*137b0*/  STL.64 [R1+0x670], R150 ;  /* 0x0006709601007387 */ /* 0x0003e80000100a00 */
[----:B------:R1:W-:Y:S01]  /*137c0*/  STL.64 [R1+0x678], R134 ;  /* 0x0006788601007387 */ /* 0x0003e20000100a00 */
[----:B------:R-:W-:-:S03]  /*137d0*/  IMAD.WIDE R86, R2, 0x4, R242 ;  /* 0x0000000402567825 */ /* 0x000fc600078e02f2 */
[----:B------:R-:W3:Y:S04]  /*137e0*/  LDL.LU.64 R242, [R1+0x9d0] ;  /* 0x0009d00001f27983 */ /* 0x000ee80000300a00 */
[----:B------:R-:W-:Y:S04]  /*137f0*/  STL.64 [R1+0x700], R118 ;  /* 0x0007007601007387 */ /* 0x000fe80000100a00 */
[----:B------:R-:W-:Y:S04]  /*13800*/  STL.64 [R1+0x708], R102 ;  /* 0x0007086601007387 */ /* 0x000fe80000100a00 */
[----:B------:R2:W-:Y:S01]  /*13810*/  LDGSTS.E [R4+0x22f00], desc[UR74][R6.64], !P0 ;  /* 0x22f0000006047fae */ /* 0x0005e2000c1a104a */
[----:B----4-:R-:W-:-:S03]  /*13820*/  IMAD.WIDE R38, R2, 0x4, R240 ;  /* 0x0000000402267825 */ /* 0x010fc600078e02f0 */
[----:B------:R-:W4:Y:S04]  /*13830*/  LDL.LU.64 R240, [R1+0x9c8] ;  /* 0x0009c80001f07983 */ /* 0x000f280000300a00 */
[----:B------:R-:W-:Y:S01]  /*13840*/  STL.64 [R1+0x720], R86 ;  /* 0x0007205601007387 */ /* 0x000fe20000100a00 */
[----:B--2---:R-:W-:-:S03]  /*13850*/  IMAD.WIDE R6, R2, 0x4, R236 ;  /* 0x0000000402067825 */ /* 0x004fc600078e02ec */
[----:B------:R-:W2:Y:S01]  /*13860*/  LDL.LU.64 R236, [R1+0x9c0] ;  /* 0x0009c00001ec7983 */ /* 0x000ea20000300a00 */
[----:B------:R-:W-:Y:S02]  /*13870*/  IADD3 R230, PT, PT, R232, -0x4a, RZ ;  /* 0xffffffb6e8e67810 */ /* 0x000fe40007ffe0ff */
[----:B------:R-:W2:Y:S02]  /*13880*/  LDC R232, c[0x0][0x3a0] ;  /* 0x0000e800ffe87b82 */ /* 0x000ea40000000800 */
[----:B------:R-:W-:Y:S01]  /*13890*/  ISETP.GE.U32.AND P5, PT, R230, 0x7fffff77, PT ;  /* 0x7fffff77e600780c */ /* 0x000fe20003fa6070 */
[----:B------:R1:W-:Y:S04]  /*138a0*/  STL.64 [R1+0x728], R38 ;  /* 0x0007282601007387 */ /* 0x0003e80000100a00 */
[----:B------:R2:W-:Y:S08]  /*138b0*/  STL.64 [R1+0x730], R6 ;  /* 0x0007300601007387 */ /* 0x0005f00000100a00 */
[----:B------:R1:W-:Y:S04]  /*138c0*/  LDGSTS.E [R4+0x24800], desc[UR74][R166.64], !P5 ;  /* 0x24800000a6047fae */ /* 0x0003e8000e9a104a */
[----:B------:R1:W-:Y:S04]  /*138d0*/  LDGSTS.E [R4+0x24900], desc[UR74][R150.64], !P5 ;  /* 0x2490000096047fae */ /* 0x0003e8000e9a104a */
[----:B------:R1:W-:Y:S04]  /*138e0*/  LDGSTS.E [R4+0x24a00], desc[UR74][R134.64], !P5 ;  /* 0x24a0000086047fae */ /* 0x0003e8000e9a104a */
[----:B------:R1:W-:Y:S02]  /*138f0*/  LDGSTS.E [R4+0x24b00], desc[UR74][R118.64], !P5 ;  /* 0x24b0000076047fae */ /* 0x0003e4000e9a104a */
[----:B-1----:R-:W-:-:S02]  /*13900*/  IMAD.WIDE R166, R2, 0x4, R244 ;  /* 0x0000000402a67825 */ /* 0x002fc400078e02f4 */
[----:B------:R3:W-:Y:S04]  /*13910*/  LDGSTS.E [R4+0x24c00], desc[UR74][R102.64], !P5 ;  /* 0x24c0000066047fae */ /* 0x0007e8000e9a104a */
[----:B------:R1:W-:Y:S04]  /*13920*/  LDGSTS.E [R4+0x24d00], desc[UR74][R86.64], !P5 ;  /* 0x24d0000056047fae */ /* 0x0003e8000e9a104a */
[----:B------:R-:W-:Y:S04]  /*13930*/  LDGSTS.E [R4+0x24e00], desc[UR74][R38.64], !P5 ;  /* 0x24e0000026047fae */ /* 0x000fe8000e9a104a */
[----:B------:R2:W-:Y:S01]  /*13940*/  LDGSTS.E [R4+0x24f00], desc[UR74][R6.64], !P5 ;  /* 0x24f0000006047fae */ /* 0x0005e2000e9a104a */
[----:B------:R-:W-:-:S04]  /*13950*/  IMAD.WIDE R150, R2, 0x4, R70 ;  /* 0x0000000402967825 */ /* 0x000fc800078e0246 */
[C---:B------:R-:W-:Y:S01]  /*13960*/  IMAD.WIDE R134, R2.reuse, 0x4, R54 ;  /* 0x0000000402867825 */ /* 0x040fe200078e0236 */
[----:B------:R-:W4:Y:S03]  /*13970*/  LDL.LU.64 R38, [R1+0x938] ;  /* 0x0009380001267983 */ /* 0x000f260000300a00 */
[C---:B------:R-:W-:Y:S01]  /*13980*/  IMAD.WIDE R118, R2.reuse, 0x4, R22 ;  /* 0x0000000402767825 */ /* 0x040fe200078e0216 */
[----:B------:R-:W4:Y:S04]  /*13990*/  LDL.LU.64 R228, [R1+0x930] ;  /* 0x0009300001e47983 */ /* 0x000f280000300a00 */
[----:B------:R-:W4:Y:S01]  /*139a0*/  LDL.LU.64 R244, [R1+0x928] ;  /* 0x0009280001f47983 */ /* 0x000f220000300a00 */
[----:B---3--:R-:W-:-:S03]  /*139b0*/  IMAD.WIDE R102, R2, 0x4, R238 ;  /* 0x0000000402667825 */ /* 0x008fc600078e02ee */
[----:B------:R-:W-:Y:S04]  /*139c0*/  STL.64 [R1+0x738], R166 ;  /* 0x000738a601007387 */ /* 0x000fe80000100a00 */
[----:B------:R-:W3:Y:S04]  /*139d0*/  LDL.LU.64 R54, [R1+0x920] ;  /* 0x0009200001367983 */ /* 0x000ee80000300a00 */
[----:B------:R-:W-:Y:S01]  /*139e0*/  STL.64 [R1+0x7c0], R150 ;  /* 0x0007c09601007387 */ /* 0x000fe20000100a00 */
[----:B-1----:R-:W-:-:S03]  /*139f0*/  IMAD.WIDE R86, R2, 0x4, R242 ;  /* 0x0000000402567825 */ /* 0x002fc600078e02f2 */
[----:B------:R-:W-:Y:S04]  /*13a00*/  STL.64 [R1+0x7c8], R134 ;  /* 0x0007c88601007387 */ /* 0x000fe80000100a00 */
[----:B------:R-:W3:Y:S04]  /*13a10*/  LDL.LU.64 R22, [R1+0x918] ;  /* 0x0009180001167983 */ /* 0x000ee80000300a00 */
[----:B------:R-:W-:Y:S04]  /*13a20*/  STL.64 [R1+0x7d0], R118 ;  /* 0x0007d07601007387 */ /* 0x000fe80000100a00 */
[----:B------:R-:W3:Y:S04]  /*13a30*/  LDL.LU.64 R238, [R1+0x910] ;  /* 0x0009100001ee7983 */ /* 0x000ee80000300a00 */
[----:B------:R1:W-:Y:S04]  /*13a40*/  STL.64 [R1+0x7d8], R102 ;  /* 0x0007d86601007387 */ /* 0x0003e80000100a00 */
[----:B------:R-:W3:Y:S04]  /*13a50*/  LDL.LU.64 R242, [R1+0x908] ;  /* 0x0009080001f27983 */ /* 0x000ee80000300a00 */
[----:B------:R1:W-:Y:S01]  /*13a60*/  STL.64 [R1+0x7e0], R86 ;  /* 0x0007e05601007387 */ /* 0x0003e20000100a00 */
[----:B--2---:R-:W-:-:S03]  /*13a70*/  IMAD.WIDE R6, R2, 0x4, R236 ;  /* 0x0000000402067825 */ /* 0x004fc600078e02ec */
[----:B------:R-:W2:Y:S01]  /*13a80*/  LDL.LU.64 R236, [R1+0x900] ;  /* 0x0009000001ec7983 */ /* 0x000ea20000300a00 */
[----:B------:R-:W-:Y:S02]  /*13a90*/  VIADD R230, R233, 0xffffffb2 ;  /* 0xffffffb2e9e67836 */ /* 0x000fe40000000000 */
[----:B----4-:R-:W-:Y:S01]  /*13aa0*/  IMAD.WIDE R70, R2, 0x4, R240 ;  /* 0x0000000402467825 */ /* 0x010fe200078e02f0 */
[----:B------:R-:W4:Y:S02]  /*13ab0*/  LDC R233, c[0x0][0x3a0] ;  /* 0x0000e800ffe97b82 */ /* 0x000f240000000800 */
        /* <DEDUP_REMOVED lines=10> */
[----:B-1----:R-:W4:Y:S01]  /*13b60*/  LDL.LU.64 R102, [R1+0x878] ;  /* 0x0008780001667983 */ /* 0x002f220000300a00 */
[----:B------:R-:W-:-:S03]  /*13b70*/  IMAD.WIDE R166, R2, 0x4, R38 ;  /* 0x0000000402a67825 */ /* 0x000fc600078e0226 */
[----:B------:R-:W4:Y:S01]  /*13b80*/  LDL.LU.64 R240, [R1+0x870] ;  /* 0x0008700001f07983 */ /* 0x000f220000300a00 */
[----:B------:R-:W-:-:S03]  /*13b90*/  IMAD.WIDE R150, R2, 0x4, R228 ;  /* 0x0000000402967825 */ /* 0x000fc600078e02e4 */
[----:B------:R-:W4:Y:S01]  /*13ba0*/  LDL.LU.64 R86, [R1+0x868] ;  /* 0x0008680001567983 */ /* 0x000f220000300a00 */
[----:B------:R-:W-:-:S03]  /*13bb0*/  IMAD.WIDE R134, R2, 0x4, R244 ;  /* 0x0000000402867825 */ /* 0x000fc600078e02f4 */
[----:B------:R-:W4:Y:S04]  /*13bc0*/  LDL.LU.64 R38, [R1+0x860] ;  /* 0x0008600001267983 */ /* 0x000f280000300a00 */
[----:B------:R4:W-:Y:S01]  /*13bd0*/  STL.64 [R1+0x7f8], R166 ;  /* 0x0007f8a601007387 */ /* 0x0009e20000100a00 */
[----:B---3--:R-:W-:-:S03]  /*13be0*/  IMAD.WIDE R118, R2, 0x4, R54 ;  /* 0x0000000402767825 */ /* 0x008fc600078e0236 */
[----:B------:R-:W3:Y:S04]  /*13bf0*/  LDL.LU.64 R228, [R1+0x858] ;  /* 0x0008580001e47983 */ /* 0x000ee80000300a00 */
[----:B------:R-:W-:Y:S04]  /*13c00*/  STL.64 [R1+0x880], R150 ;  /* 0x0008809601007387 */ /* 0x000fe80000100a00 */
[----:B------:R-:W3:Y:S01]  /*13c10*/  LDL.LU.64 R244, [R1+0x850] ;  /* 0x0008500001f47983 */ /* 0x000ee20000300a00 */
[----:B------:R-:W-:-:S03]  /*13c20*/  IMAD.WIDE R70, R2, 0x4, R22 ;  /* 0x0000000402467825 */ /* 0x000fc600078e0216 */
[----:B------:R-:W-:Y:S04]  /*13c30*/  STL.64 [R1+0x888], R134 ;  /* 0x0008888601007387 */ /* 0x000fe80000100a00 */
[----:B------:R2:W-:Y:S01]  /*13c40*/  LDGSTS.E [R4+0x26f00], desc[UR74][R6.64], !P4 ;  /* 0x26f0000006047fae */ /* 0x0005e2000e1a104a */
[----:B------:R-:W-:-:S03]  /*13c50*/  IMAD.WIDE R54, R2, 0x4, R238 ;  /* 0x0000000402367825 */ /* 0x000fc600078e02ee */
[----:B------:R-:W3:Y:S04]  /*13c60*/  LDL.LU.64 R238, [R1+0x848] ;  /* 0x0008480001ee7983 */ /* 0x000ee80000300a00 */
        /* <DEDUP_REMOVED lines=19> */
[----:B----4-:R-:W-:-:S03]  /*13da0*/  IMAD.WIDE R166, R2, 0x4, R102 ;  /* 0x0000000402a67825 */ /* 0x010fc600078e0266 */
        /* <DEDUP_REMOVED lines=9> */
[----:B------:R4:W-:Y:S04]  /*13e40*/  STL.64 [R1+0x900], R150 ;  /* 0x0009009601007387 */ /* 0x0009e80000100a00 */
[----:B------:R3:W-:Y:S01]  /*13e50*/  STL.64 [R1+0x908], R134 ;  /* 0x0009088601007387 */ /* 0x0007e20000100a00 */
[----:B------:R-:W-:-:S03]  /*13e60*/  IMAD.WIDE R86, R2, 0x4, R244 ;  /* 0x0000000402567825 */ /* 0x000fc600078e02f4 */
[----:B------:R-:W4:Y:S04]  /*13e70*/  LDL.LU.64 R244, [R1+0x790] ;  /* 0x0007900001f47983 */ /* 0x000f280000300a00 */
[----:B------:R-:W-:Y:S04]  /*13e80*/  STL.64 [R1+0x910], R118 ;  /* 0x0009107601007387 */ /* 0x000fe80000100a00 */
[----:B------:R-:W-:Y:S01]  /*13e90*/  STL.64 [R1+0x930], R102 ;  /* 0x0009306601007387 */ /* 0x000fe20000100a00 */
[----:B------:R-:W-:-:S03]  /*13ea0*/  IMAD.WIDE R38, R2, 0x4, R238 ;  /* 0x0000000402267825 */ /* 0x000fc600078e02ee */
        /* <DEDUP_REMOVED lines=18> */
[----:B----4-:R-:W-:-:S03]  /*13fd0*/  IMAD.WIDE R150, R2, 0x4, R70 ;  /* 0x0000000402967825 */ /* 0x010fc600078e0246 */
[----:B------:R2:W-:Y:S01]  /*13fe0*/  LDGSTS.E [R4+0x2af00], desc[UR74][R6.64], !P2 ;  /* 0x2af0000006047fae */ /* 0x0005e2000d1a104a */
[----:B---3--:R-:W-:-:S03]  /*13ff0*/  IMAD.WIDE R134, R2, 0x4, R54 ;  /* 0x0000000402867825 */ /* 0x008fc600078e0236 */
        /* <DEDUP_REMOVED lines=145> */
[----:B----4-:R-:W-:-:S03]  /*14910*/  IMAD.WIDE R118, R2, 0x4, R54 ;  /* 0x0000000402767825 */ /* 0x010fc600078e0236 */
[----:B------:R4:W-:Y:S04]  /*14920*/  STL.64 [R1+0x1a90], R150 ;  /* 0x001a909601007387 */ /* 0x0009e80000100a00 */
[----:B------:R-:W3:Y:S04]  /*14930*/  LDL.LU.64 R244, [R1+0x3d0] ;  /* 0x0003d00001f47983 */ /* 0x000ee80000300a00 */
[----:B------:R-:W-:Y:S01]  /*14940*/  STL.64 [R1+0x1aa0], R134 ;  /* 0x001aa08601007387 */ /* 0x000fe20000100a00 */
[----:B------:R-:W-:-:S03]  /*14950*/  IMAD.WIDE R70, R2, 0x4, R22 ;  /* 0x0000000402467825 */ /* 0x000fc600078e0216 */
        /* <DEDUP_REMOVED lines=20> */
[----:B------:R-:W-:Y:S01]  /*14aa0*/  LDGSTS.E [R4+0x34d00], desc[UR74][R54.64], !P3 ;  /* 0x34d0000036047fae */ /* 0x000fe2000d9a104a */
[----:B-1----:R-:W-:-:S03]  /*14ab0*/  IMAD.WIDE R166, R2, 0x4, R102 ;  /* 0x0000000402a67825 */ /* 0x002fc600078e0266 */
[----:B------:R-:W-:Y:S01]  /*14ac0*/  LDGSTS.E [R4+0x34e00], desc[UR74][R22.64], !P3 ;  /* 0x34e0000016047fae */ /* 0x000fe2000d9a104a */
[----:B----4-:R-:W-:-:S03]  /*14ad0*/  IMAD.WIDE R150, R2, 0x4, R240 ;  /* 0x0000000402967825 */ /* 0x010fc600078e02f0 */
[----:B------:R-:W4:Y:S04]  /*14ae0*/  LDL.LU.64 R70, [R1+0x330] ;  /* 0x0003300001467983 */ /* 0x000f280000300a00 */
[----:B------:R-:W4:Y:S01]  /*14af0*/  LDL.LU.64 R54, [R1+0x328] ;  /* 0x0003280001367983 */ /* 0x000f220000300a00 */
[----:B------:R-:W-:-:S03]  /*14b00*/  IMAD.WIDE R134, R2, 0x4, R86 ;  /* 0x0000000402867825 */ /* 0x000fc600078e0256 */
[----:B------:R-:W4:Y:S01]  /*14b10*/  LDL.LU.64 R22, [R1+0x320] ;  /* 0x0003200001167983 */ /* 0x000f220000300a00 */
[----:B---3--:R-:W-:-:S03]  /*14b20*/  IMAD.WIDE R118, R2, 0x4, R38 ;  /* 0x0000000402767825 */ /* 0x008fc600078e0226 */
[----:B------:R-:W3:Y:S04]  /*14b30*/  LDL.LU.64 R240, [R1+0x318] ;  /* 0x0003180001f07983 */ /* 0x000ee80000300a00 */
[----:B------:R1:W-:Y:S01]  /*14b40*/  STL.64 [R1+0x1b00], R166 ;  /* 0x001b00a601007387 */ /* 0x0003e20000100a00 */
[----:B------:R-:W-:-:S03]  /*14b50*/  IMAD.WIDE R102, R2, 0x4, R228 ;  /* 0x0000000402667825 */ /* 0x000fc600078e02e4 */
[----:B------:R4:W-:Y:S01]  /*14b60*/  STL.64 [R1+0x1b10], R150 ;  /* 0x001b109601007387 */ /* 0x0009e20000100a00 */
[----:B------:R-:W-:-:S03]  /*14b70*/  IMAD.WIDE R86, R2, 0x4, R244 ;  /* 0x0000000402567825 */ /* 0x000fc600078e02f4 */
[----:B------:R1:W-:Y:S04]  /*14b80*/  STL.64 [R1+0x1b20], R134 ;  /* 0x001b208601007387 */ /* 0x0003e80000100a00 */
[----:B------:R-:W3:Y:S04]  /*14b90*/  LDL.LU.64 R244, [R1+0x310] ;  /* 0x0003100001f47983 */ /* 0x000ee80000300a00 */
[----:B------:R-:W-:Y:S04]  /*14ba0*/  STL.64 [R1+0x1b30], R118 ;  /* 0x001b307601007387 */ /* 0x000fe80000100a00 */
[----:B------:R-:W-:Y:S01]  /*14bb0*/  STL.64 [R1+0x1b40], R102 ;  /* 0x001b406601007387 */ /* 0x000fe20000100a00 */
[----:B------:R-:W-:-:S03]  /*14bc0*/  IMAD.WIDE R38, R2, 0x4, R238 ;  /* 0x0000000402267825 */ /* 0x000fc600078e02ee */
[----:B------:R2:W-:Y:S04]  /*14bd0*/  LDGSTS.E [R4+0x34f00], desc[UR74][R6.64], !P3 ;  /* 0x34f0000006047fae */ /* 0x0005e8000d9a104a */
[----:B------:R-:W3:Y:S04]  /*14be0*/  LDL.LU.64 R238, [R1+0x308] ;  /* 0x0003080001ee7983 */ /* 0x000ee80000300a00 */
        /* <DEDUP_REMOVED lines=18> */
[----:B------:R-:W-:-:S03]  /*14d10*/  IMAD.WIDE R134, R2, 0x4, R54 ;  /* 0x0000000402867825 */ /* 0x000fc600078e0236 */
[----:B------:R-:W4:Y:S01]  /*14d20*/  LDL.LU.64 R38, [R1+0x278] ;  /* 0x0002780001267983 */ /* 0x000f220000300a00 */
[----:B------:R-:W-:-:S03]  /*14d30*/  IMAD.WIDE R118, R2, 0x4, R22 ;  /* 0x0000000402767825 */ /* 0x000fc600078e0216 */
        /* <DEDUP_REMOVED lines=31> */
[----:B----4-:R-:W-:-:S03]  /*14f30*/  IMAD.WIDE R166, R2, 0x4, R38 ;  /* 0x0000000402a67825 */ /* 0x010fc600078e0226 */
[----:B------:R-:W4:Y:S01]  /*14f40*/  LDL.LU.64 R86, [R1+0x1a8] ;  /* 0x0001a80001567983 */ /* 0x000f220000300a00 */
[----:B------:R-:W-:-:S03]  /*14f50*/  IMAD.WIDE R150, R2, 0x4, R228 ;  /* 0x0000000402967825 */ /* 0x000fc600078e02e4 */
[----:B------:R-:W4:Y:S01]  /*14f60*/  LDL.LU.64 R38, [R1+0x1a0] ;  /* 0x0001a00001267983 */ /* 0x000f220000300a00 */
[----:B------:R-:W-:-:S03]  /*14f70*/  IMAD.WIDE R134, R2, 0x4, R242 ;  /* 0x0000000402867825 */ /* 0x000fc600078e02f2 */
[----:B------:R-:W-:Y:S04]  /*14f80*/  STL.64 [R1+0x1e10], R166 ;  /* 0x001e10a601007387 */ /* 0x000fe80000100a00 */
[----:B------:R-:W4:Y:S01]  /*14f90*/  LDL.LU.64 R228, [R1+0x198] ;  /* 0x0001980001e47983 */ /* 0x000f220000300a00 */
[----:B---3--:R-:W-:-:S03]  /*14fa0*/  IMAD.WIDE R118, R2, 0x4, R54 ;  /* 0x0000000402767825 */ /* 0x008fc600078e0236 */
[----:B------:R-:W-:Y:S04]  /*14fb0*/  STL.64 [R1+0x1e08], R150 ;  /* 0x001e089601007387 */ /* 0x000fe80000100a00 */
        /* <DEDUP_REMOVED lines=31> */
[----:B----4-:R-:W-:-:S03]  /*151b0*/  IMAD.WIDE R134, R2, 0x4, R86 ;  /* 0x0000000402867825 */ /* 0x010fc600078e0256 */
[----:B------:R1:W-:Y:S01]  /*151c0*/  STL.64 [R1+0x2d90], R166 ;  /* 0x002d90a601007387 */ /* 0x0003e20000100a00 */
[----:B------:R-:W-:-:S03]  /*151d0*/  IMAD.WIDE R118, R2, 0x4, R38 ;  /* 0x0000000402767825 */ /* 0x000fc600078e0226 */
[----:B------:R4:W-:Y:S01]  /*151e0*/  STL.64 [R1+0x2d88], R150 ;  /* 0x002d889601007387 */ /* 0x0009e20000100a00 */
[----:B------:R-:W-:-:S03]  /*151f0*/  IMAD.WIDE R102, R2, 0x4, R228 ;  /* 0x0000000402667825 */ /* 0x000fc600078e02e4 */
[----:B------:R1:W-:Y:S01]  /*15200*/  STL.64 [R1+0x2d80], R134 ;  /* 0x002d808601007387 */ /* 0x0003e20000100a00 */
[----:B---3--:R-:W-:-:S03]  /*15210*/  IMAD.WIDE R86, R2, 0x4, R242 ;  /* 0x0000000402567825 */ /* 0x008fc600078e02f2 */
[----:B------:R-:W3:Y:S04]  /*15220*/  LDL.LU.64 R242, [R1+0xd0] ;  /* 0x0000d00001f27983 */ /* 0x000ee80000300a00 */
[----:B------:R-:W-:Y:S04]  /*15230*/  STL.64 [R1+0x2d78], R118 ;  /* 0x002d787601007387 */ /* 0x000fe80000100a00 */
[----:B------:R-:W-:Y:S04]  /*15240*/  STL.64 [R1+0x2d70], R102 ;  /* 0x002d706601007387 */ /* 0x000fe80000100a00 */
[----:B------:R2:W-:Y:S01]  /*15250*/  LDGSTS.E [R4+0x3af00], desc[UR74][R6.64], !P0 ;  /* 0x3af0000006047fae */ /* 0x0005e2000c1a104a */
[----:B------:R-:W-:-:S03]  /*15260*/  IMAD.WIDE R38, R2, 0x4, R240 ;  /* 0x0000000402267825 */ /* 0x000fc600078e02f0 */
        /* <DEDUP_REMOVED lines=12> */
[----:B------:R4:W-:Y:S04]  /*15330*/  LDGSTS.E [R4+0x3cb00], desc[UR74][R118.64], !P5 ;  /* 0x3cb0000076047fae */ /* 0x0009e8000e9a104a */
[----:B------:R4:W-:Y:S01]  /*15340*/  LDGSTS.E [R4+0x3cc00], desc[UR74][R102.64], !P5 ;  /* 0x3cc0000066047fae */ /* 0x0009e2000e9a104a */
[----:B-1----:R-:W-:-:S03]  /*15350*/  IMAD.WIDE R166, R2, 0x4, R244 ;  /* 0x0000000402a67825 */ /* 0x002fc600078e02f4 */
[----:B------:R3:W-:Y:S04]  /*15360*/  LDGSTS.E [R4+0x3cd00], desc[UR74][R86.64], !P5 ;  /* 0x3cd0000056047fae */ /* 0x0007e8000e9a104a */
[----:B------:R-:W-:Y:S01]  /*15370*/  LDGSTS.E [R4+0x3ce00], desc[UR74][R38.64], !P5 ;  /* 0x3ce0000026047fae */ /* 0x000fe2000e9a104a */
[----:B----4-:R-:W-:-:S03]  /*15380*/  IMAD.WIDE R150, R2, 0x4, R70 ;  /* 0x0000000402967825 */ /* 0x010fc600078e0246 */
[----:B------:R2:W-:Y:S01]  /*15390*/  LDGSTS.E [R4+0x3cf00], desc[UR74][R6.64], !P5 ;  /* 0x3cf0000006047fae */ /* 0x0005e2000e9a104a */
[----:B------:R-:W-:-:S03]  /*153a0*/  IMAD.WIDE R134, R2, 0x4, R54 ;  /* 0x0000000402867825 */ /* 0x000fc600078e0236 */
[----:B------:R-:W4:Y:S04]  /*153b0*/  LDL.LU.64 R38, [R1+0xc00] ;  /* 0x000c000001267983 */ /* 0x000f280000300a00 */
[----:B------:R-:W4:Y:S01]  /*153c0*/  LDL.LU.64 R228, [R1+0xbf8] ;  /* 0x000bf80001e47983 */ /* 0x000f220000300a00 */
[----:B------:R-:W-:-:S03]  /*153d0*/  IMAD.WIDE R118, R2, 0x4, R22 ;  /* 0x0000000402767825 */ /* 0x000fc600078e0216 */
[----:B------:R-:W4:Y:S04]  /*153e0*/  LDL.LU.64 R244, [R1+0xbf0] ;  /* 0x000bf00001f47983 */ /* 0x000f280000300a00 */
[----:B------:R-:W-:Y:S04]  /*153f0*/  STL.64 [R1+0x2dd0], R166 ;  /* 0x002dd0a601007387 */ /* 0x000fe80000100a00 */
[----:B------:R-:W4:Y:S01]  /*15400*/  LDL.LU.64 R54, [R1+0xbe8] ;  /* 0x000be80001367983 */ /* 0x000f220000300a00 */
[----:B------:R-:W-:-:S03]  /*15410*/  IMAD.WIDE R102, R2, 0x4, R238 ;  /* 0x0000000402667825 */ /* 0x000fc600078e02ee */
[----:B------:R-:W-:Y:S04]  /*15420*/  STL.64 [R1+0x2dc8], R150 ;  /* 0x002dc89601007387 */ /* 0x000fe80000100a00 */
[----:B------:R-:W-:Y:S04]  /*15430*/  STL.64 [R1+0x2dc0], R134 ;  /* 0x002dc08601007387 */ /* 0x000fe80000100a00 */
[----:B------:R-:W4:Y:S04]  /*15440*/  LDL.LU.64 R22, [R1+0xbe0] ;  /* 0x000be00001167983 */ /* 0x000f280000300a00 */
[----:B------:R-:W-:Y:S04]  /*15450*/  STL.64 [R1+0x2db8], R118 ;  /* 0x002db87601007387 */ /* 0x000fe80000100a00 */
[----:B------:R-:W4:Y:S01]  /*15460*/  LDL.LU.64 R238, [R1+0xbd8] ;  /* 0x000bd80001ee7983 */ /* 0x000f220000300a00 */
[----:B---3--:R-:W-:-:S03]  /*15470*/  IMAD.WIDE R86, R2, 0x4, R242 ;  /* 0x0000000402567825 */ /* 0x008fc600078e02f2 */
        /* <DEDUP_REMOVED lines=18> */
[----:B-1----:R-:W3:Y:S04]  /*155a0*/  LDL.LU.64 R102, [R1+0xb38] ;  /* 0x000b380001667983 */ /* 0x002ee80000300a00 */
[----:B------:R-:W3:Y:S01]  /*155b0*/  LDL.LU.64 R240, [R1+0xb30] ;  /* 0x000b300001f07983 */ /* 0x000ee20000300a00 */
[----:B----4-:R-:W-:-:S03]  /*155c0*/  IMAD.WIDE R166, R2, 0x4, R38 ;  /* 0x0000000402a67825 */ /* 0x010fc600078e0226 */
[----:B------:R-:W4:Y:S01]  /*155d0*/  LDL.LU.64 R86, [R1+0xb28] ;  /* 0x000b280001567983 */ /* 0x000f220000300a00 */
[----:B------:R-:W-:-:S03]  /*155e0*/  IMAD.WIDE R150, R2, 0x4, R228 ;  /* 0x0000000402967825 */ /* 0x000fc600078e02e4 */
[----:B------:R-:W4:Y:S01]  /*155f0*/  LDL.LU.64 R38, [R1+0xb20] ;  /* 0x000b200001267983 */ /* 0x000f220000300a00 */
[----:B------:R-:W-:-:S03]  /*15600*/  IMAD.WIDE R134, R2, 0x4, R244 ;  /* 0x0000000402867825 */ /* 0x000fc600078e02f4 */
[----:B------:R1:W-:Y:S04]  /*15610*/  STL.64 [R1+0xe0], R166 ;  /* 0x0000e0a601007387 */ /* 0x0003e80000100a00 */
[----:B------:R-:W4:Y:S04]  /*15620*/  LDL.LU.64 R228, [R1+0xb18] ;  /* 0x000b180001e47983 */ /* 0x000f280000300a00 */
[----:B------:R-:W-:Y:S01]  /*15630*/  STL.64 [R1+0xf0], R150 ;  /* 0x0000f09601007387 */ /* 0x000fe20000100a00 */
[----:B------:R-:W-:-:S03]  /*15640*/  IMAD.WIDE R118, R2, 0x4, R54 ;  /* 0x0000000402767825 */ /* 0x000fc600078e0236 */
        /* <DEDUP_REMOVED lines=12> */
[----:B---3--:R-:W-:Y:S01]  /*15710*/  IMAD.WIDE R22, R2, 0x4, R242 ;  /* 0x0000000402167825 */ /* 0x008fe200078e02f2 */
[----:B------:R-:W3:Y:S02]  /*15720*/  LDC R233, c[0x0][0x3a0] ;  /* 0x0000e800ffe97b82 */ /* 0x000ee40000000800 */
[----:B------:R-:W-:Y:S02]  /*15730*/  ISETP.GE.U32.AND P3, PT, R230, 0x7fffff7e, PT ;  /* 0x7fffff7ee600780c */ /* 0x000fe40003f66070 */
[----:B------:R1:W-:Y:S04]  /*15740*/  STL.64 [R1+0x320], R22 ;  /* 0x0003201601007387 */ /* 0x0003e80000100a00 */
[----:B------:R2:W-:Y:S04]  /*15750*/  STL.64 [R1+0x328], R6 ;  /* 0x0003280601007387 */ /* 0x0005e80000100a00 */
[----:B------:R-:W3:Y:S04]  /*15760*/  LDL.LU.64 R242, [R1+0xa78] ;  /* 0x000a780001f27983 */ /* 0x000ee80000300a00 */
        /* <DEDUP_REMOVED lines=8> */
[----:B------:R-:W3:Y:S01]  /*157f0*/  LDL.LU.64 R70, [R1+0xa70] ;  /* 0x000a700001467983 */ /* 0x000ee20000300a00 */
[----:B------:R-:W-:-:S03]  /*15800*/  IMAD.WIDE R150, R2, 0x4, R240 ;  /* 0x0000000402967825 */ /* 0x000fc600078e02f0 */
[----:B------:R-:W3:Y:S01]  /*15810*/  LDL.LU.64 R54, [R1+0xa68] ;  /* 0x000a680001367983 */ /* 0x000ee20000300a00 */
[----:B----4-:R-:W-:-:S03]  /*15820*/  IMAD.WIDE R134, R2, 0x4, R86 ;  /* 0x0000000402867825 */ /* 0x010fc600078e0256 */
[----:B------:R-:W4:Y:S04]  /*15830*/  LDL.LU.64 R22, [R1+0xa60] ;  /* 0x000a600001167983 */ /* 0x000f280000300a00 */
[----:B------:R-:W4:Y:S01]  /*15840*/  LDL.LU.64 R240, [R1+0xa58] ;  /* 0x000a580001f07983 */ /* 0x000f220000300a00 */
[----:B------:R-:W-:-:S03]  /*15850*/  IMAD.WIDE R118, R2, 0x4, R38 ;  /* 0x0000000402767825 */ /* 0x000fc600078e0226 */
        /* <DEDUP_REMOVED lines=23> */
[----:B---3--:R-:W-:-:S03]  /*159d0*/  IMAD.WIDE R166, R2, 0x4, R242 ;  /* 0x0000000402a67825 */ /* 0x008fc600078e02f2 */
[----:B------:R3:W-:Y:S04]  /*159e0*/  LDGSTS.E [R3+0x23400], desc[UR74][R102.64], !P2 ;  /* 0x2340000066037fae */ /* 0x0007e8000d1a104a */
[----:B------:R3:W-:Y:S04]  /*159f0*/  LDGSTS.E [R3+0x23500], desc[UR74][R86.64], !P2 ;  /* 0x2350000056037fae */ /* 0x0007e8000d1a104a */
[----:B------:R-:W-:Y:S01]  /*15a00*/  LDGSTS.E [R3+0x23600], desc[UR74][R38.64], !P2 ;  /* 0x2360000026037fae */ /* 0x000fe2000d1a104a */
[----:B-1----:R-:W-:-:S03]  /*15a10*/  IMAD.WIDE R150, R2, 0x4, R70 ;  /* 0x0000000402967825 */ /* 0x002fc600078e0246 */
[----:B------:R2:W-:Y:S01]  /*15a20*/  LDGSTS.E [R3+0x23700], desc[UR74][R6.64], !P2 ;  /* 0x2370000006037fae */ /* 0x0005e2000d1a104a */
[----:B------:R-:W-:-:S04]  /*15a30*/  IMAD.WIDE R134, R2, 0x4, R54 ;  /* 0x0000000402867825 */ /* 0x000fc800078e0236 */
[----:B----4-:R-:W-:Y:S01]  /*15a40*/  IMAD.WIDE R118, R2, 0x4, R22 ;  /* 0x0000000402767825 */ /* 0x010fe200078e0216 */
[----:B------:R-:W4:Y:S04]  /*15a50*/  LDL.LU.64 R38, [R1+0x9b8] ;  /* 0x0009b80001267983 */ /* 0x000f280000300a00 */
[----:B------:R-:W4:Y:S04]  /*15a60*/  LDL.LU.64 R228, [R1+0x9b0] ;  /* 0x0009b00001e47983 */ /* 0x000f280000300a00 */
[----:B------:R-:W4:Y:S01]  /*15a70*/  LDL.LU.64 R242, [R1+0x9a8] ;  /* 0x0009a80001f27983 */ /* 0x000f220000300a00 */
[----:B------:R-:W-:-:S02]  /*15a80*/  VIADD R230, R231, 0xffffffb5 ;  /* 0xffffffb5e7e67836 */ /* 0x000fc40000000000 */
[C---:B---3--:R-:W-:Y:S01]  /*15a90*/  IMAD.WIDE R102, R2.reuse, 0x4, R240 ;  /* 0x0000000402667825 */ /* 0x048fe200078e02f0 */
[----:B------:R-:W-:Y:S01]  /*15aa0*/  STL.64 [R1+0x490], R166 ;  /* 0x000490a601007387 */ /* 0x000fe20000100a00 */
[----:B------:R-:W1:Y:S03]  /*15ab0*/  LDC R231, c[0x0][0x3a0] ;  /* 0x0000e800ffe77b82 */ /* 0x000e660000000800 */
[----:B------:R-:W3:Y:S04]  /*15ac0*/  LDL.LU.64 R54, [R1+0x9a0] ;  /* 0x0009a00001367983 */ /* 0x000ee80000300a00 */
[----:B------:R-:W-:Y:S01]  /*15ad0*/  STL.64 [R1+0x498], R150 ;  /* 0x0004989601007387 */ /* 0x000fe20000100a00 */
[----:B------:R-:W-:-:S03]  /*15ae0*/  IMAD.WIDE R86, R2, 0x4, R244 ;  /* 0x0000000402567825 */ /* 0x000fc600078e02f4 */
[----:B------:R-:W-:Y:S04]  /*15af0*/  STL.64 [R1+0x4b0], R134 ;  /* 0x0004b08601007387 */ /* 0x000fe80000100a00 */
[----:B------:R-:W3:Y:S01]  /*15b00*/  LDL.LU.64 R22, [R1+0x998] ;  /* 0x0009980001167983 */ /* 0x000ee20000300a00 */
[----:B------:R-:W-:-:S03]  /*15b10*/  ISETP.GE.U32.AND P1, PT, R230, 0x7fffff76, PT ;  /* 0x7fffff76e600780c */ /* 0x000fc60003f26070 */
[----:B------:R-:W-:Y:S04]  /*15b20*/  STL.64 [R1+0x4b8], R118 ;  /* 0x0004b87601007387 */ /* 0x000fe80000100a00 */
[----:B------:R-:W3:Y:S01]  /*15b30*/  LDL.LU.64 R240, [R1+0x990] ;  /* 0x0009900001f07983 */ /* 0x000ee20000300a00 */
[----:B------:R-:W-:-:S03]  /*15b40*/  IMAD.WIDE R70, R2, 0x4, R238 ;  /* 0x0000000402467825 */ /* 0x000fc600078e02ee */
[----:B------:R1:W-:Y:S04]  /*15b50*/  STL.64 [R1+0x550], R102 ;  /* 0x0005506601007387 */ /* 0x0003e80000100a00 */
[----:B------:R-:W3:Y:S04]  /*15b60*/  LDL.LU.64 R244, [R1+0x988] ;  /* 0x0009880001f47983 */ /* 0x000ee80000300a00 */
[----:B------:R1:W-:Y:S04]  /*15b70*/  STL.64 [R1+0x558], R86 ;  /* 0x0005585601007387 */ /* 0x0003e80000100a00 */
[----:B------:R-:W3:Y:S04]  /*15b80*/  LDL.LU.64 R238, [R1+0x980] ;  /* 0x0009800001ee7983 */ /* 0x000ee80000300a00 */
[----:B------:R4:W-:Y:S04]  /*15b90*/  LDGSTS.E [R3+0x25000], desc[UR74][R166.64], !P1 ;  /* 0x25000000a6037fae */ /* 0x0009e8000c9a104a */
[----:B------:R1:W-:Y:S04]  /*15ba0*/  LDGSTS.E [R3+0x25100], desc[UR74][R150.64], !P1 ;  /* 0x2510000096037fae */ /* 0x0003e8000c9a104a */
[----:B------:R1:W-:Y:S04]  /*15bb0*/  LDGSTS.E [R3+0x25200], desc[UR74][R134.64], !P1 ;  /* 0x2520000086037fae */ /* 0x0003e8000c9a104a */
[----:B------:R1:W-:Y:S04]  /*15bc0*/  STL.64 [R1+0x560], R70 ;  /* 0x0005604601007387 */ /* 0x0003e80000100a00 */
[----:B------:R3:W-:Y:S04]  /*15bd0*/  LDGSTS.E [R3+0x25300], desc[UR74][R118.64], !P1 ;  /* 0x2530000076037fae */ /* 0x0007e8000c9a104a */
[----:B------:R-:W-:Y:S01]  /*15be0*/  LDGSTS.E [R3+0x25400], desc[UR74][R102.64], !P1 ;  /* 0x2540000066037fae */ /* 0x000fe2000c9a104a */
[----:B--2---:R-:W-:-:S03]  /*15bf0*/  IMAD.WIDE R6, R2, 0x4, R236 ;  /* 0x0000000402067825 */ /* 0x004fc600078e02ec */
[----:B------:R-:W-:Y:S04]  /*15c00*/  LDGSTS.E [R3+0x25500], desc[UR74][R86.64], !P1 ;  /* 0x2550000056037fae */ /* 0x000fe8000c9a104a */
[----:B------:R2:W-:Y:S04]  /*15c10*/  STL.64 [R1+0x568], R6 ;  /* 0x0005680601007387 */ /* 0x0005e80000100a00 */
[----:B-1----:R-:W2:Y:S04]  /*15c20*/  LDL.LU.64 R102, [R1+0x8f8] ;  /* 0x0008f80001667983 */ /* 0x002ea80000300a00 */
[----:B------:R-:W2:Y:S01]  /*15c30*/  LDL.LU.64 R236, [R1+0x8f0] ;  /* 0x0008f00001ec7983 */ /* 0x000ea20000300a00 */
[----:B------:R-:W-:-:S02]  /*15c40*/  VIADD R230, R233, 0xffffffb1 ;  /* 0xffffffb1e9e67836 */ /* 0x000fc40000000000 */
[----:B------:R-:W1:Y:S01]  /*15c50*/  LDC R233, c[0x0][0x3a0] ;  /* 0x0000e800ffe97b82 */ /* 0x000e620000000800 */
[----:B------:R-:W2:Y:S02]  /*15c60*/  LDL.LU.64 R86, [R1+0x8e8] ;  /* 0x0008e80001567983 */ /* 0x000ea40000300a00 */
[----:B------:R-:W-:Y:S02]  /*15c70*/  ISETP.GE.U32.AND P0, PT, R230, 0x7fffff72, PT ;  /* 0x7fffff72e600780c */ /* 0x000fe40003f06070 */
[----:B------:R1:W-:Y:S04]  /*15c80*/  LDGSTS.E [R3+0x25600], desc[UR74][R70.64], !P1 ;  /* 0x2560000046037fae */ /* 0x0003e8000c9a104a */
[----:B------:R2:W-:Y:S01]  /*15c90*/  LDGSTS.E [R3+0x25700], desc[UR74][R6.64], !P1 ;  /* 0x2570000006037fae */ /* 0x0005e2000c9a104a */
[----:B----4-:R-:W-:-:S03]  /*15ca0*/  IMAD.WIDE R166, R2, 0x4, R38 ;  /* 0x0000000402a67825 */ /* 0x010fc600078e0226 */
[----:B------:R-:W4:Y:S01]  /*15cb0*/  LDL.LU.64 R38, [R1+0x8e0] ;  /* 0x0008e00001267983 */ /* 0x000f220000300a00 */
[----:B------:R-:W-:-:S03]  /*15cc0*/  IMAD.WIDE R150, R2, 0x4, R228 ;  /* 0x0000000402967825 */ /* 0x000fc600078e02e4 */
[----:B------:R-:W-:Y:S01]  /*15cd0*/  STL.64 [R1+0x570], R166 ;  /* 0x000570a601007387 */ /* 0x000fe20000100a00 */
[----:B------:R-:W-:-:S03]  /*15ce0*/  IMAD.WIDE R134, R2, 0x4, R242 ;  /* 0x0000000402867825 */ /* 0x000fc600078e02f2 */
[----:B------:R-:W4:Y:S04]  /*15cf0*/  LDL.LU.64 R228, [R1+0x8d8] ;  /* 0x0008d80001e47983 */ /* 0x000f280000300a00 */
[----:B------:R-:W-:Y:S01]  /*15d00*/  STL.64 [R1+0x578], R150 ;  /* 0x0005789601007387 */ /* 0x000fe20000100a00 */
[----:B---3--:R-:W-:-:S03]  /*15d10*/  IMAD.WIDE R118, R2, 0x4, R54 ;  /* 0x0000000402767825 */ /* 0x008fc600078e0236 */
[----:B------:R-:W3:Y:S04]  /*15d20*/  LDL.LU.64 R242, [R1+0x8d0] ;  /* 0x0008d00001f27983 */ /* 0x000ee80000300a00 */
[----:B------:R-:W-:Y:S04]  /*15d30*/  STL.64 [R1+0x5b0], R134 ;  /* 0x0005b08601007387 */ /* 0x000fe80000100a00 */
[----:B------:R-:W-:Y:S01]  /*15d40*/  LDGSTS.E [R3+0x27000], desc[UR74][R166.64], !P0 ;  /* 0x27000000a6037fae */ /* 0x000fe2000c1a104a */
[----:B-1----:R-:W-:-:S03]  /*15d50*/  IMAD.WIDE R70, R2, 0x4, R22 ;  /* 0x0000000402467825 */ /* 0x002fc600078e0216 */
[----:B------:R1:W-:Y:S04]  /*15d60*/  LDGSTS.E [R3+0x27100], desc[UR74][R150.64], !P0 ;  /* 0x2710000096037fae */ /* 0x0003e8000c1a104a */
[----:B------:R1:W-:Y:S01]  /*15d70*/  LDGSTS.E [R3+0x27200], desc[UR74][R134.64], !P0 ;  /* 0x2720000086037fae */ /* 0x0003e2000c1a104a */
[----:B------:R-:W-:-:S03]  /*15d80*/  IMAD.WIDE R54, R2, 0x4, R240 ;  /* 0x0000000402367825 */ /* 0x000fc600078e02f0 */
[----:B------:R-:W3:Y:S04]  /*15d90*/  LDL.LU.64 R240, [R1+0x8c8] ;  /* 0x0008c80001f07983 */ /* 0x000ee80000300a00 */
[----:B------:R-:W-:Y:S01]  /*15da0*/  STL.64 [R1+0x600], R118 ;  /* 0x0006007601007387 */ /* 0x000fe20000100a00 */
[----:B------:R-:W-:-:S03]  /*15db0*/  IMAD.WIDE R22, R2, 0x4, R244 ;  /* 0x0000000402167825 */ /* 0x000fc600078e02f4 */
[----:B------:R1:W-:Y:S04]  /*15dc0*/  STL.64 [R1+0x608], R70 ;  /* 0x0006084601007387 */ /* 0x0003e80000100a00 */
[----:B------:R1:W-:Y:S01]  /*15dd0*/  STL.64 [R1+0x610], R54 ;  /* 0x0006103601007387 */ /* 0x0003e20000100a00 */
[----:B--2---:R-:W-:-:S03]  /*15de0*/  IMAD.WIDE R6, R2, 0x4, R238 ;  /* 0x0000000402067825 */ /* 0x004fc600078e02ee */
[----:B------:R-:W2:Y:S04]  /*15df0*/  LDL.LU.64 R238, [R1+0x8c0] ;  /* 0x0008c00001ee7983 */ /* 0x000ea80000300a00 */
        /* <DEDUP_REMOVED lines=8> */
[----:B------:R-:W2:Y:S04]  /*15e80*/  LDL.LU.64 R54, [R1+0x828] ;  /* 0x0008280001367983 */ /* 0x000ea80000300a00 */
[----:B------:R-:W2:Y:S01]  /*15e90*/  LDL.LU.64 R22, [R1+0x820] ;  /* 0x0008200001167983 */ /* 0x000ea20000300a00 */
[----:B------:R-:W-:-:S02]  /*15ea0*/  VIADD R230, R232, 0xffffffad ;  /* 0xffffffade8e67836 */ /* 0x000fc40000000000 */
[----:B------:R-:W1:Y:S01]  /*15eb0*/  LDC R232, c[0x0][0x3a0] ;  /* 0x0000e800ffe87b82 */ /* 0x000e620000000800 */
[----:B------:R2:W-:Y:S01]  /*15ec0*/  LDGSTS.E [R3+0x27700], desc[UR74][R6.64], !P0 ;  /* 0x2770000006037fae */ /* 0x0005e2000c1a104a */
[----:B------:R-:W-:-:S03]  /*15ed0*/  IMAD.WIDE R150, R2, 0x4, R236 ;  /* 0x0000000402967825 */ /* 0x000fc600078e02ec */
[----:B------:R-:W2:Y:S01]  /*15ee0*/  LDL.LU.64 R236, [R1+0x818] ;  /* 0x0008180001ec7983 */ /* 0x000ea20000300a00 */
[----:B------:R-:W-:Y:S01]  /*15ef0*/  ISETP.GE.U32.AND P5, PT, R230, 0x7fffff6e, PT ;  /* 0x7fffff6ee600780c */ /* 0x000fe20003fa6070 */
[----:B------:R-:W-:-:S04]  /*15f00*/  IMAD.WIDE R166, R2, 0x4, R102 ;  /* 0x0000000402a67825 */ /* 0x000fc800078e0266 */
[C---:B------:R-:W-:Y:S01]  /*15f10*/  IMAD.WIDE R134, R2.reuse, 0x4, R86 ;  /* 0x0000000402867825 */ /* 0x040fe200078e0256 */
[----:B------:R1:W-:Y:S04]  /*15f20*/  STL.64 [R1+0x628], R166 ;  /* 0x000628a601007387 */ /* 0x0003e80000100a00 */
[----:B------:R-:W-:Y:S04]  /*15f30*/  STL.64 [R1+0x630], R150 ;  /* 0x0006309601007387 */ /* 0x000fe80000100a00 */
[----:B------:R-:W-:Y:S04]  /*15f40*/  STL.64 [R1+0x638], R134 ;  /* 0x0006388601007387 */ /* 0x000fe80000100a00 */
[----:B------:R1:W-:Y:S04]  /*15f50*/  LDGSTS.E [R3+0x29000], desc[UR74][R166.64], !P5 ;  /* 0x29000000a6037fae */ /* 0x0003e8000e9a104a */
[----:B------:R1:W-:Y:S04]  /*15f60*/  LDGSTS.E [R3+0x29100], desc[UR74][R150.64], !P5 ;  /* 0x2910000096037fae */ /* 0x0003e8000e9a104a */
[----:B------:R1:W-:Y:S01]  /*15f70*/  LDGSTS.E [R3+0x29200], desc[UR74][R134.64], !P5 ;  /* 0x2920000086037fae */ /* 0x0003e2000e9a104a */
[----:B----4-:R-:W-:-:S05]  /*15f80*/  IMAD.WIDE R118, R2, 0x4, R38 ;  /* 0x0000000402767825 */ /* 0x010fca00078e0226 */
[----:B------:R4:W-:Y:S01]  /*15f90*/  LDGSTS.E [R3+0x29300], desc[UR74][R118.64], !P5 ;  /* 0x2930000076037fae */ /* 0x0009e2000e9a104a */
[----:B------:R-:W-:-:S05]  /*15fa0*/  IMAD.WIDE R102, R2, 0x4, R228 ;  /* 0x0000000402667825 */ /* 0x000fca00078e02e4 */
[----:B------:R1:W-:Y:S01]  /*15fb0*/  LDGSTS.E [R3+0x29400], desc[UR74][R102.64], !P5 ;  /* 0x2940000066037fae */ /* 0x0003e2000e9a104a */
[----:B---3--:R-:W-:-:S03]  /*15fc0*/  IMAD.WIDE R86, R2, 0x4, R242 ;  /* 0x0000000402567825 */ /* 0x008fc600078e02f2 */
[----:B------:R-:W3:Y:S04]  /*15fd0*/  LDL.LU.64 R242, [R1+0x810] ;  /* 0x0008100001f27983 */ /* 0x000ee80000300a00 */
[----:B------:R-:W-:Y:S04]  /*15fe0*/  STL.64 [R1+0x6c0], R118 ;  /* 0x0006c07601007387 */ /* 0x000fe80000100a00 */
[----:B------:R-:W-:Y:S04]  /*15ff0*/  STL.64 [R1+0x6c8], R102 ;  /* 0x0006c86601007387 */ /* 0x000fe80000100a00 */
[----:B------:R-:W-:Y:S01]  /*16000*/  LDGSTS.E [R3+0x29500], desc[UR74][R86.64], !P5 ;  /* 0x2950000056037fae */ /* 0x000fe2000e9a104a */
[----:B------:R-:W-:-:S03]  /*16010*/  IMAD.WIDE R38, R2, 0x4, R240 ;  /* 0x0000000402267825 */ /* 0x000fc600078e02f0 */
[----:B------:R-:W3:Y:S04]  /*16020*/  LDL.LU.64 R240, [R1+0x808] ;  /* 0x0008080001f07983 */ /* 0x000ee80000300a00 */
[----:B------:R-:W-:Y:S04]  /*16030*/  STL.64 [R1+0x6e0], R86 ;  /* 0x0006e05601007387 */ /* 0x000fe80000100a00 */
[----:B------:R-:W-:Y:S01]  /*16040*/  LDGSTS.E [R3+0x29600], desc[UR74][R38.64], !P5 ;  /* 0x2960000026037fae */ /* 0x000fe2000e9a104a */
[----:B--2---:R-:W-:-:S03]  /*16050*/  IMAD.WIDE R6, R2, 0x4, R238 ;  /* 0x0000000402067825 */ /* 0x004fc600078e02ee */
[----:B------:R-:W2:Y:S04]  /*16060*/  LDL.LU.64 R238, [R1+0x800] ;  /* 0x0008000001ee7983 */ /* 0x000ea80000300a00 */
[----:B------:R4:W-:Y:S04]  /*16070*/  STL.64 [R1+0x6e8], R38 ;  /* 0x0006e82601007387 */ /* 0x0009e80000100a00 */
[----:B------:R2:W-:Y:S01]  /*16080*/  STL.64 [R1+0x6f0], R6 ;  /* 0x0006f00601007387 */ /* 0x0005e20000100a00 */
[----:B------:R-:W-:Y:S02]  /*16090*/  VIADD R230, R231, 0xffffffa9 ;  /* 0xffffffa9e7e67836 */ /* 0x000fe40000000000 */
[----:B------:R-:W2:Y:S01]  /*160a0*/  LDC R231, c[0x0][0x3a0] ;  /* 0x0000e800ffe77b82 */ /* 0x000ea20000000800 */
[----:B------:R2:W-:Y:S01]  /*160b0*/  LDGSTS.E [R3+0x29700], desc[UR74][R6.64], !P5 ;  /* 0x2970000006037fae */ /* 0x0005e2000e9a104a */
[----:B-1----:R-:W-:-:S03]  /*160c0*/  IMAD.WIDE R166, R2, 0x4, R244 ;  /* 0x0000000402a67825 */ /* 0x002fc600078e02f4 */
[----:B----4-:R-:W4:Y:S04]  /*160d0*/  LDL.LU.64 R38, [R1+0x778] ;  /* 0x0007780001267983 */ /* 0x010f280000300a00 */
[----:B------:R-:W4:Y:S04]  /*160e0*/  LDL.LU.64 R228, [R1+0x770] ;  /* 0x0007700001e47983 */ /* 0x000f280000300a00 */
[----:B------:R-:W4:Y:S01]  /*160f0*/  LDL.LU.64 R244, [R1+0x768] ;  /* 0x0007680001f47983 */ /* 0x000f220000300a00 */
[----:B------:R-:W-:-:S03]  /*16100*/  IMAD.WIDE R150, R2, 0x4, R70 ;  /* 0x0000000402967825 */ /* 0x000fc600078e0246 */
[----:B------:R-:W-:Y:S01]  /*16110*/  STL.64 [R1+0x6f8], R166 ;  /* 0x0006f8a601007387 */ /* 0x000fe20000100a00 */
[----:B------:R-:W-:-:S03]  /*16120*/  IMAD.WIDE R134, R2, 0x4, R54 ;  /* 0x0000000402867825 */ /* 0x000fc600078e0236 */
[----:B------:R-:W4:Y:S01]  /*16130*/  LDL.LU.64 R86, [R1+0x760] ;  /* 0x0007600001567983 */ /* 0x000f220000300a00 */
[----:B------:R-:W-:-:S03]  /*16140*/  IMAD.WIDE R118, R2, 0x4, R22 ;  /* 0x0000000402767825 */ /* 0x000fc600078e0216 */
[----:B------:R-:W-:Y:S04]  /*16150*/  STL.64 [R1+0x780], R150 ;  /* 0x0007809601007387 */ /* 0x000fe80000100a00 */
[----:B------:R-:W-:Y:S04]  /*16160*/  STL.64 [R1+0x788], R134 ;  /* 0x0007888601007387 */ /* 0x000fe80000100a00 */
[----:B------:R-:W4:Y:S04]  /*16170*/  LDL.LU.64 R70, [R1+0x758] ;  /* 0x0007580001467983 */ /* 0x000f280000300a00 */
[----:B------:R-:W-:Y:S01]  /*16180*/  STL.64 [R1+0x790], R118 ;  /* 0x0007907601007387 */ /* 0x000fe20000100a00 */
[----:B------:R-:W-:-:S03]  /*16190*/  IMAD.WIDE R102, R2, 0x4, R236 ;  /* 0x0000000402667825 */ /* 0x000fc600078e02ec */
[----:B------:R-:W4:Y:S01]  /*161a0*/  LDL.LU.64 R236, [R1+0x750] ;  /* 0x0007500001ec7983 */ /* 0x000f220000300a00 */
[----:B------:R-:W-:-:S03]  /*161b0*/  ISETP.GE.U32.AND P4, PT, R230, 0x7fffff6a, PT ;  /* 0x7fffff6ae600780c */ /* 0x000fc60003f86070 */
[----:B------:R-:W-:Y:S10]  /*161c0*/  STL.64 [R1+0x798], R102 ;  /* 0x0007986601007387 */ /* 0x000ff40000100a00 */
[----:B------:R4:W-:Y:S04]  /*161d0*/  LDGSTS.E [R3+0x2b000], desc[UR74][R166.64], !P4 ;  /* 0x2b000000a6037fae */ /* 0x0009e8000e1a104a */
[----:B------:R1:W-:Y:S04]  /*161e0*/  LDGSTS.E [R3+0x2b100], desc[UR74][R150.64], !P4 ;  /* 0x2b10000096037fae */ /* 0x0003e8000e1a104a */
[----:B------:R1:W-:Y:S04]  /*161f0*/  LDGSTS.E [R3+0x2b200], desc[UR74][R134.64], !P4 ;  /* 0x2b20000086037fae */ /* 0x0003e8000e1a104a */
[----:B------:R1:W-:Y:S04]  /*16200*/  LDGSTS.E [R3+0x2b300], desc[UR74][R118.64], !P4 ;  /* 0x2b30000076037fae */ /* 0x0003e8000e1a104a */
[----:B------:R1:W-:Y:S01]  /*16210*/  LDGSTS.E [R3+0x2b400], desc[UR74][R102.64], !P4 ;  /* 0x2b40000066037fae */ /* 0x0003e2000e1a104a */
[----:B---3--:R-:W-:-:S03]  /*16220*/  IMAD.WIDE R54, R2, 0x4, R242 ;  /* 0x0000000402367825 */ /* 0x008fc600078e02f2 */
[----:B------:R-:W3:Y:S04]  /*16230*/  LDL.LU.64 R242, [R1+0x748] ;  /* 0x0007480001f27983 */ /* 0x000ee80000300a00 */
[----:B------:R-:W-:Y:S04]  /*16240*/  STL.64 [R1+0x7a0], R54 ;  /* 0x0007a03601007387 */ /* 0x000fe80000100a00 */
[----:B------:R-:W-:Y:S01]  /*16250*/  LDGSTS.E [R3+0x2b500], desc[UR74][R54.64], !P4 ;  /* 0x2b50000036037fae */ /* 0x000fe2000e1a104a */
[----:B------:R-:W-:-:S03]  /*16260*/  IMAD.WIDE R22, R2, 0x4, R240 ;  /* 0x0000000402167825 */ /* 0x000fc600078e02f0 */
[----:B------:R-:W3:Y:S04]  /*16270*/  LDL.LU.64 R240, [R1+0x740] ;  /* 0x0007400001f07983 */ /* 0x000ee80000300a00 */
[----:B------:R1:W-:Y:S04]  /*16280*/  STL.64 [R1+0x7a8], R22 ;  /* 0x0007a81601007387 */ /* 0x0003e80000100a00 */
[----:B------:R-:W-:Y:S01]  /*16290*/  LDGSTS.E [R3+0x2b600], desc[UR74][R22.64], !P4 ;  /* 0x2b60000016037fae */ /* 0x000fe2000e1a104a */
[----:B--2---:R-:W-:-:S05]  /*162a0*/  IMAD.WIDE R6, R2, 0x4, R238 ;  /* 0x0000000402067825 */ /* 0x004fca00078e02ee */
[----:B------:R2:W-:Y:S04]  /*162b0*/  STL.64 [R1+0x7b0], R6 ;  /* 0x0007b00601007387 */ /* 0x0005e80000100a00 */
        /* <DEDUP_REMOVED lines=8> */
[----:B------:R-:W-:Y:S04]  /*16340*/  STL.64 [R1+0x770], R150 ;  /* 0x0007709601007387 */ /* 0x000fe80000100a00 */
[----:B------:R-:W4:Y:S01]  /*16350*/  LDL.LU.64 R228, [R1+0x698] ;  /* 0x0006980001e47983 */ /* 0x000f220000300a00 */
[----:B------:R-:W-:-:S03]  /*16360*/  IMAD.WIDE R118, R2, 0x4, R86 ;  /* 0x0000000402767825 */ /* 0x000fc600078e0256 */
[----:B------:R-:W4:Y:S04]  /*16370*/  LDL.LU.64 R244, [R1+0x690] ;  /* 0x0006900001f47983 */ /* 0x000f280000300a00 */
[----:B------:R-:W-:Y:S01]  /*16380*/  STL.64 [R1+0x7b8], R134 ;  /* 0x0007b88601007387 */ /* 0x000fe20000100a00 */
[----:B------:R-:W-:Y:S02]  /*16390*/  VIADD R230, R233, 0xffffffa5 ;  /* 0xffffffa5e9e67836 */ /* 0x000fe40000000000 */
[----:B------:R-:W1:Y:S01]  /*163a0*/  LDC R233, c[0x0][0x3a0] ;  /* 0x0000e800ffe97b82 */ /* 0x000e620000000800 */
[----:B------:R2:W-:Y:S01]  /*163b0*/  LDGSTS.E [R3+0x2b700], desc[UR74][R6.64], !P4 ;  /* 0x2b70000006037fae */ /* 0x0005e2000e1a104a */
[----:B------:R-:W-:-:S03]  /*163c0*/  IMAD.WIDE R86, R2, 0x4, R236 ;  /* 0x0000000402567825 */ /* 0x000fc600078e02ec */
[----:B------:R-:W4:Y:S01]  /*163d0*/  LDL.LU.64 R236, [R1+0x688] ;  /* 0x0006880001ec7983 */ /* 0x000f220000300a00 */
[----:B------:R-:W-:Y:S01]  /*163e0*/  ISETP.GE.U32.AND P3, PT, R230, 0x7fffff66, PT ;  /* 0x7fffff66e600780c */ /* 0x000fe20003f66070 */
[C---:B------:R-:W-:Y:S02]  /*163f0*/  IMAD.WIDE R102, R2.reuse, 0x4, R70 ;  /* 0x0000000402667825 */ /* 0x040fe400078e0246 */
[----:B------:R-:W-:Y:S04]  /*16400*/  STL.64 [R1+0x808], R118 ;  /* 0x0008087601007387 */ /* 0x000fe80000100a00 */
[----:B------:R-:W-:Y:S04]  /*16410*/  STL.64 [R1+0x818], R102 ;  /* 0x0008186601007387 */ /* 0x000fe80000100a00 */
[----:B------:R1:W-:Y:S04]  /*16420*/  STL.64 [R1+0x828], R86 ;  /* 0x0008285601007387 */ /* 0x0003e80000100a00 */
[----:B------:R1:W-:Y:S04]  /*16430*/  LDGSTS.E [R3+0x2d000], desc[UR74][R166.64], !P3 ;  /* 0x2d000000a6037fae */ /* 0x0003e8000d9a104a */
[----:B------:R4:W-:Y:S04]  /*16440*/  LDGSTS.E [R3+0x2d100], desc[UR74][R150.64], !P3 ;  /* 0x2d10000096037fae */ /* 0x0009e8000d9a104a */
[----:B------:R1:W-:Y:S04]  /*16450*/  LDGSTS.E [R3+0x2d200], desc[UR74][R134.64], !P3 ;  /* 0x2d20000086037fae */ /* 0x0003e8000d9a104a */
[----:B------:R1:W-:Y:S04]  /*16460*/  LDGSTS.E [R3+0x2d300], desc[UR74][R118.64], !P3 ;  /* 0x2d30000076037fae */ /* 0x0003e8000d9a104a */
[----:B------:R1:W-:Y:S04]  /*16470*/  LDGSTS.E [R3+0x2d400], desc[UR74][R102.64], !P3 ;  /* 0x2d40000066037fae */ /* 0x0003e8000d9a104a */
[----:B------:R-:W-:Y:S01]  /*16480*/  LDGSTS.E [R3+0x2d500], desc[UR74][R86.64], !P3 ;  /* 0x2d50000056037fae */ /* 0x000fe2000d9a104a */
[----:B---3--:R-:W-:-:S03]  /*16490*/  IMAD.WIDE R70, R2, 0x4, R242 ;  /* 0x0000000402467825 */ /* 0x008fc600078e02f2 */
[----:B------:R-:W3:Y:S04]  /*164a0*/  LDL.LU.64 R242, [R1+0x680] ;  /* 0x0006800001f27983 */ /* 0x000ee80000300a00 */
[----:B------:R1:W-:Y:S04]  /*164b0*/  STL.64 [R1+0x838], R70 ;  /* 0x0008384601007387 */ /* 0x0003e80000100a00 */
[----:B------:R-:W-:Y:S01]  /*164c0*/  LDGSTS.E [R3+0x2d600], desc[UR74][R70.64], !P3 ;  /* 0x2d60000046037fae */ /* 0x000fe2000d9a104a */
[----:B--2---:R-:W-:-:S05]  /*164d0*/  IMAD.WIDE R6, R2, 0x4, R240 ;  /* 0x0000000402067825 */ /* 0x004fca00078e02f0 */
[----:B------:R3:W-:Y:S04]  /*164e0*/  STL.64 [R1+0x848], R6 ;  /* 0x0008480601007387 */ /* 0x0007e80000100a00 */
[----:B-1----:R-:W2:Y:S04]  /*164f0*/  LDL.LU.64 R86, [R1+0x5f8] ;  /* 0x0005f80001567983 */ /* 0x002ea80000300a00 */
[----:B------:R-:W2:Y:S04]  /*16500*/  LDL.LU.64 R240, [R1+0x5f0] ;  /* 0x0005f00001f07983 */ /* 0x000ea80000300a00 */
[----:B------:R-:W2:Y:S01]  /*16510*/  LDL.LU.64 R70, [R1+0x5e8] ;  /* 0x0005e80001467983 */ /* 0x000ea20000300a00 */
[----:B------:R-:W-:Y:S01]  /*16520*/  IMAD.WIDE R182, R2, 0x4, R22 ;  /* 0x0000000402b67825 */ /* 0x000fe200078e0216 */
[----:B------:R-:W-:-:S02]  /*16530*/  IADD3 R230, PT, PT, R232, -0x5f, RZ ;  /* 0xffffffa1e8e67810 */ /* 0x000fc40007ffe0ff */
[----:B------:R-:W2:Y:S01]  /*16540*/  LDL.LU.64 R22, [R1+0x5e0] ;  /* 0x0005e00001167983 */ /* 0x000ea20000300a00 */
[----:B------:R-:W1:Y:S01]  /*16550*/  LDC R232, c[0x0][0x3a0] ;  /* 0x0000e800ffe87b82 */ /* 0x000e620000000800 */
[C---:B------:R-:W-:Y:S02]  /*16560*/  IMAD.WIDE R166, R2.reuse, 0x4, R238 ;  /* 0x0000000402a67825 */ /* 0x040fe400078e02ee */
[----:B------:R-:W2:Y:S02]  /*16570*/  LDL.LU.64 R238, [R1+0x5d8] ;  /* 0x0005d80001ee7983 */ /* 0x000ea40000300a00 */
[C---:B----4-:R-:W-:Y:S02]  /*16580*/  IMAD.WIDE R150, R2.reuse, 0x4, R54 ;  /* 0x0000000402967825 */ /* 0x050fe400078e0236 */
[----:B------:R-:W-:Y:S02]  /*16590*/  STL.64 [R1+0x860], R182 ;  /* 0x000860b601007387 */ /* 0x000fe40000100a00 */
[----:B------:R-:W-:-:S02]  /*165a0*/  IMAD.WIDE R134, R2, 0x4, R38 ;  /* 0x0000000402867825 */ /* 0x000fc400078e0226 */
[----:B------:R-:W-:Y:S04]  /*165b0*/  STL.64 [R1+0x8c0], R166 ;  /* 0x0008c0a601007387 */ /* 0x000fe80000100a00 */
[----:B------:R-:W-:Y:S04]  /*165c0*/  STL.64 [R1+0x8d0], R150 ;  /* 0x0008d09601007387 */ /* 0x000fe80000100a00 */
[----:B------:R-:W4:Y:S01]  /*165d0*/  LDL.LU.64 R38, [R1+0x5d0] ;  /* 0x0005d00001267983 */ /* 0x000f220000300a00 */
[----:B------:R-:W-:-:S03]  /*165e0*/  IMAD.WIDE R118, R2, 0x4, R228 ;  /* 0x0000000402767825 */ /* 0x000fc600078e02e4 */
[----:B------:R-:W-:Y:S04]  /*165f0*/  STL.64 [R1+0x8e0], R134 ;  /* 0x0008e08601007387 */ /* 0x000fe80000100a00 */
[----:B------:R-:W-:Y:S01]  /*16600*/  STL.64 [R1+0x918], R118 ;  /* 0x0009187601007387 */ /* 0x000fe20000100a00 */
[----:B------:R-:W-:-:S03]  /*16610*/  IMAD.WIDE R102, R2, 0x4, R244 ;  /* 0x0000000402667825 */ /* 0x000fc600078e02f4 */
[----:B------:R3:W-:Y:S01]  /*16620*/  LDGSTS.E [R3+0x2d700], desc[UR74][R6.64], !P3 ;  /* 0x2d70000006037fae */ /* 0x0007e2000d9a104a */
[----:B------:R-:W-:-:S03]  /*16630*/  IMAD.WIDE R54, R2, 0x4, R236 ;  /* 0x0000000402367825 */ /* 0x000fc600078e02ec */
[----:B------:R-:W4:Y:S01]  /*16640*/  LDL.LU.64 R236, [R1+0x5c8] ;  /* 0x0005c80001ec7983 */ /* 0x000f220000300a00 */
[----:B------:R-:W-:-:S03]  /*16650*/  ISETP.GE.U32.AND P2, PT, R230, 0x7fffff62, PT ;  /* 0x7fffff62e600780c */ /* 0x000fc60003f46070 */
[----:B------:R-:W-:Y:S04]  /*16660*/  STL.64 [R1+0x950], R102 ;  /* 0x0009506601007387 */ /* 0x000fe80000100a00 */
[----:B------:R-:W4:Y:S06]  /*16670*/  LDL.LU.64 R244, [R1+0x5c0] ;  /* 0x0005c00001f47983 */ /* 0x000f2c0000300a00 */
[----:B------:R-:W-:Y:S04]  /*16680*/  LDGSTS.E [R3+0x2f000], desc[UR74][R182.64], !P2 ;  /* 0x2f000000b6037fae */ /* 0x000fe8000d1a104a */
[----:B------:R-:W-:Y:S04]  /*16690*/  LDGSTS.E [R3+0x2f100], desc[UR74][R166.64], !P2 ;  /* 0x2f100000a6037fae */ /* 0x000fe8000d1a104a */
[----:B------:R2:W-:Y:S04]  /*166a0*/  LDGSTS.E [R3+0x2f200], desc[UR74][R150.64], !P2 ;  /* 0x2f20000096037fae */ /* 0x0005e8000d1a104a */
[----:B------:R1:W-:Y:S04]  /*166b0*/  STL.64 [R1+0x968], R54 ;  /* 0x0009683601007387 */ /* 0x0003e80000100a00 */
[----:B------:R1:W-:Y:S04]  /*166c0*/  LDGSTS.E [R3+0x2f300], desc[UR74][R134.64], !P2 ;  /* 0x2f30000086037fae */ /* 0x0003e8000d1a104a */
[----:B------:R1:W-:Y:S04]  /*166d0*/  LDGSTS.E [R3+0x2f400], desc[UR74][R118.64], !P2 ;  /* 0x2f40000076037fae */ /* 0x0003e8000d1a104a */
[----:B------:R1:W-:Y:S04]  /*166e0*/  LDGSTS.E [R3+0x2f500], desc[UR74][R102.64], !P2 ;  /* 0x2f50000066037fae */ /* 0x0003e8000d1a104a */
[----:B------:R-:W-:Y:S01]  /*166f0*/  LDGSTS.E [R3+0x2f600], desc[UR74][R54.64], !P2 ;  /* 0x2f60000036037fae */ /* 0x000fe2000d1a104a */
[----:B---3--:R-:W-:-:S05]  /*16700*/  IMAD.WIDE R6, R2, 0x4, R242 ;  /* 0x0000000402067825 */ /* 0x008fca00078e02f2 */
[----:B------:R3:W-:Y:S04]  /*16710*/  STL.64 [R1+0x980], R6 ;  /* 0x0009800601007387 */ /* 0x0007e80000100a00 */
[----:B------:R-:W3:Y:S04]  /*16720*/  LDL.LU.64 R242, [R1+0x538] ;  /* 0x0005380001f27983 */ /* 0x000ee80000300a00 */
[----:B-1----:R-:W3:Y:S04]  /*16730*/  LDL.LU.64 R54, [R1+0x530] ;  /* 0x0005300001367983 */ /* 0x002ee80000300a00 */
[----:B------:R-:W3:Y:S01]  /*16740*/  LDL.LU.64 R228, [R1+0x528] ;  /* 0x0005280001e47983 */ /* 0x000ee20000300a00 */
[----:B------:R-:W-:-:S02]  /*16750*/  VIADD R230, R231, 0xffffff9d ;  /* 0xffffff9de7e67836 */ /* 0x000fc40000000000 */
[----:B------:R-:W1:Y:S01]  /*16760*/  LDC R231, c[0x0][0x3a0] ;  /* 0x0000e800ffe77b82 */ /* 0x000e620000000800 */
[----:B------:R3:W-:Y:S01]  /*16770*/  LDGSTS.E [R3+0x2f700], desc[UR74][R6.64], !P2 ;  /* 0x2f70000006037fae */ /* 0x0007e2000d1a104a */
[----:B--2---:R-:W-:-:S04]  /*16780*/  IMAD.WIDE R150, R2, 0x4, R86 ;  /* 0x0000000402967825 */ /* 0x004fc800078e0256 */
[C---:B------:R-:W-:Y:S02]  /*16790*/  IMAD.WIDE R134, R2.reuse, 0x4, R240 ;  /* 0x0000000402867825 */ /* 0x040fe400078e02f0 */
[----:B------:R-:W2:Y:S02]  /*167a0*/  LDL.LU.64 R240, [R1+0x520] ;  /* 0x0005200001f07983 */ /* 0x000ea40000300a00 */
[C---:B------:R-:W-:Y:S02]  /*167b0*/  IMAD.WIDE R118, R2.reuse, 0x4, R70 ;  /* 0x0000000402767825 */ /* 0x040fe400078e0246 */
[----:B------:R-:W-:Y:S04]  /*167c0*/  STL.64 [R1+0x9a8], R150 ;  /* 0x0009a89601007387 */ /* 0x000fe80000100a00 */
[----:B------:R-:W-:Y:S01]  /*167d0*/  STL.64 [R1+0x9b8], R134 ;  /* 0x0009b88601007387 */ /* 0x000fe20000100a00 */
[----:B------:R-:W-:-:S03]  /*167e0*/  IMAD.WIDE R102, R2, 0x4, R22 ;  /* 0x0000000402667825 */ /* 0x000fc600078e0216 */
[----:B------:R-:W2:Y:S01]  /*167f0*/  LDL.LU.64 R22, [R1+0x518] ;  /* 0x0005180001167983 */ /* 0x000ea20000300a00 */
[----:B------:R-:W-:-:S03]  /*16800*/  IMAD.WIDE R86, R2, 0x4, R238 ;  /* 0x0000000402567825 */ /* 0x000fc600078e02ee */
[----:B------:R-:W-:Y:S04]  /*16810*/  STL.64 [R1+0x9f8], R118 ;  /* 0x0009f87601007387 */ /* 0x000fe80000100a00 */
[----:B------:R-:W2:Y:S04]  /*16820*/  LDL.LU.64 R238, [R1+0x510] ;  /* 0x0005100001ee7983 */ /* 0x000ea80000300a00 */
[----:B------:R-:W-:Y:S04]  /*16830*/  STL.64 [R1+0x1768], R102 ;  /* 0x0017686601007387 */ /* 0x000fe80000100a00 */
[----:B------:R1:W-:Y:S01]  /*16840*/  STL.64 [R1+0x1788], R86 ;  /* 0x0017885601007387 */ /* 0x0003e20000100a00 */
[----:B----4-:R-:W-:-:S04]  /*16850*/  IMAD.WIDE R70, R2, 0x4, R38 ;  /* 0x0000000402467825 */ /* 0x010fc800078e0226 */
[----:B------:R-:W-:Y:S02]  /*16860*/  IMAD.WIDE R38, R2, 0x4, R236 ;  /* 0x0000000402267825 */ /* 0x000fe400078e02ec */
[----:B------:R-:W4:Y:S01]  /*16870*/  LDL.LU.64 R236, [R1+0x508] ;  /* 0x0005080001ec7983 */ /* 0x000f220000300a00 */
[----:B------:R-:W-:-:S03]  /*16880*/  ISETP.GE.U32.AND P1, PT, R230, 0x7fffff5e, PT ;  /* 0x7fffff5ee600780c */ /* 0x000fc60003f26070 */
[----:B------:R-:W-:Y:S01]  /*16890*/  STL.64 [R1+0x17a8], R70 ;  /* 0x0017a84601007387 */ /* 0x000fe20000100a00 */
[----:B---3--:R-:W-:-:S03]  /*168a0*/  IMAD.WIDE R6, R2, 0x4, R244 ;  /* 0x0000000402067825 */ /* 0x008fc600078e02f4 */
[----:B------:R3:W-:Y:S04]  /*168b0*/  STL.64 [R1+0x17c8], R38 ;  /* 0x0017c82601007387 */ /* 0x0007e80000100a00 */
[----:B------:R-:W4:Y:S04]  /*168c0*/  LDL.LU.64 R166, [R1+0x500] ;  /* 0x0005000001a67983 */ /* 0x000f280000300a00 */
[----:B------:R1:W-:Y:S04]  /*168d0*/  LDGSTS.E [R3+0x31000], desc[UR74][R150.64], !P1 ;  /* 0x3100000096037fae */ /* 0x0003e8000c9a104a */
[----:B------:R1:W-:Y:S04]  /*168e0*/  LDGSTS.E [R3+0x31100], desc[UR74][R134.64], !P1 ;  /* 0x3110000086037fae */ /* 0x0003e8000c9a104a */
[----:B------:R1:W-:Y:S04]  /*168f0*/  LDGSTS.E [R3+0x31200], desc[UR74][R118.64], !P1 ;  /* 0x3120000076037fae */ /* 0x0003e8000c9a104a */
[----:B------:R2:W-:Y:S04]  /*16900*/  LDGSTS.E [R3+0x31300], desc[UR74][R102.64], !P1 ;  /* 0x3130000066037fae */ /* 0x0005e8000c9a104a */
[----:B------:R1:W-:Y:S04]  /*16910*/  STL.64 [R1+0x17e0], R6 ;  /* 0x0017e00601007387 */ /* 0x0003e80000100a00 */
[----:B------:R-:W-:Y:S04]  /*16920*/  LDGSTS.E [R3+0x31400], desc[UR74][R86.64], !P1 ;  /* 0x3140000056037fae */ /* 0x000fe8000c9a104a */
[----:B------:R1:W-:Y:S04]  /*16930*/  LDGSTS.E [R3+0x31500], desc[UR74][R70.64], !P1 ;  /* 0x3150000046037fae */ /* 0x0003e8000c9a104a */
[----:B------:R-:W4:Y:S04]  /*16940*/  LDL.LU.64 R244, [R1+0x478] ;  /* 0x0004780001f47983 */ /* 0x000f280000300a00 */
[----:B------:R-:W-:Y:S04]  /*16950*/  LDGSTS.E [R3+0x31600], desc[UR74][R38.64], !P1 ;  /* 0x3160000026037fae */ /* 0x000fe8000c9a104a */
[----:B-1----:R-:W4:Y:S01]  /*16960*/  LDL.LU.64 R86, [R1+0x470] ;  /* 0x0004700001567983 */ /* 0x002f220000300a00 */
[----:B------:R-:W-:-:S02]  /*16970*/  VIADD R230, R233, 0xffffff99 ;  /* 0xffffff99e9e67836 */ /* 0x000fc40000000000 */
[----:B------:R-:W1:Y:S01]  /*16980*/  LDC R233, c[0x0][0x3a0] ;  /* 0x0000e800ffe97b82 */ /* 0x000e620000000800 */
[----:B------:R1:W-:Y:S04]  /*16990*/  LDGSTS.E [R3+0x31700], desc[UR74][R6.64], !P1 ;  /* 0x3170000006037fae */ /* 0x0003e8000c9a104a */
[----:B---3--:R-:W3:Y:S01]  /*169a0*/  LDL.LU.64 R38, [R1+0x468] ;  /* 0x0004680001267983 */ /* 0x008ee20000300a00 */
[----:B------:R-:W-:-:S03]  /*169b0*/  IMAD.WIDE R150, R2, 0x4, R242 ;  /* 0x0000000402967825 */ /* 0x000fc600078e02f2 */
[----:B------:R-:W3:Y:S01]  /*169c0*/  LDL.LU.64 R242, [R1+0x460] ;  /* 0x0004600001f27983 */ /* 0x000ee20000300a00 */
[----:B------:R-:W-:-:S03]  /*169d0*/  IMAD.WIDE R134, R2, 0x4, R54 ;  /* 0x0000000402867825 */ /* 0x000fc600078e0236 */
[----:B------:R-:W-:Y:S01]  /*169e0*/  STL.64 [R1+0x1808], R150 ;  /* 0x0018089601007387 */ /* 0x000fe20000100a00 */
[----:B------:R-:W-:-:S03]  /*169f0*/  IMAD.WIDE R118, R2, 0x4, R228 ;  /* 0x0000000402767825 */ /* 0x000fc600078e02e4 */
[----:B------:R-:W3:Y:S04]  /*16a00*/  LDL.LU.64 R228, [R1+0x458] ;  /* 0x0004580001e47983 */ /* 0x000ee80000300a00 */
[----:B------:R-:W-:Y:S01]  /*16a10*/  STL.64 [R1+0x1830], R134 ;  /* 0x0018308601007387 */ /* 0x000fe20000100a00 */
[----:B--2---:R-:W-:-:S03]  /*16a20*/  IMAD.WIDE R102, R2, 0x4, R240 ;  /* 0x0000000402667825 */ /* 0x004fc600078e02f0 */
[----:B------:R-:W2:Y:S04]  /*16a30*/  LDL.LU.64 R240, [R1+0x450] ;  /* 0x0004500001f07983 */ /* 0x000ea80000300a00 */
[----:B------:R-:W-:Y:S01]  /*16a40*/  STL.64 [R1+0x1850], R118 ;  /* 0x0018507601007387 */ /* 0x000fe20000100a00 */
[----:B------:R-:W-:-:S03]  /*16a50*/  IMAD.WIDE R70, R2, 0x4, R22 ;  /* 0x0000000402467825 */ /* 0x000fc600078e0216 */
[----:B------:R-:W-:Y:S01]  /*16a60*/  STL.64 [R1+0x1870], R102 ;  /* 0x0018706601007387 */ /* 0x000fe20000100a00 */
[----:B------:R-:W-:-:S03]  /*16a70*/  IMAD.WIDE R54, R2, 0x4, R238 ;  /* 0x0000000402367825 */ /* 0x000fc600078e02ee */
[----:B------:R-:W2:Y:S04]  /*16a80*/  LDL.LU.64 R238, [R1+0x448] ;  /* 0x0004480001ee7983 */ /* 0x000ea80000300a00 */
[----:B------:R1:W-:Y:S01]  /*16a90*/  STL.64 [R1+0x1890], R70 ;  /* 0x0018904601007387 */ /* 0x0003e20000100a00 */
[----:B----4-:R-:W-:-:S03]  /*16aa0*/  IMAD.WIDE R22, R2, 0x4, R236 ;  /* 0x0000000402167825 */ /* 0x010fc600078e02ec */
[----:B------:R-:W4:Y:S01]  /*16ab0*/  LDL.LU.64 R236, [R1+0x440] ;  /* 0x0004400001ec7983 */ /* 0x000f220000300a00 */
[----:B------:R-:W-:Y:S01]  /*16ac0*/  ISETP.GE.U32.AND P0, PT, R230, 0x7fffff5a, PT ;  /* 0x7fffff5ae600780c */ /* 0x000fe20003f06070 */
[----:B------:R-:W-:Y:S02]  /*16ad0*/  VIADD R230, R232, 0xffffff95 ;  /* 0xffffff95e8e67836 */ /* 0x000fe40000000000 */
[----:B------:R3:W-:Y:S01]  /*16ae0*/  STL.64 [R1+0x18b0], R54 ;  /* 0x0018b03601007387 */ /* 0x0007e20000100a00 */
[----:B------:R-:W2:Y:S01]  /*16af0*/  LDC R232, c[0x0][0x3a0] ;  /* 0x0000e800ffe87b82 */ /* 0x000ea20000000800 */
[----:B-1----:R-:W-:Y:S02]  /*16b00*/  IMAD.WIDE R6, R2, 0x4, R166 ;  /* 0x0000000402067825 */ /* 0x002fe400078e02a6 */
[----:B------:R1:W-:Y:S06]  /*16b10*/  STL.64 [R1+0x18d0], R22 ;  /* 0x0018d01601007387 */ /* 0x0003ec0000100a00 */
[----:B------:R1:W-:Y:S04]  /*16b20*/  LDGSTS.E [R3+0x33000], desc[UR74][R150.64], !P0 ;  /* 0x3300000096037fae */ /* 0x0003e8000c1a104a */
[----:B------:R1:W-:Y:S04]  /*16b30*/  LDGSTS.E [R3+0x33100], desc[UR74][R134.64], !P0 ;  /* 0x3310000086037fae */ /* 0x0003e8000c1a104a */
[----:B------:R1:W-:Y:S01]  /*16b40*/  LDGSTS.E [R3+0x33200], desc[UR74][R118.64], !P0 ;  /* 0x3320000076037fae */ /* 0x0003e2000c1a104a */
[----:B------:R-:W-:-:S03]  /*16b50*/  ISETP.GE.U32.AND P5, PT, R230, 0x7fffff56, PT ;  /* 0x7fffff56e600780c */ /* 0x000fc60003fa6070 */
[----:B------:R1:W-:Y:S04]  /*16b60*/  LDGSTS.E [R3+0x33300], desc[UR74][R102.64], !P0 ;  /* 0x3330000066037fae */ /* 0x0003e8000c1a104a */
[----:B------:R4:W-:Y:S04]  /*16b70*/  STL.64 [R1+0x18e8], R6 ;  /* 0x0018e80601007387 */ /* 0x0009e80000100a00 */
[----:B------:R-:W-:Y:S04]  /*16b80*/  LDGSTS.E [R3+0x33400], desc[UR74][R70.64], !P0 ;  /* 0x3340000046037fae */ /* 0x000fe8000c1a104a */
[----:B------:R-:W-:Y:S01]  /*16b90*/  LDGSTS.E [R3+0x33500], desc[UR74][R54.64], !P0 ;  /* 0x3350000036037fae */ /* 0x000fe2000c1a104a */
[----:B------:R-:W-:-:S03]  /*16ba0*/  IMAD.WIDE R166, R2, 0x4, R244 ;  /* 0x0000000402a67825 */ /* 0x000fc600078e02f4 */
[----:B------:R-:W-:Y:S04]  /*16bb0*/  LDGSTS.E [R3+0x33600], desc[UR74][R22.64], !P0 ;  /* 0x3360000016037fae */ /* 0x000fe8000c1a104a */
[----:B------:R-:W4:Y:S01]  /*16bc0*/  LDL.LU.64 R70, [R1+0x3b8] ;  /* 0x0003b80001467983 */ /* 0x000f220000300a00 */
[----:B-1----:R-:W-:-:S03]  /*16bd0*/  IMAD.WIDE R150, R2, 0x4, R86 ;  /* 0x0000000402967825 */ /* 0x002fc600078e0256 */
[----:B---3--:R-:W3:Y:S04]  /*16be0*/  LDL.LU.64 R54, [R1+0x3b0] ;  /* 0x0003b00001367983 */ /* 0x008ee80000300a00 */
[----:B------:R-:W3:Y:S01]  /*16bf0*/  LDL.LU.64 R22, [R1+0x3a8] ;  /* 0x0003a80001167983 */ /* 0x000ee20000300a00 */
[----:B------:R-:W-:-:S03]  /*16c00*/  IMAD.WIDE R134, R2, 0x4, R38 ;  /* 0x0000000402867825 */ /* 0x000fc600078e0226 */
[----:B------:R-:W3:Y:S04]  /*16c10*/  LDL.LU.64 R244, [R1+0x3a0] ;  /* 0x0003a00001f47983 */ /* 0x000ee80000300a00 */
[----:B------:R1:W-:Y:S01]  /*16c20*/  STL.64 [R1+0x1900], R166 ;  /* 0x001900a601007387 */ /* 0x0003e20000100a00 */
[----:B------:R-:W-:-:S03]  /*16c30*/  IMAD.WIDE R118, R2, 0x4, R242 ;  /* 0x0000000402767825 */ /* 0x000fc600078e02f2 */
[----:B------:R4:W-:Y:S04]  /*16c40*/  LDGSTS.E [R3+0x33700], desc[UR74][R6.64], !P0 ;  /* 0x3370000006037fae */ /* 0x0009e8000c1a104a */
[----:B------:R-:W3:Y:S01]  /*16c50*/  LDL.LU.64 R242, [R1+0x398] ;  /* 0x0003980001f27983 */ /* 0x000ee20000300a00 */
[----:B------:R-:W-:-:S03]  /*16c60*/  IMAD.WIDE R102, R2, 0x4, R228 ;  /* 0x0000000402667825 */ /* 0x000fc600078e02e4 */
[----:B------:R-:W-:Y:S04]  /*16c70*/  STL.64 [R1+0x1918], R150 ;  /* 0x0019189601007387 */ /* 0x000fe80000100a00 */
[----:B------:R-:W-:Y:S04]  /*16c80*/  STL.64 [R1+0x1930], R134 ;  /* 0x0019308601007387 */ /* 0x000fe80000100a00 */
[----:B------:R-:W-:Y:S04]  /*16c90*/  STL.64 [R1+0x1948], R118 ;  /* 0x0019487601007387 */ /* 0x000fe80000100a00 */
[----:B------:R-:W-:Y:S01]  /*16ca0*/  LDGSTS.E [R3+0x35000], desc[UR74][R166.64], !P5 ;  /* 0x35000000a6037fae */ /* 0x000fe2000e9a104a */
[----:B--2---:R-:W-:-:S03]  /*16cb0*/  IMAD.WIDE R86, R2, 0x4, R240 ;  /* 0x0000000402567825 */ /* 0x004fc600078e02f0 */
[----:B------:R2:W-:Y:S04]  /*16cc0*/  LDGSTS.E [R3+0x35100], desc[UR74][R150.64], !P5 ;  /* 0x3510000096037fae */ /* 0x0005e8000e9a104a */
[----:B------:R-:W3:Y:S04]  /*16cd0*/  LDL.LU.64 R240, [R1+0x390] ;  /* 0x0003900001f07983 */ /* 0x000ee80000300a00 */
[----:B------:R-:W-:Y:S04]  /*16ce0*/  STL.64 [R1+0x1960], R102 ;  /* 0x0019606601007387 */ /* 0x000fe80000100a00 */
[----:B------:R-:W-:Y:S04]  /*16cf0*/  STL.64 [R1+0x1978], R86 ;  /* 0x0019785601007387 */ /* 0x000fe80000100a00 */
[----:B------:R3:W-:Y:S01]  /*16d00*/  LDGSTS.E [R3+0x35200], desc[UR74][R134.64], !P5 ;  /* 0x3520000086037fae */ /* 0x0007e2000e9a104a */
[----:B------:R-:W-:-:S03]  /*16d10*/  IMAD.WIDE R38, R2, 0x4, R238 ;  /* 0x0000000402267825 */ /* 0x000fc600078e02ee */
[----:B------:R1:W-:Y:S04]  /*16d20*/  LDGSTS.E [R3+0x35300], desc[UR74][R118.64], !P5 ;  /* 0x3530000076037fae */ /* 0x0003e8000e9a104a */
[----:B------:R-:W3:Y:S04]  /*16d30*/  LDL.LU.64 R238, [R1+0x388] ;  /* 0x0003880001ee7983 */ /* 0x000ee80000300a00 */
[----:B------:R1:W-:Y:S04]  /*16d40*/  STL.64 [R1+0x1990], R38 ;  /* 0x0019902601007387 */ /* 0x0003e80000100a00 */
[----:B------:R1:W-:Y:S04]  /*16d50*/  LDGSTS.E [R3+0x35400], desc[UR74][R102.64], !P5 ;  /* 0x3540000066037fae */ /* 0x0003e8000e9a104a */
[----:B------:R1:W-:Y:S04]  /*16d60*/  LDGSTS.E [R3+0x35500], desc[UR74][R86.64], !P5 ;  /* 0x3550000056037fae */ /* 0x0003e8000e9a104a */
[----:B------:R-:W-:Y:S01]  /*16d70*/  LDGSTS.E [R3+0x35600], desc[UR74][R38.64], !P5 ;  /* 0x3560000026037fae */ /* 0x000fe2000e9a104a */
[----:B----4-:R-:W-:-:S05]  /*16d80*/  IMAD.WIDE R6, R2, 0x4, R236 ;  /* 0x0000000402067825 */ /* 0x010fca00078e02ec */
[----:B------:R4:W-:Y:S04]  /*16d90*/  STL.64 [R1+0x19a8], R6 ;  /* 0x0019a80601007387 */ /* 0x0009e80000100a00 */
[----:B-1----:R-:W4:Y:S04]  /*16da0*/  LDL.LU.64 R166, [R1+0x380] ;  /* 0x0003800001a67983 */ /* 0x002f280000300a00 */
[----:B------:R-:W4:Y:S04]  /*16db0*/  LDL.LU.64 R236, [R1+0x2f8] ;  /* 0x0002f80001ec7983 */ /* 0x000f280000300a00 */
[----:B------:R-:W4:Y:S04]  /*16dc0*/  LDL.LU.64 R38, [R1+0x2f0] ;  /* 0x0002f00001267983 */ /* 0x000f280000300a00 */
[----:B------:R-:W4:Y:S01]  /*16dd0*/  LDL.LU.64 R228, [R1+0x2e8] ;  /* 0x0002e80001e47983 */ /* 0x000f220000300a00 */
[----:B------:R-:W-:-:S02]  /*16de0*/  VIADD R230, R231, 0xffffff91 ;  /* 0xffffff91e7e67836 */ /* 0x000fc40000000000 */
[----:B------:R-:W1:Y:S01]  /*16df0*/  LDC R231, c[0x0][0x3a0] ;  /* 0x0000e800ffe77b82 */ /* 0x000e620000000800 */
[----:B------:R4:W-:Y:S02]  /*16e00*/  LDGSTS.E [R3+0x35700], desc[UR74][R6.64], !P5 ;  /* 0x3570000006037fae */ /* 0x0009e4000e9a104a */
[----:B------:R-:W-:Y:S01]  /*16e10*/  ISETP.GE.U32.AND P4, PT, R230, 0x7fffff52, PT ;  /* 0x7fffff52e600780c */ /* 0x000fe20003f86070 */
[C---:B--2---:R-:W-:Y:S02]  /*16e20*/  IMAD.WIDE R150, R2.reuse, 0x4, R70 ;  /* 0x0000000402967825 */ /* 0x044fe400078e0246 */
[----:B------:R-:W2:Y:S02]  /*16e30*/  LDL.LU.64 R70, [R1+0x2e0] ;  /* 0x0002e00001467983 */ /* 0x000ea40000300a00 */
[C---:B---3--:R-:W-:Y:S02]  /*16e40*/  IMAD.WIDE R134, R2.reuse, 0x4, R54 ;  /* 0x0000000402867825 */ /* 0x048fe400078e0236 */
[----:B------:R-:W-:Y:S02]  /*16e50*/  STL.64 [R1+0x19c0], R150 ;  /* 0x0019c09601007387 */ /* 0x000fe40000100a00 */
[----:B------:R-:W-:-:S02]  /*16e60*/  IMAD.WIDE R118, R2, 0x4, R22 ;  /* 0x0000000402767825 */ /* 0x000fc400078e0216 */
[----:B------:R-:W-:Y:S02]  /*16e70*/  STL.64 [R1+0x19d8], R134 ;  /* 0x0019d88601007387 */ /* 0x000fe40000100a00 */
[C---:B------:R-:W-:Y:S02]  /*16e80*/  IMAD.WIDE R102, R2.reuse, 0x4, R244 ;  /* 0x0000000402667825 */ /* 0x040fe400078e02f4 */
[----:B------:R-:W3:Y:S04]  /*16e90*/  LDL.LU.64 R244, [R1+0x2d8] ;  /* 0x0002d80001f47983 */ /* 0x000ee80000300a00 */
[----:B------:R-:W-:Y:S04]  /*16ea0*/  STL.64 [R1+0x19f0], R118 ;  /* 0x0019f07601007387 */ /* 0x000fe80000100a00 */
[----:B------:R1:W-:Y:S01]  /*16eb0*/  LDGSTS.E [R3+0x37000], desc[UR74][R150.64], !P4 ;  /* 0x3700000096037fae */ /* 0x0003e2000e1a104a */
[----:B------:R-:W-:-:S03]  /*16ec0*/  IMAD.WIDE R86, R2, 0x4, R242 ;  /* 0x0000000402567825 */ /* 0x000fc600078e02f2 */
[----:B------:R-:W3:Y:S04]  /*16ed0*/  LDL.LU.64 R242, [R1+0x2d0] ;  /* 0x0002d00001f27983 */ /* 0x000ee80000300a00 */
[----:B------:R-:W-:Y:S04]  /*16ee0*/  STL.64 [R1+0x1a08], R102 ;  /* 0x001a086601007387 */ /* 0x000fe80000100a00 */
[----:B------:R1:W-:Y:S04]  /*16ef0*/  LDGSTS.E [R3+0x37100], desc[UR74][R134.64], !P4 ;  /* 0x3710000086037fae */ /* 0x0003e8000e1a104a */
[----:B------:R2:W-:Y:S04]  /*16f00*/  LDGSTS.E [R3+0x37200], desc[UR74][R118.64], !P4 ;  /* 0x3720000076037fae */ /* 0x0005e8000e1a104a */
[----:B------:R3:W-:Y:S04]  /*16f10*/  LDGSTS.E [R3+0x37300], desc[UR74][R102.64], !P4 ;  /* 0x3730000066037fae */ /* 0x0007e8000e1a104a */
[----:B------:R1:W-:Y:S01]  /*16f20*/  LDGSTS.E [R3+0x37400], desc[UR74][R86.64], !P4 ;  /* 0x3740000056037fae */ /* 0x0003e2000e1a104a */
[----:B------:R-:W-:-:S03]  /*16f30*/  IMAD.WIDE R54, R2, 0x4, R240 ;  /* 0x0000000402367825 */ /* 0x000fc600078e02f0 */
[----:B------:R-:W3:Y:S04]  /*16f40*/  LDL.LU.64 R240, [R1+0x2c8] ;  /* 0x0002c80001f07983 */ /* 0x000ee80000300a00 */
[----:B------:R-:W-:Y:S04]  /*16f50*/  STL.64 [R1+0x1a20], R86 ;  /* 0x001a205601007387 */ /* 0x000fe80000100a00 */
[----:B------:R-:W-:Y:S01]  /*16f60*/  LDGSTS.E [R3+0x37500], desc[UR74][R54.64], !P4 ;  /* 0x3750000036037fae */ /* 0x000fe2000e1a104a */
[----:B------:R-:W-:-:S03]  /*16f70*/  IMAD.WIDE R22, R2, 0x4, R238 ;  /* 0x0000000402167825 */ /* 0x000fc600078e02ee */
[----:B------:R-:W3:Y:S04]  /*16f80*/  LDL.LU.64 R238, [R1+0x2c0] ;  /* 0x0002c00001ee7983 */ /* 0x000ee80000300a00 */
[----:B------:R1:W-:Y:S04]  /*16f90*/  STL.64 [R1+0x1a38], R54 ;  /* 0x001a383601007387 */ /* 0x0003e80000100a00 */
[----:B------:R1:W-:Y:S04]  /*16fa0*/  STL.64 [R1+0x1a50], R22 ;  /* 0x001a501601007387 */ /* 0x0003e80000100a00 */
[----:B------:R-:W-:Y:S01]  /*16fb0*/  LDGSTS.E [R3+0x37600], desc[UR74][R22.64], !P4 ;  /* 0x3760000016037fae */ /* 0x000fe2000e1a104a */
[----:B----4-:R-:W-:-:S05]  /*16fc0*/  IMAD.WIDE R6, R2, 0x4, R166 ;  /* 0x0000000402067825 */ /* 0x010fca00078e02a6 */
[----:B------:R4:W-:Y:S04]  /*16fd0*/  STL.64 [R1+0x1a68], R6 ;  /* 0x001a680601007387 */ /* 0x0009e80000100a00 */
[----:B-1----:R-:W3:Y:S01]  /*16fe0*/  LDL.LU.64 R54, [R1+0x238] ;  /* 0x0002380001367983 */ /* 0x002ee20000300a00 */
[----:B------:R-:W-:-:S03]  /*16ff0*/  IMAD.WIDE R166, R2, 0x4, R236 ;  /* 0x0000000402a67825 */ /* 0x000fc600078e02ec */
[----:B------:R-:W3:Y:S04]  /*17000*/  LDL.LU.64 R22, [R1+0x230] ;  /* 0x0002300001167983 */ /* 0x000ee80000300a00 */
[----:B------:R-:W3:Y:S01]  /*17010*/  LDL.LU.64 R236, [R1+0x228] ;  /* 0x0002280001ec7983 */ /* 0x000ee20000300a00 */
[----:B------:R-:W-:-:S03]  /*17020*/  IMAD.WIDE R150, R2, 0x4, R38 ;  /* 0x0000000402967825 */ /* 0x000fc600078e0226 */
[----:B------:R-:W-:Y:S01]  /*17030*/  STL.64 [R1+0x1d48], R166 ;  /* 0x001d48a601007387 */ /* 0x000fe20000100a00 */
[----:B------:R-:W-:-:S03]  /*17040*/  IMAD.WIDE R134, R2, 0x4, R228 ;  /* 0x0000000402867825 */ /* 0x000fc600078e02e4 */
[----:B------:R-:W3:Y:S04]  /*17050*/  LDL.LU.64 R38, [R1+0x220] ;  /* 0x0002200001267983 */ /* 0x000ee80000300a00 */
[----:B------:R-:W3:Y:S01]  /*17060*/  LDL.LU.64 R228, [R1+0x218] ;  /* 0x0002180001e47983 */ /* 0x000ee20000300a00 */
[----:B------:R-:W-:-:S03]  /*17070*/  VIADD R230, R234, 0xffffff8d ;  /* 0xffffff8deae67836 */ /* 0x000fc60000000000 */
[----:B------:R4:W-:Y:S02]  /*17080*/  LDGSTS.E [R3+0x37700], desc[UR74][R6.64], !P4 ;  /* 0x3770000006037fae */ /* 0x0009e4000e1a104a */
[----:B------:R-:W-:Y:S02]  /*17090*/  ISETP.GE.U32.AND P3, PT, R230, 0x7fffff4e, PT ;  /* 0x7fffff4ee600780c */ /* 0x000fe40003f66070 */
[----:B------:R-:W-:Y:S01]  /*170a0*/  STL.64 [R1+0x1d40], R150 ;  /* 0x001d409601007387 */ /* 0x000fe20000100a00 */
[----:B--2---:R-:W-:-:S03]  /*170b0*/  IMAD.WIDE R118, R2, 0x4, R70 ;  /* 0x0000000402767825 */ /* 0x004fc600078e0246 */
[----:B------:R-:W-:Y:S07]  /*170c0*/  STL.64 [R1+0x1d38], R134 ;  /* 0x001d388601007387 */ /* 0x000fee0000100a00 */
[----:B------:R1:W-:Y:S01]  /*170d0*/  LDGSTS.E [R3+0x39000], desc[UR74][R166.64], !P3 ;  /* 0x39000000a6037fae */ /* 0x0003e2000d9a104a */
[----:B---3--:R-:W-:-:S03]  /*170e0*/  IMAD.WIDE R102, R2, 0x4, R244 ;  /* 0x0000000402667825 */ /* 0x008fc600078e02f4 */
[----:B------:R2:W-:Y:S04]  /*170f0*/  LDGSTS.E [R3+0x39100], desc[UR74][R150.64], !P3 ;  /* 0x3910000096037fae */ /* 0x0005e8000d9a104a */
[----:B------:R-:W3:Y:S04]  /*17100*/  LDL.LU.64 R244, [R1+0x210] ;  /* 0x0002100001f47983 */ /* 0x000ee80000300a00 */
[----:B------:R-:W-:Y:S01]  /*17110*/  STL.64 [R1+0x1d30], R118 ;  /* 0x001d307601007387 */ /* 0x000fe20000100a00 */
[----:B------:R-:W-:-:S03]  /*17120*/  IMAD.WIDE R86, R2, 0x4, R242 ;  /* 0x0000000402567825 */ /* 0x000fc600078e02f2 */
[----:B------:R1:W-:Y:S04]  /*17130*/  STL.64 [R1+0x1d28], R102 ;  /* 0x001d286601007387 */ /* 0x0003e80000100a00 */
[----:B------:R-:W3:Y:S04]  /*17140*/  LDL.LU.64 R242, [R1+0x208] ;  /* 0x0002080001f27983 */ /* 0x000ee80000300a00 */
[----:B------:R-:W-:Y:S04]  /*17150*/  STL.64 [R1+0x1d20], R86 ;  /* 0x001d205601007387 */ /* 0x000fe80000100a00 */
[----:B------:R1:W-:Y:S04]  /*17160*/  LDGSTS.E [R3+0x39200], desc[UR74][R134.64], !P3 ;  /* 0x3920000086037fae */ /* 0x0003e8000d9a104a */
[----:B------:R-:W-:Y:S04]  /*17170*/  LDGSTS.E [R3+0x39300], desc[UR74][R118.64], !P3 ;  /* 0x3930000076037fae */ /* 0x000fe8000d9a104a */
[----:B------:R-:W-:Y:S01]  /*17180*/  LDGSTS.E [R3+0x39400], desc[UR74][R102.64], !P3 ;  /* 0x3940000066037fae */ /* 0x000fe2000d9a104a */
[----:B------:R-:W-:-:S03]  /*17190*/  IMAD.WIDE R70, R2, 0x4, R240 ;  /* 0x0000000402467825 */ /* 0x000fc600078e02f0 */
[----:B------:R1:W-:Y:S04]  /*171a0*/  LDGSTS.E [R3+0x39500], desc[UR74][R86.64], !P3 ;  /* 0x3950000056037fae */ /* 0x0003e8000d9a104a */
[----:B------:R-:W3:Y:S04]  /*171b0*/  LDL.LU.64 R240, [R1+0x200] ;  /* 0x0002000001f07983 */ /* 0x000ee80000300a00 */
[----:B------:R1:W-:Y:S04]  /*171c0*/  STL.64 [R1+0x1d18], R70 ;  /* 0x001d184601007387 */ /* 0x0003e80000100a00 */
[----:B------:R-:W-:Y:S01]  /*171d0*/  LDGSTS.E [R3+0x39600], desc[UR74][R70.64], !P3 ;  /* 0x3960000046037fae */ /* 0x000fe2000d9a104a */
[----:B----4-:R-:W-:-:S05]  /*171e0*/  IMAD.WIDE R6, R2, 0x4, R238 ;  /* 0x0000000402067825 */ /* 0x010fca00078e02ee */
[----:B------:R4:W-:Y:S04]  /*171f0*/  STL.64 [R1+0x1d10], R6 ;  /* 0x001d100601007387 */ /* 0x0009e80000100a00 */
[----:B-1----:R-:W3:Y:S04]  /*17200*/  LDL.LU.64 R102, [R1+0x178] ;  /* 0x0001780001667983 */ /* 0x002ee80000300a00 */
[----:B------:R-:W3:Y:S04]  /*17210*/  LDL.LU.64 R238, [R1+0x170] ;  /* 0x0001700001ee7983 */ /* 0x000ee80000300a00 */
[----:B------:R-:W3:Y:S01]  /*17220*/  LDL.LU.64 R70, [R1+0x168] ;  /* 0x0001680001467983 */ /* 0x000ee20000300a00 */
[----:B------:R-:W-:-:S02]  /*17230*/  VIADD R230, R233, 0xffffff89 ;  /* 0xffffff89e9e67836 */ /* 0x000fc40000000000 */
[----:B------:R-:W1:Y:S01]  /*17240*/  LDC R233, c[0x0][0x3a0] ;  /* 0x0000e800ffe97b82 */ /* 0x000e620000000800 */
[----:B------:R4:W-:Y:S01]  /*17250*/  LDGSTS.E [R3+0x39700], desc[UR74][R6.64], !P3 ;  /* 0x3970000006037fae */ /* 0x0009e2000d9a104a */
[----:B------:R-:W-:-:S04]  /*17260*/  IMAD.WIDE R166, R2, 0x4, R54 ;  /* 0x0000000402a67825 */ /* 0x000fc800078e0236 */
[C---:B--2---:R-:W-:Y:S02]  /*17270*/  IMAD.WIDE R150, R2.reuse, 0x4, R22 ;  /* 0x0000000402967825 */ /* 0x044fe400078e0216 */
[----:B------:R-:W2:Y:S02]  /*17280*/  LDL.LU.64 R22, [R1+0x160] ;  /* 0x0001600001167983 */ /* 0x000ea40000300a00 */
[C---:B------:R-:W-:Y:S02]  /*17290*/  IMAD.WIDE R134, R2.reuse, 0x4, R236 ;  /* 0x0000000402867825 */ /* 0x040fe400078e02ec */
[----:B------:R-:W-:Y:S04]  /*172a0*/  STL.64 [R1+0x1d88], R166 ;  /* 0x001d88a601007387 */ /* 0x000fe80000100a00 */
[----:B------:R-:W2:Y:S04]  /*172b0*/  LDL.LU.64 R236, [R1+0x158] ;  /* 0x0001580001ec7983 */ /* 0x000ea80000300a00 */
[----:B------:R-:W-:Y:S01]  /*172c0*/  STL.64 [R1+0x1d80], R150 ;  /* 0x001d809601007387 */ /* 0x000fe20000100a00 */
[----:B------:R-:W-:-:S03]  /*172d0*/  IMAD.WIDE R86, R2, 0x4, R228 ;  /* 0x0000000402567825 */ /* 0x000fc600078e02e4 */
[----:B------:R-:W-:Y:S04]  /*172e0*/  STL.64 [R1+0x1d78], R134 ;  /* 0x001d788601007387 */ /* 0x000fe80000100a00 */
[----:B------:R-:W2:Y:S01]  /*172f0*/  LDL.LU.64 R228, [R1+0x150] ;  /* 0x0001500001e47983 */ /* 0x000ea20000300a00 */
[----:B------:R-:W-:Y:S01]  /*17300*/  ISETP.GE.U32.AND P2, PT, R230, 0x7fffff4a, PT ;  /* 0x7fffff4ae600780c */ /* 0x000fe20003f46070 */
[----:B------:R-:W-:-:S05]  /*17310*/  IMAD.WIDE R118, R2, 0x4, R38 ;  /* 0x0000000402767825 */ /* 0x000fca00078e0226 */
[----:B------:R-:W-:Y:S07]  /*17320*/  STL.64 [R1+0x1d70], R118 ;  /* 0x001d707601007387 */ /* 0x000fee0000100a00 */
[----:B------:R1:W-:Y:S04]  /*17330*/  LDGSTS.E [R3+0x3b000], desc[UR74][R166.64], !P2 ;  /* 0x3b000000a6037fae */ /* 0x0003e8000d1a104a */
[----:B------:R1:W-:Y:S01]  /*17340*/  LDGSTS.E [R3+0x3b100], desc[UR74][R150.64], !P2 ;  /* 0x3b10000096037fae */ /* 0x0003e2000d1a104a */
[----:B---3--:R-:W-:-:S03]  /*17350*/  IMAD.WIDE R54, R2, 0x4, R244 ;  /* 0x0000000402367825 */ /* 0x008fc600078e02f4 */
[----:B------:R2:W-:Y:S04]  /*17360*/  LDGSTS.E [R3+0x3b200], desc[UR74][R134.64], !P2 ;  /* 0x3b20000086037fae */ /* 0x0005e8000d1a104a */
[----:B------:R-:W3:Y:S04]  /*17370*/  LDL.LU.64 R244, [R1+0x148] ;  /* 0x0001480001f47983 */ /* 0x000ee80000300a00 */
[----:B------:R1:W-:Y:S01]  /*17380*/  STL.64 [R1+0x1d68], R86 ;  /* 0x001d685601007387 */ /* 0x0003e20000100a00 */
[----:B------:R-:W-:-:S03]  /*17390*/  IMAD.WIDE R38, R2, 0x4, R242 ;  /* 0x0000000402267825 */ /* 0x000fc600078e02f2 */
[----:B------:R1:W-:Y:S04]  /*173a0*/  STL.64 [R1+0x1d60], R54 ;  /* 0x001d603601007387 */ /* 0x0003e80000100a00 */
[----:B------:R1:W-:Y:S04]  /*173b0*/  STL.64 [R1+0x1d58], R38 ;  /* 0x001d582601007387 */ /* 0x0003e80000100a00 */
[----:B------:R-:W3:Y:S04]  /*173c0*/  LDL.LU.64 R242, [R1+0x140] ;  /* 0x0001400001f27983 */ /* 0x000ee80000300a00 */
[----:B------:R1:W-:Y:S04]  /*173d0*/  LDGSTS.E [R3+0x3b300], desc[UR74][R118.64], !P2 ;  /* 0x3b30000076037fae */ /* 0x0003e8000d1a104a */
[----:B------:R-:W-:Y:S04]  /*173e0*/  LDGSTS.E [R3+0x3b400], desc[UR74][R86.64], !P2 ;  /* 0x3b40000056037fae */ /* 0x000fe8000d1a104a */
[----:B------:R-:W-:Y:S01]  /*173f0*/  LDGSTS.E [R3+0x3b500], desc[UR74][R54.64], !P2 ;  /* 0x3b50000036037fae */ /* 0x000fe2000d1a104a */
[----:B----4-:R-:W-:-:S03]  /*17400*/  IMAD.WIDE R6, R2, 0x4, R240 ;  /* 0x0000000402067825 */ /* 0x010fc600078e02f0 */
[----:B------:R-:W-:Y:S04]  /*17410*/  LDGSTS.E [R3+0x3b600], desc[UR74][R38.64], !P2 ;  /* 0x3b60000026037fae */ /* 0x000fe8000d1a104a */
[----:B------:R4:W-:Y:S04]  /*17420*/  STL.64 [R1+0x1d50], R6 ;  /* 0x001d500601007387 */ /* 0x0009e80000100a00 */
[----:B------:R-:W3:Y:S04]  /*17430*/  LDL.LU.64 R240, [R1+0xb8] ;  /* 0x0000b80001f07983 */ /* 0x000ee80000300a00 */
[----:B-1----:R-:W3:Y:S04]  /*17440*/  LDL.LU.64 R86, [R1+0xb0] ;  /* 0x0000b00001567983 */ /* 0x002ee80000300a00 */
[----:B------:R-:W3:Y:S04]  /*17450*/  LDL.LU.64 R54, [R1+0xa8] ;  /* 0x0000a80001367983 */ /* 0x000ee80000300a00 */
[----:B------:R-:W3:Y:S01]  /*17460*/  LDL.LU.64 R38, [R1+0xa0] ;  /* 0x0000a00001267983 */ /* 0x000ee20000300a00 */
[----:B------:R-:W-:Y:S01]  /*17470*/  IMAD.WIDE R182, R2, 0x4, R102 ;  /* 0x0000000402b67825 */ /* 0x000fe200078e0266 */
[----:B------:R-:W-:-:S02]  /*17480*/  IADD3 R230, PT, PT, R232, -0x7b, RZ ;  /* 0xffffff85e8e67810 */ /* 0x000fc40007ffe0ff */
[----:B------:R4:W-:Y:S01]  /*17490*/  LDGSTS.E [R3+0x3b700], desc[UR74][R6.64], !P2 ;  /* 0x3b70000006037fae */ /* 0x0009e2000d1a104a */
[----:B------:R-:W1:Y:S01]  /*174a0*/  LDC R232, c[0x0][0x3a0] ;  /* 0x0000e800ffe87b82 */ /* 0x000e620000000800 */
[C---:B------:R-:W-:Y:S02]  /*174b0*/  IMAD.WIDE R166, R2.reuse, 0x4, R238 ;  /* 0x0000000402a67825 */ /* 0x040fe400078e02ee */
[----:B------:R-:W3:Y:S02]  /*174c0*/  LDL.LU.64 R238, [R1+0x98] ;  /* 0x0000980001ee7983 */ /* 0x000ee40000300a00 */
[C---:B------:R-:W-:Y:S02]  /*174d0*/  IMAD.WIDE R150, R2.reuse, 0x4, R70 ;  /* 0x0000000402967825 */ /* 0x040fe400078e0246 */
[----:B------:R-:W-:Y:S04]  /*174e0*/  STL.64 [R1+0x1d90], R182 ;  /* 0x001d90b601007387 */ /* 0x000fe80000100a00 */
[----:B------:R-:W-:Y:S01]  /*174f0*/  STL.64 [R1+0x2d00], R166 ;  /* 0x002d00a601007387 */ /* 0x000fe20000100a00 */
[----:B--2---:R-:W-:-:S04]  /*17500*/  IMAD.WIDE R134, R2, 0x4, R22 ;  /* 0x0000000402867825 */ /* 0x004fc800078e0216 */
[C---:B------:R-:W-:Y:S02]  /*17510*/  IMAD.WIDE R118, R2.reuse, 0x4, R236 ;  /* 0x0000000402767825 */ /* 0x040fe400078e02ec */
[----:B------:R-:W2:Y:S04]  /*17520*/  LDL.LU.64 R236, [R1+0x90] ;  /* 0x0000900001ec7983 */ /* 0x000ea80000300a00 */
[----:B------:R-:W-:Y:S04]  /*17530*/  STL.64 [R1+0x2cf8], R150 ;  /* 0x002cf89601007387 */ /* 0x000fe80000100a00 */
[----:B------:R-:W-:Y:S04]  /*17540*/  STL.64 [R1+0x2cf0], R134 ;  /* 0x002cf08601007387 */ /* 0x000fe80000100a00 */
[----:B------:R-:W-:Y:S04]  /*17550*/  STL.64 [R1+0x2ce8], R118 ;  /* 0x002ce87601007387 */ /* 0x000fe80000100a00 */
[----:B------:R-:W2:Y:S01]  /*17560*/  LDL.LU.64 R22, [R1+0x88] ;  /* 0x0000880001167983 */ /* 0x000ea20000300a00 */
[----:B------:R-:W-:-:S03]  /*17570*/  IMAD.WIDE R102, R2, 0x4, R228 ;  /* 0x0000000402667825 */ /* 0x000fc600078e02e4 */
[----:B------:R-:W2:Y:S01]  /*17580*/  LDL.LU.64 R228, [R1+0x80] ;  /* 0x0000800001e47983 */ /* 0x000ea20000300a00 */
[----:B------:R-:W-:Y:S01]  /*17590*/  ISETP.GE.U32.AND P1, PT, R230, 0x7fffff46, PT ;  /* 0x7fffff46e600780c */ /* 0x000fe20003f26070 */
[----:B------:R-:W-:Y:S02]  /*175a0*/  VIADD R230, R231, 0xffffff81 ;  /* 0xffffff81e7e67836 */ /* 0x000fe40000000000 */
[----:B------:R-:W-:Y:S01]  /*175b0*/  STL.64 [R1+0x2ce0], R102 ;  /* 0x002ce06601007387 */ /* 0x000fe20000100a00 */
[----:B------:R-:W1:Y:S02]  /*175c0*/  LDC R231, c[0x0][0x3a0] ;  /* 0x0000e800ffe77b82 */ /* 0x000e640000000800 */
[----:B------:R-:W-:-:S07]  /*175d0*/  ISETP.GE.U32.AND P0, PT, R230, 0x7fffff42, PT ;  /* 0x7fffff42e600780c */ /* 0x000fce0003f06070 */
[----:B------:R-:W-:Y:S01]  /*175e0*/  LDGSTS.E [R3+0x3d000], desc[UR74][R182.64], !P1 ;  /* 0x3d000000b6037fae */ /* 0x000fe2000c9a104a */
[----:B---3--:R-:W-:-:S03]  /*175f0*/  IMAD.WIDE R70, R2, 0x4, R244 ;  /* 0x0000000402467825 */ /* 0x008fc600078e02f4 */
[----:B------:R-:W-:Y:S04]  /*17600*/  LDGSTS.E [R3+0x3d100], desc[UR74][R166.64], !P1 ;  /* 0x3d100000a6037fae */ /* 0x000fe8000c9a104a */
[----:B------:R-:W-:Y:S04]  /*17610*/  LDGSTS.E [R3+0x3d200], desc[UR74][R150.64], !P1 ;  /* 0x3d20000096037fae */ /* 0x000fe8000c9a104a */
[----:B------:R-:W-:Y:S04]  /*17620*/  LDGSTS.E [R3+0x3d300], desc[UR74][R134.64], !P1 ;  /* 0x3d30000086037fae */ /* 0x000fe8000c9a104a */
[----:B------:R-:W-:Y:S01]  /*17630*/  LDGSTS.E [R3+0x3d400], desc[UR74][R118.64], !P1 ;  /* 0x3d40000076037fae */ /* 0x000fe2000c9a104a */
[----:B----4-:R-:W-:-:S03]  /*17640*/  IMAD.WIDE R6, R2, 0x4, R242 ;  /* 0x0000000402067825 */ /* 0x010fc600078e02f2 */
[----:B------:R-:W-:Y:S04]  /*17650*/  LDGSTS.E [R3+0x3d500], desc[UR74][R102.64], !P1 ;  /* 0x3d50000066037fae */ /* 0x000fe8000c9a104a */
[----:B------:R3:W-:Y:S04]  /*17660*/  STL.64 [R1+0x2cd8], R70 ;  /* 0x002cd84601007387 */ /* 0x0007e80000100a00 */
[----:B------:R3:W-:Y:S04]  /*17670*/  LDGSTS.E [R3+0x3d600], desc[UR74][R70.64], !P1 ;  /* 0x3d60000046037fae */ /* 0x0007e8000c9a104a */
[----:B------:R-:W-:Y:S04]  /*17680*/  STL.64 [R1+0x2cd0], R6 ;  /* 0x002cd00601007387 */ /* 0x000fe80000100a00 */
[----:B------:R-:W4:Y:S04]  /*17690*/  LDL.LU.64 R244, [R1+0xbc0] ;  /* 0x000bc00001f47983 */ /* 0x000f280000300a00 */
[----:B------:R-:W4:Y:S01]  /*176a0*/  LDL.LU.64 R242, [R1+0xc48] ;  /* 0x000c480001f27983 */ /* 0x000f220000300a00 */
[----:B---3--:R-:W-:-:S03]  /*176b0*/  IMAD.WIDE R70, R2, 0x4, R240 ;  /* 0x0000000402467825 */ /* 0x008fc600078e02f0 */
[----:B------:R3:W-:Y:S01]  /*176c0*/  LDGSTS.E [R3+0x3d700], desc[UR74][R6.64], !P1 ;  /* 0x3d70000006037fae */ /* 0x0007e2000c9a104a */
[----:B------:R-:W-:-:S03]  /*176d0*/  IMAD.WIDE R134, R2, 0x4, R86 ;  /* 0x0000000402867825 */ /* 0x000fc600078e0256 */
[----:B------:R-:W4:Y:S01]  /*176e0*/  LDL.LU.64 R240, [R1+0xc50] ;  /* 0x000c500001f07983 */ /* 0x000f220000300a00 */
[----:B------:R-:W-:-:S03]  /*176f0*/  IMAD.WIDE R118, R2, 0x4, R54 ;  /* 0x0000000402767825 */ /* 0x000fc600078e0236 */
[----:B------:R1:W-:Y:S01]  /*17700*/  STL.64 [R1+0x2d50], R70 ;  /* 0x002d504601007387 */ /* 0x0003e20000100a00 */
[----:B------:R-:W-:-:S03]  /*17710*/  IMAD.WIDE R102, R2, 0x4, R38 ;  /* 0x0000000402667825 */ /* 0x000fc600078e0226 */
[----:B------:R-:W4:Y:S04]  /*17720*/  LDL.LU.64 R86, [R1+0xc58] ;  /* 0x000c580001567983 */ /* 0x000f280000300a00 */
[----:B------:R-:W-:Y:S01]  /*17730*/  STL.64 [R1+0x2d48], R134 ;  /* 0x002d488601007387 */ /* 0x000fe20000100a00 */
[----:B------:R-:W-:-:S03]  /*17740*/  IMAD.WIDE R54, R2, 0x4, R238 ;  /* 0x0000000402367825 */ /* 0x000fc600078e02ee */
[----:B------:R-:W-:Y:S04]  /*17750*/  STL.64 [R1+0x2d40], R118 ;  /* 0x002d407601007387 */ /* 0x000fe80000100a00 */
[----:B------:R-:W4:Y:S04]  /*17760*/  LDL.LU.64 R238, [R1+0xc60] ;  /* 0x000c600001ee7983 */ /* 0x000f280000300a00 */
[----:B------:R-:W-:Y:S04]  /*17770*/  STL.64 [R1+0x2d38], R102 ;  /* 0x002d386601007387 */ /* 0x000fe80000100a00 */
[----:B------:R-:W-:Y:S04]  /*17780*/  LDGSTS.E [R3+0x3f000], desc[UR74][R70.64], !P0 ;  /* 0x3f00000046037fae */ /* 0x000fe8000c1a104a */
        /* <DEDUP_REMOVED lines=8> */
[----:B-1----:R-:W2:Y:S01]  /*17810*/  LDL.LU.64 R70, [R1+0xc70] ;  /* 0x000c700001467983 */ /* 0x002ea20000300a00 */
[----:B------:R-:W-:-:S03]  /*17820*/  IMAD.WIDE R22, R2, 0x4, R22 ;  /* 0x0000000402167825 */ /* 0x000fc600078e0216 */
[----:B------:R-:W-:Y:S01]  /*17830*/  LDGSTS.E [R3+0x3f500], desc[UR74][R38.64], !P0 ;  /* 0x3f50000026037fae */ /* 0x000fe2000c1a104a */
[----:B---3--:R-:W-:-:S03]  /*17840*/  IMAD.WIDE R6, R2, 0x4, R228 ;  /* 0x0000000402067825 */ /* 0x008fc600078e02e4 */
[----:B------:R1:W-:Y:S04]  /*17850*/  STL.64 [R1+0x2d20], R22 ;  /* 0x002d201601007387 */ /* 0x0003e80000100a00 */
[----:B------:R-:W3:Y:S04]  /*17860*/  LDL.LU.64 R228, [R1+0xc78] ;  /* 0x000c780001e47983 */ /* 0x000ee80000300a00 */
[----:B------:R3:W-:Y:S04]  /*17870*/  STL.64 [R1+0x2d18], R6 ;  /* 0x002d180601007387 */ /* 0x0007e80000100a00 */
[----:B------:R-:W3:Y:S01]  /*17880*/  LDL.LU.64 R54, [R1+0xc80] ;  /* 0x000c800001367983 */ /* 0x000ee20000300a00 */
[----:B------:R-:W-:-:S02]  /*17890*/  VIADD R230, R233, 0xffffffbc ;  /* 0xffffffbce9e67836 */ /* 0x000fc40000000000 */
[----:B------:R-:W2:Y:S01]  /*178a0*/  LDC R233, c[0x0][0x3a0] ;  /* 0x0000e800ffe97b82 */ /* 0x000ea20000000800 */
[----:B------:R-:W-:Y:S04]  /*178b0*/  LDGSTS.E [R3+0x3f600], desc[UR74][R22.64], !P0 ;  /* 0x3f60000016037fae */ /* 0x000fe8000c1a104a */
[----:B------:R-:W3:Y:S01]  /*178c0*/  LDL.LU.64 R38, [R1+0xc88] ;  /* 0x000c880001267983 */ /* 0x000ee20000300a00 */
[----:B------:R-:W-:-:S03]  /*178d0*/  ISETP.GE.U32.AND P5, PT, R230, 0x7fffff7d, PT ;  /* 0x7fffff7de600780c */ /* 0x000fc60003fa6070 */
[----:B------:R3:W-:Y:S04]  /*178e0*/  LDGSTS.E [R3+0x3f700], desc[UR74][R6.64], !P0 ;  /* 0x3f70000006037fae */ /* 0x0007e8000c1a104a */
[----:B-1----:R-:W3:Y:S01]  /*178f0*/  LDL.LU.64 R22, [R1+0xc90] ;  /* 0x000c900001167983 */ /* 0x002ee20000300a00 */
[----:B----4-:R-:W-:-:S03]  /*17900*/  IMAD.WIDE R166, R2, 0x4, R244 ;  /* 0x0000000402a67825 */ /* 0x010fc600078e02f4 */
[----:B------:R-:W4:Y:S01]  /*17910*/  LDL.LU.64 R244, [R1+0xc98] ;  /* 0x000c980001f47983 */ /* 0x000f220000300a00 */
[----:B------:R-:W-:-:S03]  /*17920*/  IMAD.WIDE R150, R2, 0x4, R242 ;  /* 0x0000000402967825 */ /* 0x000fc600078e02f2 */
[----:B------:R1:W-:Y:S04]  /*17930*/  STL.64 [R1+0xd0], R166 ;  /* 0x0000d0a601007387 */ /* 0x0003e80000100a00 */
[----:B------:R-:W-:Y:S01]  /*17940*/  STL.64 [R1+0xc8], R150 ;  /* 0x0000c89601007387 */ /* 0x000fe20000100a00 */
[----:B------:R-:W-:-:S03]  /*17950*/  IMAD.WIDE R134, R2, 0x4, R240 ;  /* 0x0000000402867825 */ /* 0x000fc600078e02f0 */
[----:B------:R-:W4:Y:S04]  /*17960*/  LDL.LU.64 R242, [R1+0xca0] ;  /* 0x000ca00001f27983 */ /* 0x000f280000300a00 */
[----:B------:R-:W4:Y:S01]  /*17970*/  LDL.LU.64 R240, [R1+0xca8] ;  /* 0x000ca80001f07983 */ /* 0x000f220000300a00 */
[----:B------:R-:W-:-:S03]  /*17980*/  IMAD.WIDE R118, R2, 0x4, R86 ;  /* 0x0000000402767825 */ /* 0x000fc600078e0256 */
[----:B------:R-:W-:Y:S04]  /*17990*/  STL.64 [R1+0xc0], R134 ;  /* 0x0000c08601007387 */ /* 0x000fe80000100a00 */
[----:B------:R-:W-:Y:S04]  /*179a0*/  LDGSTS.E [R0+0x21800], desc[UR74][R166.64], !P5 ;  /* 0x21800000a6007fae */ /* 0x000fe8000e9a104a */
[----:B------:R-:W-:Y:S01]  /*179b0*/  LDGSTS.E [R0+0x21900], desc[UR74][R150.64], !P5 ;  /* 0x2190000096007fae */ /* 0x000fe2000e9a104a */
[----:B------:R-:W-:-:S03]  /*179c0*/  IMAD.WIDE R102, R2, 0x4, R238 ;  /* 0x0000000402667825 */ /* 0x000fc600078e02ee */
[----:B------:R-:W-:Y:S04]  /*179d0*/  LDGSTS.E [R0+0x21a00], desc[UR74][R134.64], !P5 ;  /* 0x21a0000086007fae */ /* 0x000fe8000e9a104a */
[----:B------:R-:W4:Y:S04]  /*179e0*/  LDL.LU.64 R238, [R1+0xcb8] ;  /* 0x000cb80001ee7983 */ /* 0x000f280000300a00 */
[----:B------:R-:W-:Y:S04]  /*179f0*/  STL.64 [R1+0xb8], R118 ;  /* 0x0000b87601007387 */ /* 0x000fe80000100a00 */
[----:B------:R1:W-:Y:S04]  /*17a00*/  LDGSTS.E [R0+0x21b00], desc[UR74][R118.64], !P5 ;  /* 0x21b0000076007fae */ /* 0x0003e8000e9a104a */
[----:B------:R1:W-:Y:S01]  /*17a10*/  LDGSTS.E [R0+0x21c00], desc[UR74][R102.64], !P5 ;  /* 0x21c0000066007fae */ /* 0x0003e2000e9a104a */
[----:B--2---:R-:W-:-:S03]  /*17a20*/  IMAD.WIDE R86, R2, 0x4, R236 ;  /* 0x0000000402567825 */ /* 0x004fc600078e02ec */
[----:B------:R-:W2:Y:S04]  /*17a30*/  LDL.LU.64 R236, [R1+0xd00] ;  /* 0x000d000001ec7983 */ /* 0x000ea80000300a00 */
[----:B------:R-:W-:Y:S01]  /*17a40*/  STL.64 [R1+0xb0], R102 ;  /* 0x0000b06601007387 */ /* 0x000fe20000100a00 */
[----:B------:R-:W-:-:S03]  /*17a50*/  IMAD.WIDE R70, R2, 0x4, R70 ;  /* 0x0000000402467825 */ /* 0x000fc600078e0246 */
[----:B------:R1:W-:Y:S04]  /*17a60*/  STL.64 [R1+0xa8], R86 ;  /* 0x0000a85601007387 */ /* 0x0003e80000100a00 */
[----:B------:R1:W-:Y:S04]  /*17a70*/  STL.64 [R1+0xa0], R70 ;  /* 0x0000a04601007387 */ /* 0x0003e80000100a00 */
[----:B------:R-:W-:Y:S01]  /*17a80*/  LDGSTS.E [R0+0x21d00], desc[UR74][R86.64], !P5 ;  /* 0x21d0000056007fae */ /* 0x000fe2000e9a104a */
[----:B---3--:R-:W-:-:S03]  /*17a90*/  IMAD.WIDE R6, R2, 0x4, R228 ;  /* 0x0000000402067825 */ /* 0x008fc600078e02e4 */
[----:B------:R-:W-:Y:S04]  /*17aa0*/  LDGSTS.E [R0+0x21e00], desc[UR74][R70.64], !P5 ;  /* 0x21e0000046007fae */ /* 0x000fe8000e9a104a */
[----:B------:R3:W-:Y:S04]  /*17ab0*/  STL.64 [R1+0x98], R6 ;  /* 0x0000980601007387 */ /* 0x0007e80000100a00 */
[----:B------:R-:W2:Y:S04]  /*17ac0*/  LDL.LU.64 R228, [R1+0xef8] ;  /* 0x000ef80001e47983 */ /* 0x000ea80000300a00 */
[----:B-1----:R-:W4:Y:S04]  /*17ad0*/  LDL.LU.64 R166, [R1+0xef0] ;  /* 0x000ef00001a67983 */ /* 0x002f280000300a00 */
[----:B------:R-:W4:Y:S04]  /*17ae0*/  LDL.LU.64 R86, [R1+0xee8] ;  /* 0x000ee80001567983 */ /* 0x000f280000300a00 */
[----:B------:R-:W4:Y:S01]  /*17af0*/  LDL.LU.64 R70, [R1+0xee0] ;  /* 0x000ee00001467983 */ /* 0x000f220000300a00 */
[----:B------:R-:W-:-:S03]  /*17b00*/  IMAD.WIDE R118, R2, 0x4, R54 ;  /* 0x0000000402767825 */ /* 0x000fc600078e0236 */
[----:B------:R-:W4:Y:S01]  /*17b10*/  LDL.LU.64 R54, [R1+0xed8] ;  /* 0x000ed80001367983 */ /* 0x000f220000300a00 */
[----:B------:R-:W-:-:S03]  /*17b20*/  IMAD.WIDE R102, R2, 0x4, R38 ;  /* 0x0000000402667825 */ /* 0x000fc600078e0226 */
[----:B------:R3:W-:Y:S01]  /*17b30*/  LDGSTS.E [R0+0x21f00], desc[UR74][R6.64], !P5 ;  /* 0x21f0000006007fae */ /* 0x0007e2000e9a104a */
[----:B------:R-:W-:Y:S02]  /*17b40*/  VIADD R230, R232, 0xffffffb8 ;  /* 0xffffffb8e8e67836 */ /* 0x000fe40000000000 */
[----:B------:R-:W1:Y:S01]  /*17b50*/  LDC R232, c[0x0][0x3a0] ;  /* 0x0000e800ffe87b82 */ /* 0x000e620000000800 */
[----:B------:R1:W-:Y:S02]  /*17b60*/  STL.64 [R1+0x90], R118 ;  /* 0x0000907601007387 */ /* 0x0003e40000100a00 */
[----:B------:R-:W-:Y:S02]  /*17b70*/  ISETP.GE.U32.AND P4, PT, R230, 0x7fffff79, PT ;  /* 0x7fffff79e600780c */ /* 0x000fe40003f86070 */
[----:B------:R1:W-:Y:S01]  /*17b80*/  STL.64 [R1+0x88], R102 ;  /* 0x0000886601007387 */ /* 0x0003e20000100a00 */
[----:B---3--:R-:W-:-:S05]  /*17b90*/  IMAD.WIDE R6, R2, 0x4, R22 ;  /* 0x0000000402067825 */ /* 0x008fca00078e0216 */
[----:B------:R4:W-:Y:S04]  /*17ba0*/  STL.64 [R1+0x80], R6 ;  /* 0x0000800601007387 */ /* 0x0009e80000100a00 */
[----:B------:R-:W3:Y:S04]  /*17bb0*/  LDL.LU.64 R150, [R1+0xed0] ;  /* 0x000ed00001967983 */ /* 0x000ee80000300a00 */
[----:B------:R-:W3:Y:S04]  /*17bc0*/  LDL.LU.64 R22, [R1+0xec8] ;  /* 0x000ec80001167983 */ /* 0x000ee80000300a00 */
[----:B------:R-:W3:Y:S04]  /*17bd0*/  LDL.LU.64 R38, [R1+0xec0] ;  /* 0x000ec00001267983 */ /* 0x000ee80000300a00 */
[----:B------:R-:W-:Y:S04]  /*17be0*/  LDGSTS.E [R0+0x23800], desc[UR74][R118.64], !P4 ;  /* 0x2380000076007fae */ /* 0x000fe8000e1a104a */
[----:B------:R-:W3:Y:S04]  /*17bf0*/  LDL.LU.64 R134, [R1+0xeb8] ;  /* 0x000eb80001867983 */ /* 0x000ee80000300a00 */
[----:B------:R-:W-:Y:S04]  /*17c00*/  LDGSTS.E [R0+0x23900], desc[UR74][R102.64], !P4 ;  /* 0x2390000066007fae */ /* 0x000fe8000e1a104a */
[----:B------:R4:W-:Y:S04]  /*17c10*/  LDGSTS.E [R0+0x23a00], desc[UR74][R6.64], !P4 ;  /* 0x23a0000006007fae */ /* 0x0009e8000e1a104a */
[----:B-1----:R-:W3:Y:S04]  /*17c20*/  LDL.LU.64 R118, [R1+0xeb0] ;  /* 0x000eb00001767983 */ /* 0x002ee80000300a00 */
[----:B------:R-:W3:Y:S01]  /*17c30*/  LDL.LU.64 R102, [R1+0xea8] ;  /* 0x000ea80001667983 */ /* 0x000ee20000300a00 */
[----:B--2---:R-:W-:-:S04]  /*17c40*/  IMAD.WIDE R228, R2, 0x4, R228 ;  /* 0x0000000402e47825 */ /* 0x004fc800078e02e4 */
[----:B----4-:R-:W-:-:S04]  /*17c50*/  IMAD.WIDE R6, R2, 0x4, R166 ;  /* 0x0000000402067825 */ /* 0x010fc800078e02a6 */
[C---:B------:R-:W-:Y:S02]  /*17c60*/  IMAD.WIDE R214, R2.reuse, 0x4, R86 ;  /* 0x0000000402d67825 */ /* 0x040fe400078e0256 */
[----:B------:R-:W2:Y:S02]  /*17c70*/  LDL.LU.64 R86, [R1+0xea0] ;  /* 0x000ea00001567983 */ /* 0x000ea40000300a00 */
[C---:B------:R-:W-:Y:S02]  /*17c80*/  IMAD.WIDE R198, R2.reuse, 0x4, R70 ;  /* 0x0000000402c67825 */ /* 0x040fe400078e0246 */
[----:B------:R-:W-:Y:S04]  /*17c90*/  STL.64 [R1+0xd8], R228 ;  /* 0x0000d8e401007387 */ /* 0x000fe80000100a00 */
[----:B------:R1:W-:Y:S04]  /*17ca0*/  STL.64 [R1+0xe8], R6 ;  /* 0x0000e80601007387 */ /* 0x0003e80000100a00 */
[----:B------:R4:W-:Y:S04]  /*17cb0*/  STL.64 [R1+0xf8], R214 ;  /* 0x0000f8d601007387 */ /* 0x0009e80000100a00 */
[----:B------:R-:W2:Y:S01]  /*17cc0*/  LDL.LU.64 R70, [R1+0xe98] ;  /* 0x000e980001467983 */ /* 0x000ea20000300a00 */
[----:B------:R-:W-:-:S03]  /*17cd0*/  IMAD.WIDE R182, R2, 0x4, R54 ;  /* 0x0000000402b67825 */ /* 0x000fc600078e0236 */
[----:B------:R-:W2:Y:S01]  /*17ce0*/  LDL.LU.64 R54, [R1+0xe90] ;  /* 0x000e900001367983 */ /* 0x000ea20000300a00 */
[----:B------:R-:W-:Y:S02]  /*17cf0*/  VIADD R230, R231, 0xffffffb4 ;  /* 0xffffffb4e7e67836 */ /* 0x000fe40000000000 */
[----:B------:R-:W-:-:S04]  /*17d00*/  IMAD.WIDE R244, R2, 0x4, R244 ;  /* 0x0000000402f47825 */ /* 0x000fc800078e02f4 */
[----:B------:R-:W-:Y:S01]  /*17d10*/  IMAD.WIDE R242, R2, 0x4, R242 ;  /* 0x0000000402f27825 */ /* 0x000fe200078e02f2 */
[----:B------:R-:W-:Y:S01]  /*17d20*/  ISETP.GE.U32.AND P3, PT, R230, 0x7fffff75, PT ;  /* 0x7fffff75e600780c */ /* 0x000fe20003f66070 */
[----:B------:R-:W-:Y:S01]  /*17d30*/  LDGSTS.E [R0+0x23b00], desc[UR74][R244.64], !P4 ;  /* 0x23b00000f4007fae */ /* 0x000fe2000e1a104a */
[----:B------:R-:W1:Y:S01]  /*17d40*/  LDC R231, c[0x0][0x3a0] ;  /* 0x0000e800ffe77b82 */ /* 0x000e620000000800 */
[C---:B------:R-:W-:Y:S02]  /*17d50*/  IMAD.WIDE R240, R2.reuse, 0x4, R240 ;  /* 0x0000000402f07825 */ /* 0x040fe400078e02f0 */
[----:B------:R-:W-:Y:S02]  /*17d60*/  LDGSTS.E [R0+0x23c00], desc[UR74][R242.64], !P4 ;  /* 0x23c00000f2007fae */ /* 0x000fe4000e1a104a */
[C---:B------:R-:W-:Y:S02]  /*17d70*/  IMAD.WIDE R238, R2.reuse, 0x4, R238 ;  /* 0x0000000402ee7825 */ /* 0x040fe400078e02ee */
[----:B------:R-:W-:Y:S02]  /*17d80*/  LDGSTS.E [R0+0x23d00], desc[UR74][R240.64], !P4 ;  /* 0x23d00000f0007fae */ /* 0x000fe4000e1a104a */
[----:B------:R-:W-:-:S02]  /*17d90*/  IMAD.WIDE R236, R2, 0x4, R236 ;  /* 0x0000000402ec7825 */ /* 0x000fc400078e02ec */
[----:B------:R-:W-:Y:S02]  /*17da0*/  STL.64 [R1+0x108], R198 ;  /* 0x000108c601007387 */ /* 0x000fe40000100a00 */
[C---:B---3--:R-:W-:Y:S02]  /*17db0*/  IMAD.WIDE R166, R2.reuse, 0x4, R150 ;  /* 0x0000000402a67825 */ /* 0x048fe400078e0296 */
[----:B------:R-:W-:Y:S02]  /*17dc0*/  LDGSTS.E [R0+0x23e00], desc[UR74][R238.64], !P4 ;  /* 0x23e00000ee007fae */ /* 0x000fe4000e1a104a */
[C---:B------:R-:W-:Y:S02]  /*17dd0*/  IMAD.WIDE R150, R2.reuse, 0x4, R22 ;  /* 0x0000000402967825 */ /* 0x040fe400078e0216 */
[----:B------:R3:W-:Y:S04]  /*17de0*/  STL.64 [R1+0x118], R182 ;  /* 0x000118b601007387 */ /* 0x0007e80000100a00 */
[----:B------:R-:W-:Y:S01]  /*17df0*/  LDGSTS.E [R0+0x23f00], desc[UR74][R236.64], !P4 ;  /* 0x23f00000ec007fae */ /* 0x000fe2000e1a104a */
[----:B------:R-:W-:-:S03]  /*17e00*/  IMAD.WIDE R38, R2, 0x4, R38 ;  /* 0x0000000402267825 */ /* 0x000fc600078e0226 */
[----:B------:R-:W2:Y:S04]  /*17e10*/  LDL.LU.64 R22, [R1+0xe88] ;  /* 0x000e880001167983 */ /* 0x000ea80000300a00 */
[----:B------:R-:W-:Y:S04]  /*17e20*/  STL.64 [R1+0x128], R166 ;  /* 0x000128a601007387 */ /* 0x000fe80000100a00 */
[----:B------:R-:W-:Y:S04]  /*17e30*/  LDGSTS.E [R0+0x25800], desc[UR74][R228.64], !P3 ;  /* 0x25800000e4007fae */ /* 0x000fe8000d9a104a */
[----:B------:R-:W-:Y:S04]  /*17e40*/  STL.64 [R1+0x138], R150 ;  /* 0x0001389601007387 */ /* 0x000fe80000100a00 */
[----:B------:R-:W-:Y:S01]  /*17e50*/  LDGSTS.E [R0+0x25900], desc[UR74][R6.64], !P3 ;  /* 0x2590000006007fae */ /* 0x000fe2000d9a104a */
[----:B------:R-:W-:-:S03]  /*17e60*/  IMAD.WIDE R234, R2, 0x4, R134 ;  /* 0x0000000402ea7825 */ /* 0x000fc600078e0286 */
[----:B------:R4:W-:Y:S04]  /*17e70*/  LDGSTS.E [R0+0x25a00], desc[UR74][R214.64], !P3 ;  /* 0x25a00000d6007fae */ /* 0x0009e8000d9a104a */
[----:B------:R3:W-:Y:S04]  /*17e80*/  LDGSTS.E [R0+0x25b00], desc[UR74][R198.64], !P3 ;  /* 0x25b00000c6007fae */ /* 0x0007e8000d9a104a */
[----:B-1----:R-:W2:Y:S04]  /*17e90*/  LDL.LU.64 R6, [R1+0xe80] ;  /* 0x000e800001067983 */ /* 0x002ea80000300a00 */
[----:B------:R-:W-:Y:S01]  /*17ea0*/  LDGSTS.E [R0+0x25c00], desc[UR74][R182.64], !P3 ;  /* 0x25c00000b6007fae */ /* 0x000fe2000d9a104a */
[----:B----4-:R-:W-:-:S03]  /*17eb0*/  IMAD.WIDE R214, R2, 0x4, R118 ;  /* 0x0000000402d67825 */ /* 0x010fc600078e0276 */
[----:B------:R1:W-:Y:S04]  /*17ec0*/  STL.64 [R1+0x200], R38 ;  /* 0x0002002601007387 */ /* 0x0003e80000100a00 */
[----:B------:R2:W-:Y:S04]  /*17ed0*/  LDGSTS.E [R0+0x25d00], desc[UR74][R166.64], !P3 ;  /* 0x25d00000a6007fae */ /* 0x0005e8000d9a104a */
[----:B------:R-:W-:Y:S04]  /*17ee0*/  LDGSTS.E [R0+0x25e00], desc[UR74][R150.64], !P3 ;  /* 0x25e0000096007fae */ /* 0x000fe8000d9a104a */
[----:B---3--:R-:W3:Y:S04]  /*17ef0*/  LDL.LU.64 R182, [R1+0xe78] ;  /* 0x000e780001b67983 */ /* 0x008ee80000300a00 */
[----:B------:R-:W-:Y:S04]  /*17f00*/  LDGSTS.E [R0+0x25f00], desc[UR74][R38.64], !P3 ;  /* 0x25f0000026007fae */ /* 0x000fe8000d9a104a */
[----:B------:R-:W4:Y:S01]  /*17f10*/  LDL.LU.64 R228, [R1+0xe70] ;  /* 0x000e700001e47983 */ /* 0x000f220000300a00 */
[----:B------:R-:W-:-:S03]  /*17f20*/  IMAD.WIDE R198, R2, 0x4, R102 ;  /* 0x0000000402c67825 */ /* 0x000fc600078e0266 */
[----:B-1----:R-:W4:Y:S04]  /*17f30*/  LDL.LU.64 R38, [R1+0xe68] ;  /* 0x000e680001267983 */ /* 0x002f280000300a00 */
[----:B------:R-:W4:Y:S04]  /*17f40*/  LDL.LU.64 R150, [R1+0xe60] ;  /* 0x000e600001967983 */ /* 0x000f280000300a00 */
[----:B------:R-:W-:Y:S04]  /*17f50*/  STL.64 [R1+0x208], R234 ;  /* 0x000208ea01007387 */ /* 0x000fe80000100a00 */
[----:B------:R-:W4:Y:S04]  /*17f60*/  LDL.LU.64 R134, [R1+0xe58] ;  /* 0x000e580001867983 */ /* 0x000f280000300a00 */
[----:B------:R-:W-:Y:S01]  /*17f70*/  STL.64 [R1+0x220], R214 ;  /* 0x000220d601007387 */ /* 0x000fe20000100a00 */
[----:B--2---:R-:W-:-:S03]  /*17f80*/  IMAD.WIDE R166, R2, 0x4, R86 ;  /* 0x0000000402a67825 */ /* 0x004fc600078e0256 */
[----:B------:R-:W2:Y:S04]  /*17f90*/  LDL.LU.64 R86, [R1+0xe50] ;  /* 0x000e500001567983 */ /* 0x000ea80000300a00 */
[----:B------:R-:W-:Y:S04]  /*17fa0*/  STL.64 [R1+0x228], R198 ;  /* 0x000228c601007387 */ /* 0x000fe80000100a00 */
[----:B------:R-:W-:Y:S01]  /*17fb0*/  STL.64 [R1+0x230], R166 ;  /* 0x000230a601007387 */ /* 0x000fe20000100a00 */
[----:B------:R-:W-:-:S03]  /*17fc0*/  IMAD.WIDE R118, R2, 0x4, R70 ;  /* 0x0000000402767825 */ /* 0x000fc600078e0246 */
[----:B------:R-:W2:Y:S01]  /*17fd0*/  LDL.LU.64 R70, [R1+0xe48] ;  /* 0x000e480001467983 */ /* 0x000ea20000300a00 */
[----:B------:R-:W-:-:S03]  /*17fe0*/  IMAD.WIDE R102, R2, 0x4, R54 ;  /* 0x0000000402667825 */ /* 0x000fc600078e0236 */
[----:B------:R-:W-:Y:S04]  /*17ff0*/  STL.64 [R1+0x238], R118 ;  /* 0x0002387601007387 */ /* 0x000fe80000100a00 */
[----:B------:R-:W2:Y:S01]  /*18000*/  LDL.LU.64 R54, [R1+0xe40] ;  /* 0x000e400001367983 */ /* 0x000ea20000300a00 */
[----:B------:R-:W-:Y:S02]  /*18010*/  VIADD R230, R233, 0xffffffb0 ;  /* 0xffffffb0e9e67836 */ /* 0x000fe40000000000 */
[----:B------:R-:W1:Y:S03]  /*18020*/  LDC R233, c[0x0][0x3a0] ;  /* 0x0000e800ffe97b82 */ /* 0x000e660000000800 */
[----:B------:R-:W-:Y:S01]  /*18030*/  ISETP.GE.U32.AND P2, PT, R230, 0x7fffff71, PT ;  /* 0x7fffff71e600780c */ /* 0x000fe20003f46070 */
[----:B------:R-:W-:Y:S01]  /*18040*/  VIADD R230, R232, 0xffffffac ;  /* 0xfffffface8e67836 */ /* 0x000fe20000000000 */
[----:B------:R-:W-:Y:S03]  /*18050*/  STL.64 [R1+0x380], R102 ;  /* 0x0003806601007387 */ /* 0x000fe60000100a00 */
[----:B------:R-:W1:Y:S08]  /*18060*/  LDC R232, c[0x0][0x3a0] ;  /* 0x0000e800ffe87b82 */ /* 0x000e700000000800 */
[----:B------:R3:W-:Y:S04]  /*18070*/  LDGSTS.E [R0+0x27800], desc[UR74][R234.64], !P2 ;  /* 0x27800000ea007fae */ /* 0x0007e8000d1a104a */
[----:B------:R1:W-:Y:S04]  /*18080*/  LDGSTS.E [R0+0x27900], desc[UR74][R214.64], !P2 ;  /* 0x27900000d6007fae */ /* 0x0003e8000d1a104a */
[----:B------:R1:W-:Y:S01]  /*18090*/  LDGSTS.E [R0+0x27a00], desc[UR74][R198.64], !P2 ;  /* 0x27a00000c6007fae */ /* 0x0003e2000d1a104a */
[----:B------:R-:W-:-:S03]  /*180a0*/  IMAD.WIDE R22, R2, 0x4, R22 ;  /* 0x0000000402167825 */ /* 0x000fc600078e0216 */
[----:B------:R-:W-:Y:S04]  /*180b0*/  LDGSTS.E [R0+0x27b00], desc[UR74][R166.64], !P2 ;  /* 0x27b00000a6007fae */ /* 0x000fe8000d1a104a */
[----:B------:R-:W-:Y:S04]  /*180c0*/  LDGSTS.E [R0+0x27c00], desc[UR74][R118.64], !P2 ;  /* 0x27c0000076007fae */ /* 0x000fe8000d1a104a */
[----:B------:R1:W-:Y:S04]  /*180d0*/  STL.64 [R1+0x388], R22 ;  /* 0x0003881601007387 */ /* 0x0003e80000100a00 */
[----:B------:R-:W-:Y:S01]  /*180e0*/  LDGSTS.E [R0+0x27d00], desc[UR74][R102.64], !P2 ;  /* 0x27d0000066007fae */ /* 0x000fe2000d1a104a */
[----:B------:R-:W-:-:S03]  /*180f0*/  ISETP.GE.U32.AND P1, PT, R230, 0x7fffff6d, PT ;  /* 0x7fffff6de600780c */ /* 0x000fc60003f26070 */
[----:B------:R1:W-:Y:S01]  /*18100*/  LDGSTS.E [R0+0x27e00], desc[UR74][R22.64], !P2 ;  /* 0x27e0000016007fae */ /* 0x0003e2000d1a104a */
[----:B------:R-:W-:-:S05]  /*18110*/  IMAD.WIDE R6, R2, 0x4, R6 ;  /* 0x0000000402067825 */ /* 0x000fca00078e0206 */
[----:B------:R2:W-:Y:S04]  /*18120*/  STL.64 [R1+0x3a0], R6 ;  /* 0x0003a00601007387 */ /* 0x0005e80000100a00 */
[----:B-1----:R-:W2:Y:S04]  /*18130*/  LDL.LU.64 R22, [R1+0xe38] ;  /* 0x000e380001167983 */ /* 0x002ea80000300a00 */
[----:B------:R-:W2:Y:S04]  /*18140*/  LDL.LU.64 R166, [R1+0xe30] ;  /* 0x000e300001a67983 */ /* 0x000ea80000300a00 */
[----:B------:R-:W2:Y:S01]  /*18150*/  LDL.LU.64 R118, [R1+0xe28] ;  /* 0x000e280001767983 */ /* 0x000ea20000300a00 */
[----:B---3--:R-:W-:-:S03]  /*18160*/  IMAD.WIDE R234, R2, 0x4, R182 ;  /* 0x0000000402ea7825 */ /* 0x008fc600078e02b6 */
[----:B------:R-:W3:Y:S04]  /*18170*/  LDL.LU.64 R102, [R1+0xe20] ;  /* 0x000e200001667983 */ /* 0x000ee80000300a00 */
[----:B------:R-:W-:Y:S01]  /*18180*/  LDGSTS.E [R0+0x27f00], desc[UR74][R6.64], !P2 ;  /* 0x27f0000006007fae */ /* 0x000fe2000d1a104a */
[----:B----4-:R-:W-:-:S03]  /*18190*/  IMAD.WIDE R228, R2, 0x4, R228 ;  /* 0x0000000402e47825 */ /* 0x010fc600078e02e4 */
[----:B------:R-:W-:Y:S04]  /*181a0*/  LDGSTS.E [R0+0x29800], desc[UR74][R234.64], !P1 ;  /* 0x29800000ea007fae */ /* 0x000fe8000c9a104a */
[----:B------:R-:W-:Y:S01]  /*181b0*/  LDGSTS.E [R0+0x29900], desc[UR74][R228.64], !P1 ;  /* 0x29900000e4007fae */ /* 0x000fe2000c9a104a */
[----:B------:R-:W-:-:S03]  /*181c0*/  IMAD.WIDE R214, R2, 0x4, R38 ;  /* 0x0000000402d67825 */ /* 0x000fc600078e0226 */
[----:B------:R-:W4:Y:S01]  /*181d0*/  LDL.LU.64 R38, [R1+0xe18] ;  /* 0x000e180001267983 */ /* 0x000f220000300a00 */
[----:B------:R-:W-:-:S03]  /*181e0*/  IMAD.WIDE R198, R2, 0x4, R150 ;  /* 0x0000000402c67825 */ /* 0x000fc600078e0296 */
[----:B------:R-:W-:Y:S04]  /*181f0*/  STL.64 [R1+0x3a8], R234 ;  /* 0x0003a8ea01007387 */ /* 0x000fe80000100a00 */
[----:B------:R-:W-:Y:S01]  /*18200*/  STL.64 [R1+0x440], R228 ;  /* 0x000440e401007387 */ /* 0x000fe20000100a00 */
[----:B------:R-:W-:-:S03]  /*18210*/  IMAD.WIDE R182, R2, 0x4, R134 ;  /* 0x0000000402b67825 */ /* 0x000fc600078e0286 */
[----:B------:R-:W-:Y:S04]  /*18220*/  STL.64 [R1+0x448], R214 ;  /* 0x000448d601007387 */ /* 0x000fe80000100a00 */
[----:B------:R1:W-:Y:S04]  /*18230*/  LDGSTS.E [R0+0x29a00], desc[UR74][R214.64], !P1 ;  /* 0x29a00000d6007fae */ /* 0x0003e8000c9a104a */
[----:B------:R1:W-:Y:S04]  /*18240*/  LDGSTS.E [R0+0x29b00], desc[UR74][R198.64], !P1 ;  /* 0x29b00000c6007fae */ /* 0x0003e8000c9a104a */
[----:B------:R3:W-:Y:S01]  /*18250*/  LDGSTS.E [R0+0x29c00], desc[UR74][R182.64], !P1 ;  /* 0x29c00000b6007fae */ /* 0x0007e2000c9a104a */
[----:B--2---:R-:W-:-:S03]  /*18260*/  IMAD.WIDE R150, R2, 0x4, R86 ;  /* 0x0000000402967825 */ /* 0x004fc600078e0256 */
[----:B------:R-:W2:Y:S04]  /*18270*/  LDL.LU.64 R86, [R1+0xe10] ;  /* 0x000e100001567983 */ /* 0x000ea80000300a00 */
[----:B------:R-:W-:Y:S04]  /*18280*/  STL.64 [R1+0x450], R198 ;  /* 0x000450c601007387 */ /* 0x000fe80000100a00 */
[----:B------:R-:W-:Y:S04]  /*18290*/  STL.64 [R1+0x458], R182 ;  /* 0x000458b601007387 */ /* 0x000fe80000100a00 */
[----:B------:R1:W-:Y:S01]  /*182a0*/  STL.64 [R1+0x460], R150 ;  /* 0x0004609601007387 */ /* 0x0003e20000100a00 */
[----:B------:R-:W-:-:S03]  /*182b0*/  IMAD.WIDE R134, R2, 0x4, R70 ;  /* 0x0000000402867825 */ /* 0x000fc600078e0246 */
[----:B------:R-:W2:Y:S04]  /*182c0*/  LDL.LU.64 R70, [R1+0xe08] ;  /* 0x000e080001467983 */ /* 0x000ea80000300a00 */
[----:B------:R-:W2:Y:S01]  /*182d0*/  LDL.LU.64 R6, [R1+0xe00] ;  /* 0x000e000001067983 */ /* 0x000ea20000300a00 */
[----:B------:R-:W-:-:S03]  /*182e0*/  IMAD.WIDE R54, R2, 0x4, R54 ;  /* 0x0000000402367825 */ /* 0x000fc600078e0236 */
[----:B------:R1:W-:Y:S04]  /*182f0*/  STL.64 [R1+0x468], R134 ;  /* 0x0004688601007387 */ /* 0x0003e80000100a00 */
[----:B------:R1:W-:Y:S04]  /*18300*/  STL.64 [R1+0x470], R54 ;  /* 0x0004703601007387 */ /* 0x0003e80000100a00 */
[----:B------:R-:W-:Y:S04]  /*18310*/  LDGSTS.E [R0+0x29d00], desc[UR74][R150.64], !P1 ;  /* 0x29d0000096007fae */ /* 0x000fe8000c9a104a */
[----:B------:R-:W-:Y:S04]  /*18320*/  LDGSTS.E [R0+0x29e00], desc[UR74][R134.64], !P1 ;  /* 0x29e0000086007fae */ /* 0x000fe8000c9a104a */
[----:B------:R-:W-:Y:S04]  /*18330*/  LDGSTS.E [R0+0x29f00], desc[UR74][R54.64], !P1 ;  /* 0x29f0000036007fae */ /* 0x000fe8000c9a104a */
[----:B-1----:R-:W2:Y:S04]  /*18340*/  LDL.LU.64 R150, [R1+0xdf8] ;  /* 0x000df80001967983 */ /* 0x002ea80000300a00 */
[----:B------:R-:W2:Y:S04]  /*18350*/  LDL.LU.64 R228, [R1+0xdf0] ;  /* 0x000df00001e47983 */ /* 0x000ea80000300a00 */
[----:B------:R-:W2:Y:S04]  /*18360*/  LDL.LU.64 R134, [R1+0xde8] ;  /* 0x000de80001867983 */ /* 0x000ea80000300a00 */
[----:B------:R-:W2:Y:S01]  /*18370*/  LDL.LU.64 R54, [R1+0xde0] ;  /* 0x000de00001367983 */ /* 0x000ea20000300a00 */
[----:B------:R-:W-:-:S02]  /*18380*/  IADD3 R230, PT, PT, R231, -0x58, RZ ;  /* 0xffffffa8e7e67810 */ /* 0x000fc40007ffe0ff */
[----:B------:R-:W1:Y:S02]  /*18390*/  LDC R231, c[0x0][0x3a0] ;  /* 0x0000e800ffe77b82 */ /* 0x000e640000000800 */
[----:B------:R-:W-:Y:S01]  /*183a0*/  ISETP.GE.U32.AND P0, PT, R230, 0x7fffff69, PT ;  /* 0x7fffff69e600780c */ /* 0x000fe20003f06070 */
[----:B------:R-:W-:-:S04]  /*183b0*/  IMAD.WIDE R22, R2, 0x4, R22 ;  /* 0x0000000402167825 */ /* 0x000fc800078e0216 */
[C---:B------:R-:W-:Y:S01]  /*183c0*/  IMAD.WIDE R214, R2.reuse, 0x4, R166 ;  /* 0x0000000402d67825 */ /* 0x040fe200078e02a6 */
[----:B------:R1:W-:Y:S03]  /*183d0*/  STL.64 [R1+0x478], R22 ;  /* 0x0004781601007387 */ /* 0x0003e60000100a00 */
[----:B------:R-:W-:-:S04]  /*183e0*/  IMAD.WIDE R198, R2, 0x4, R118 ;  /* 0x0000000402c67825 */ /* 0x000fc800078e0276 */
[----:B------:R-:W-:Y:S01]  /*183f0*/  LDGSTS.E [R0+0x2b800], desc[UR74][R22.64], !P0 ;  /* 0x2b80000016007fae */ /* 0x000fe2000c1a104a */
[----:B---3--:R-:W-:-:S03]  /*18400*/  IMAD.WIDE R182, R2, 0x4, R102 ;  /* 0x0000000402b67825 */ /* 0x008fc600078e0266 */
[----:B------:R3:W-:Y:S04]  /*18410*/  LDGSTS.E [R0+0x2b900], desc[UR74][R214.64], !P0 ;  /* 0x2b900000d6007fae */ /* 0x0007e8000c1a104a */
[----:B------:R-:W2:Y:S04]  /*18420*/  LDL.LU.64 R102, [R1+0xdd8] ;  /* 0x000dd80001667983 */ /* 0x000ea80000300a00 */
[----:B------:R-:W-:Y:S04]  /*18430*/  STL.64 [R1+0x510], R214 ;  /* 0x000510d601007387 */ /* 0x000fe80000100a00 */
[----:B------:R-:W-:Y:S01]  /*18440*/  STL.64 [R1+0x518], R198 ;  /* 0x000518c601007387 */ /* 0x000fe20000100a00 */
[----:B----4-:R-:W-:-:S03]  /*18450*/  IMAD.WIDE R166, R2, 0x4, R38 ;  /* 0x0000000402a67825 */ /* 0x010fc600078e0226 */
[----:B------:R4:W-:Y:S04]  /*18460*/  LDGSTS.E [R0+0x2ba00], desc[UR74][R198.64], !P0 ;  /* 0x2ba00000c6007fae */ /* 0x0009e8000c1a104a */
[----:B------:R-:W2:Y:S04]  /*18470*/  LDL.LU.64 R38, [R1+0xdd0] ;  /* 0x000dd00001267983 */ /* 0x000ea80000300a00 */
[----:B------:R-:W-:Y:S04]  /*18480*/  STL.64 [R1+0x530], R182 ;  /* 0x000530b601007387 */ /* 0x000fe80000100a00 */
[----:B------:R-:W-:Y:S04]  /*18490*/  LDGSTS.E [R0+0x2bb00], desc[UR74][R182.64], !P0 ;  /* 0x2bb00000b6007fae */ /* 0x000fe8000c1a104a */
[----:B------:R-:W-:Y:S01]  /*184a0*/  LDGSTS.E [R0+0x2bc00], desc[UR74][R166.64], !P0 ;  /* 0x2bc00000a6007fae */ /* 0x000fe2000c1a104a */
[----:B--2---:R-:W-:-:S03]  /*184b0*/  IMAD.WIDE R118, R2, 0x4, R86 ;  /* 0x0000000402767825 */ /* 0x004fc600078e0256 */
[----:B------:R-:W2:Y:S04]  /*184c0*/  LDL.LU.64 R86, [R1+0xdc8] ;  /* 0x000dc80001567983 */ /* 0x000ea80000300a00 */
[----:B------:R-:W-:Y:S04]  /*184d0*/  STL.64 [R1+0x538], R166 ;  /* 0x000538a601007387 */ /* 0x000fe80000100a00 */
[----:B------:R3:W-:Y:S04]  /*184e0*/  STL.64 [R1+0x5c0], R118 ;  /* 0x0005c07601007387 */ /* 0x0007e80000100a00 */
[----:B-1----:R-:W2:Y:S01]  /*184f0*/  LDL.LU.64 R22, [R1+0xdc0] ;  /* 0x000dc00001167983 */ /* 0x002ea20000300a00 */
[----:B------:R-:W-:-:S03]  /*18500*/  IMAD.WIDE R70, R2, 0x4, R70 ;  /* 0x0000000402467825 */ /* 0x000fc600078e0246 */
[----:B------:R-:W-:Y:S01]  /*18510*/  LDGSTS.E [R0+0x2bd00], desc[UR74][R118.64], !P0 ;  /* 0x2bd0000076007fae */ /* 0x000fe2000c1a104a */
[----:B------:R-:W-:-:S03]  /*18520*/  IMAD.WIDE R6, R2, 0x4, R6 ;  /* 0x0000000402067825 */ /* 0x000fc600078e0206 */
[----:B------:R1:W-:Y:S04]  /*18530*/  STL.64 [R1+0x5c8], R70 ;  /* 0x0005c84601007387 */ /* 0x0003e80000100a00 */
[----:B------:R1:W-:Y:S04]  /*18540*/  STL.64 [R1+0x5d0], R6 ;  /* 0x0005d00601007387 */ /* 0x0003e80000100a00 */
[----:B---3--:R-:W3:Y:S04]  /*18550*/  LDL.LU.64 R118, [R1+0xdb8] ;  /* 0x000db80001767983 */ /* 0x008ee80000300a00 */
[----:B------:R-:W-:Y:S01]  /*18560*/  LDGSTS.E [R0+0x2be00], desc[UR74][R70.64], !P0 ;  /* 0x2be0000046007fae */ /* 0x000fe2000c1a104a */
[----:B------:R-:W-:-:S03]  /*18570*/  IMAD.WIDE R234, R2, 0x4, R150 ;  /* 0x0000000402ea7825 */ /* 0x000fc600078e0296 */
[----:B------:R-:W-:Y:S01]  /*18580*/  LDGSTS.E [R0+0x2bf00], desc[UR74][R6.64], !P0 ;  /* 0x2bf0000006007fae */ /* 0x000fe2000c1a104a */
[----:B------:R-:W-:-:S03]  /*18590*/  IMAD.WIDE R228, R2, 0x4, R228 ;  /* 0x0000000402e47825 */ /* 0x000fc600078e02e4 */
[----:B-1----:R-:W3:Y:S01]  /*185a0*/  LDL.LU.64 R70, [R1+0xdb0] ;  /* 0x000db00001467983 */ /* 0x002ee20000300a00 */
[----:B------:R-:W-:-:S03]  /*185b0*/  IMAD.WIDE R214, R2, 0x4, R134 ;  /* 0x0000000402d67825 */ /* 0x000fc600078e0286 */
[----:B------:R-:W3:Y:S04]  /*185c0*/  LDL.LU.64 R182, [R1+0xda8] ;  /* 0x000da80001b67983 */ /* 0x000ee80000300a00 */
[----:B------:R-:W-:Y:S01]  /*185d0*/  STL.64 [R1+0x5d8], R234 ;  /* 0x0005d8ea01007387 */ /* 0x000fe20000100a00 */
[----:B----4-:R-:W-:-:S03]  /*185e0*/  IMAD.WIDE R198, R2, 0x4, R54 ;  /* 0x0000000402c67825 */ /* 0x010fc600078e0236 */
[----:B------:R-:W-:Y:S04]  /*185f0*/  STL.64 [R1+0x5e0], R228 ;  /* 0x0005e0e401007387 */ /* 0x000fe80000100a00 */
[----:B------:R-:W4:Y:S04]  /*18600*/  LDL.LU.64 R166, [R1+0xda0] ;  /* 0x000da00001a67983 */ /* 0x000f280000300a00 */
[----:B------:R-:W-:Y:S04]  /*18610*/  STL.64 [R1+0x5e8], R214 ;  /* 0x0005e8d601007387 */ /* 0x000fe80000100a00 */
[----:B------:R-:W4:Y:S01]  /*18620*/  LDL.LU.64 R54, [R1+0xd98] ;  /* 0x000d980001367983 */ /* 0x000f220000300a00 */
[----:B------:R-:W-:-:S02]  /*18630*/  VIADD R230, R233, 0xffffffa4 ;  /* 0xffffffa4e9e67836 */ /* 0x000fc40000000000 */
[----:B------:R-:W1:Y:S03]  /*18640*/  LDC R233, c[0x0][0x3a0] ;  /* 0x0000e800ffe97b82 */ /* 0x000e660000000800 */
[----:B------:R-:W-:Y:S01]  /*18650*/  ISETP.GE.U32.AND P5, PT, R230, 0x7fffff65, PT ;  /* 0x7fffff65e600780c */ /* 0x000fe20003fa6070 */
[----:B------:R-:W-:-:S12]  /*18660*/  STL.64 [R1+0x5f0], R198 ;  /* 0x0005f0c601007387 */ /* 0x000fd80000100a00 */
[----:B------:R3:W-:Y:S04]  /*18670*/  LDGSTS.E [R0+0x2d800], desc[UR74][R234.64], !P5 ;  /* 0x2d800000ea007fae */ /* 0x0007e8000e9a104a */
[----:B------:R-:W-:Y:S04]  /*18680*/  LDGSTS.E [R0+0x2d900], desc[UR74][R228.64], !P5 ;  /* 0x2d900000e4007fae */ /* 0x000fe8000e9a104a */
[----:B------:R1:W-:Y:S04]  /*18690*/  LDGSTS.E [R0+0x2da00], desc[UR74][R214.64], !P5 ;  /* 0x2da00000d6007fae */ /* 0x0003e8000e9a104a */
[----:B------:R1:W-:Y:S01]  /*186a0*/  LDGSTS.E [R0+0x2db00], desc[UR74][R198.64], !P5 ;  /* 0x2db00000c6007fae */ /* 0x0003e2000e9a104a */
[----:B------:R-:W-:-:S03]  /*186b0*/  IMAD.WIDE R150, R2, 0x4, R102 ;  /* 0x0000000402967825 */ /* 0x000fc600078e0266 */
[----:B------:R-:W4:Y:S04]  /*186c0*/  LDL.LU.64 R102, [R1+0xd90] ;  /* 0x000d900001667983 */ /* 0x000f280000300a00 */
[----:B------:R-:W-:Y:S04]  /*186d0*/  STL.64 [R1+0x5f8], R150 ;  /* 0x0005f89601007387 */ /* 0x000fe80000100a00 */
[----:B------:R-:W-:Y:S01]  /*186e0*/  LDGSTS.E [R0+0x2dc00], desc[UR74][R150.64], !P5 ;  /* 0x2dc0000096007fae */ /* 0x000fe2000e9a104a */
[----:B------:R-:W-:-:S05]  /*186f0*/  IMAD.WIDE R38, R2, 0x4, R38 ;  /* 0x0000000402267825 */ /* 0x000fca00078e0226 */
[----:B------:R-:W-:Y:S01]  /*18700*/  LDGSTS.E [R0+0x2dd00], desc[UR74][R38.64], !P5 ;  /* 0x2dd0000026007fae */ /* 0x000fe2000e9a104a */
[----:B--2---:R-:W-:-:S03]  /*18710*/  IMAD.WIDE R134, R2, 0x4, R86 ;  /* 0x0000000402867825 */ /* 0x004fc600078e0256 */
[----:B------:R-:W2:Y:S04]  /*18720*/  LDL.LU.64 R86, [R1+0xd88] ;  /* 0x000d880001567983 */ /* 0x000ea80000300a00 */
[----:B------:R1:W-:Y:S04]  /*18730*/  STL.64 [R1+0x680], R38 ;  /* 0x0006802601007387 */ /* 0x0003e80000100a00 */
[----:B------:R-:W2:Y:S01]  /*18740*/  LDL.LU.64 R6, [R1+0xd80] ;  /* 0x000d800001067983 */ /* 0x000ea20000300a00 */
[----:B------:R-:W-:-:S03]  /*18750*/  IMAD.WIDE R22, R2, 0x4, R22 ;  /* 0x0000000402167825 */ /* 0x000fc600078e0216 */
[----:B------:R-:W-:Y:S04]  /*18760*/  STL.64 [R1+0x688], R134 ;  /* 0x0006888601007387 */ /* 0x000fe80000100a00 */
[----:B------:R3:W-:Y:S04]  /*18770*/  STL.64 [R1+0x690], R22 ;  /* 0x0006901601007387 */ /* 0x0007e80000100a00 */
[----:B-1----:R-:W2:Y:S04]  /*18780*/  LDL.LU.64 R38, [R1+0xd78] ;  /* 0x000d780001267983 */ /* 0x002ea80000300a00 */
[----:B------:R-:W2:Y:S01]  /*18790*/  LDL.LU.64 R228, [R1+0xd70] ;  /* 0x000d700001e47983 */ /* 0x000ea20000300a00 */
[----:B---3--:R-:W-:-:S03]  /*187a0*/  IMAD.WIDE R234, R2, 0x4, R118 ;  /* 0x0000000402ea7825 */ /* 0x008fc600078e0276 */
[----:B------:R-:W-:Y:S04]  /*187b0*/  LDGSTS.E [R0+0x2de00], desc[UR74][R134.64], !P5 ;  /* 0x2de0000086007fae */ /* 0x000fe8000e9a104a */
[----:B------:R-:W-:Y:S04]  /*187c0*/  LDGSTS.E [R0+0x2df00], desc[UR74][R22.64], !P5 ;  /* 0x2df0000016007fae */ /* 0x000fe8000e9a104a */
[----:B------:R-:W3:Y:S01]  /*187d0*/  LDL.LU.64 R22, [R1+0xd68] ;  /* 0x000d680001167983 */ /* 0x000ee20000300a00 */
[----:B------:R-:W-:-:S03]  /*187e0*/  IMAD.WIDE R214, R2, 0x4, R70 ;  /* 0x0000000402d67825 */ /* 0x000fc600078e0246 */
[----:B------:R-:W3:Y:S01]  /*187f0*/  LDL.LU.64 R150, [R1+0xd60] ;  /* 0x000d600001967983 */ /* 0x000ee20000300a00 */
[----:B------:R-:W-:-:S03]  /*18800*/  IMAD.WIDE R198, R2, 0x4, R182 ;  /* 0x0000000402c67825 */ /* 0x000fc600078e02b6 */
[----:B------:R-:W3:Y:S04]  /*18810*/  LDL.LU.64 R134, [R1+0xd58] ;  /* 0x000d580001867983 */ /* 0x000ee80000300a00 */
[----:B------:R-:W-:Y:S04]  /*18820*/  STL.64 [R1+0x698], R234 ;  /* 0x000698ea01007387 */ /* 0x000fe80000100a00 */
[----:B------:R-:W3:Y:S01]  /*18830*/  LDL.LU.64 R118, [R1+0xd50] ;  /* 0x000d500001767983 */ /* 0x000ee20000300a00 */
[----:B----4-:R-:W-:-:S03]  /*18840*/  IMAD.WIDE R182, R2, 0x4, R166 ;  /* 0x0000000402b67825 */ /* 0x010fc600078e02a6 */
[----:B------:R-:W4:Y:S04]  /*18850*/  LDL.LU.64 R70, [R1+0xd48] ;  /* 0x000d480001467983 */ /* 0x000f280000300a00 */
[----:B------:R-:W-:Y:S01]  /*18860*/  STL.64 [R1+0x6a0], R214 ;  /* 0x0006a0d601007387 */ /* 0x000fe20000100a00 */
[----:B------:R-:W-:-:S03]  /*18870*/  IMAD.WIDE R166, R2, 0x4, R54 ;  /* 0x0000000402a67825 */ /* 0x000fc600078e0236 */
[----:B------:R-:W4:Y:S01]  /*18880*/  LDL.LU.64 R54, [R1+0xd40] ;  /* 0x000d400001367983 */ /* 0x000f220000300a00 */
[----:B------:R-:W-:Y:S02]  /*18890*/  VIADD R230, R232, 0xffffffa0 ;  /* 0xffffffa0e8e67836 */ /* 0x000fe40000000000 */
[----:B------:R-:W1:Y:S03]  /*188a0*/  LDC R232, c[0x0][0x3a0] ;  /* 0x0000e800ffe87b82 */ /* 0x000e660000000800 */
[----:B------:R-:W-:Y:S01]  /*188b0*/  ISETP.GE.U32.AND P4, PT, R230, 0x7fffff61, PT ;  /* 0x7fffff61e600780c */ /* 0x000fe20003f86070 */
[----:B------:R-:W-:Y:S01]  /*188c0*/  VIADD R230, R231, 0xffffff9c ;  /* 0xffffff9ce7e67836 */ /* 0x000fe20000000000 */
[----:B------:R-:W-:Y:S03]  /*188d0*/  STL.64 [R1+0x6a8], R198 ;  /* 0x0006a8c601007387 */ /* 0x000fe60000100a00 */
[----:B------:R-:W1:Y:S01]  /*188e0*/  LDC R231, c[0x0][0x3a0] ;  /* 0x0000e800ffe77b82 */ /* 0x000e620000000800 */
[----:B------:R-:W-:Y:S01]  /*188f0*/  STL.64 [R1+0x6b0], R182 ;  /* 0x0006b0b601007387 */ /* 0x000fe20000100a00 */
[----:B------:R-:W-:-:S06]  /*18900*/  ISETP.GE.U32.AND P3, PT, R230, 0x7fffff5d, PT ;  /* 0x7fffff5de600780c */ /* 0x000fcc0003f66070 */
[----:B------:R-:W-:Y:S04]  /*18910*/  LDGSTS.E [R0+0x2f800], desc[UR74][R234.64], !P4 ;  /* 0x2f800000ea007fae */ /* 0x000fe8000e1a104a */
[----:B------:R-:W-:Y:S04]  /*18920*/  LDGSTS.E [R0+0x2f900], desc[UR74][R214.64], !P4 ;  /* 0x2f900000d6007fae */ /* 0x000fe8000e1a104a */
[----:B------:R-:W-:Y:S04]  /*18930*/  LDGSTS.E [R0+0x2fa00], desc[UR74][R198.64], !P4 ;  /* 0x2fa00000c6007fae */ /* 0x000fe8000e1a104a */
[----:B------:R-:W-:Y:S01]  /*18940*/  LDGSTS.E [R0+0x2fb00], desc[UR74][R182.64], !P4 ;  /* 0x2fb00000b6007fae */ /* 0x000fe2000e1a104a */
[----:B------:R-:W-:-:S03]  /*18950*/  IMAD.WIDE R102, R2, 0x4, R102 ;  /* 0x0000000402667825 */ /* 0x000fc600078e0266 */
[----:B------:R-:W-:Y:S04]  /*18960*/  STL.64 [R1+0x6b8], R166 ;  /* 0x0006b8a601007387 */ /* 0x000fe80000100a00 */
[----:B------:R1:W-:Y:S04]  /*18970*/  LDGSTS.E [R0+0x2fc00], desc[UR74][R166.64], !P4 ;  /* 0x2fc00000a6007fae */ /* 0x0003e8000e1a104a */
[----:B------:R1:W-:Y:S04]  /*18980*/  STL.64 [R1+0x740], R102 ;  /* 0x0007406601007387 */ /* 0x0003e80000100a00 */
[----:B------:R-:W-:Y:S01]  /*18990*/  LDGSTS.E [R0+0x2fd00], desc[UR74][R102.64], !P4 ;  /* 0x2fd0000066007fae */ /* 0x000fe2000e1a104a */
[----:B--2---:R-:W-:-:S04]  /*189a0*/  IMAD.WIDE R86, R2, 0x4, R86 ;  /* 0x0000000402567825 */ /* 0x004fc800078e0256 */
[C---:B------:R-:W-:Y:S01]  /*189b0*/  IMAD.WIDE R6, R2.reuse, 0x4, R6 ;  /* 0x0000000402067825 */ /* 0x040fe200078e0206 */
[----:B------:R2:W-:Y:S04]  /*189c0*/  STL.64 [R1+0x748], R86 ;  /* 0x0007485601007387 */ /* 0x0005e80000100a00 */
[----:B------:R2:W-:Y:S04]  /*189d0*/  STL.64 [R1+0x750], R6 ;  /* 0x0007500601007387 */ /* 0x0005e80000100a00 */
[----:B-1----:R-:W4:Y:S01]  /*189e0*/  LDL.LU.64 R102, [R1+0x1038] ;  /* 0x0010380001667983 */ /* 0x002f220000300a00 */
[----:B------:R-:W-:-:S03]  /*189f0*/  IMAD.WIDE R166, R2, 0x4, R38 ;  /* 0x0000000402a67825 */ /* 0x000fc600078e0226 */
[----:B------:R-:W-:Y:S01]  /*18a00*/  LDGSTS.E [R0+0x2fe00], desc[UR74][R86.64], !P4 ;  /* 0x2fe0000056007fae */ /* 0x000fe2000e1a104a */
[----:B------:R-:W-:-:S03]  /*18a10*/  IMAD.WIDE R38, R2, 0x4, R228 ;  /* 0x0000000402267825 */ /* 0x000fc600078e02e4 */
[----:B------:R1:W-:Y:S04]  /*18a20*/  LDGSTS.E [R0+0x2ff00], desc[UR74][R6.64], !P4 ;  /* 0x2ff0000006007fae */ /* 0x0003e8000e1a104a */
[----:B------:R-:W4:Y:S04]  /*18a30*/  LDL.LU.64 R228, [R1+0x1030] ;  /* 0x0010300001e47983 */ /* 0x000f280000300a00 */
[----:B------:R1:W-:Y:S04]  /*18a40*/  STL.64 [R1+0x758], R166 ;  /* 0x000758a601007387 */ /* 0x0003e80000100a00 */
[----:B------:R1:W-:Y:S04]  /*18a50*/  STL.64 [R1+0x760], R38 ;  /* 0x0007602601007387 */ /* 0x0003e80000100a00 */
[----:B--2---:R-:W2:Y:S01]  /*18a60*/  LDL.LU.64 R86, [R1+0x1028] ;  /* 0x0010280001567983 */ /* 0x004ea20000300a00 */
[----:B---3--:R-:W-:-:S03]  /*18a70*/  IMAD.WIDE R22, R2, 0x4, R22 ;  /* 0x0000000402167825 */ /* 0x008fc600078e0216 */
[----:B------:R3:W-:Y:S01]  /*18a80*/  LDGSTS.E [R0+0x31800], desc[UR74][R166.64], !P3 ;  /* 0x31800000a6007fae */ /* 0x0007e2000d9a104a */
[----:B------:R-:W-:-:S03]  /*18a90*/  IMAD.WIDE R150, R2, 0x4, R150 ;  /* 0x0000000402967825 */ /* 0x000fc600078e0296 */
[----:B------:R1:W-:Y:S01]  /*18aa0*/  STL.64 [R1+0x768], R22 ;  /* 0x0007681601007387 */ /* 0x0003e20000100a00 */
[----:B------:R-:W-:-:S03]  /*18ab0*/  IMAD.WIDE R134, R2, 0x4, R134 ;  /* 0x0000000402867825 */ /* 0x000fc600078e0286 */
[----:B------:R1:W-:Y:S04]  /*18ac0*/  STL.64 [R1+0x800], R150 ;  /* 0x0008009601007387 */ /* 0x0003e80000100a00 */
[----:B------:R-:W3:Y:S01]  /*18ad0*/  LDL.LU.64 R182, [R1+0x1020] ;  /* 0x0010200001b67983 */ /* 0x000ee20000300a00 */
[----:B------:R-:W-:-:S03]  /*18ae0*/  IMAD.WIDE R118, R2, 0x4, R118 ;  /* 0x0000000402767825 */ /* 0x000fc600078e0276 */
[----:B------:R4:W-:Y:S02]  /*18af0*/  STL.64 [R1+0x810], R134 ;  /* 0x0008108601007387 */ /* 0x0009e40000100a00 */
[C---:B----4-:R-:W-:Y:S02]  /*18b00*/  IMAD.WIDE R70, R2.reuse, 0x4, R70 ;  /* 0x0000000402467825 */ /* 0x050fe400078e0246 */
[----:B------:R-:W-:Y:S04]  /*18b10*/  STL.64 [R1+0x820], R118 ;  /* 0x0008207601007387 */ /* 0x000fe80000100a00 */
[----:B------:R4:W-:Y:S01]  /*18b20*/  LDGSTS.E [R0+0x31900], desc[UR74][R38.64], !P3 ;  /* 0x3190000026007fae */ /* 0x0009e2000d9a104a */
[----:B-1----:R-:W-:-:S03]  /*18b30*/  IMAD.WIDE R6, R2, 0x4, R54 ;  /* 0x0000000402067825 */ /* 0x002fc600078e0236 */
[----:B------:R-:W-:Y:S04]  /*18b40*/  LDGSTS.E [R0+0x31a00], desc[UR74][R22.64], !P3 ;  /* 0x31a0000016007fae */ /* 0x000fe8000d9a104a */
[----:B------:R-:W4:Y:S04]  /*18b50*/  LDL.LU.64 R54, [R1+0x1018] ;  /* 0x0010180001367983 */ /* 0x000f280000300a00 */
[----:B------:R1:W-:Y:S04]  /*18b60*/  STL.64 [R1+0x830], R70 ;  /* 0x0008304601007387 */ /* 0x0003e80000100a00 */
[----:B------:R-:W4:Y:S04]  /*18b70*/  LDL.LU.64 R166, [R1+0x1010] ;  /* 0x0010100001a67983 */ /* 0x000f280000300a00 */
[----:B------:R1:W-:Y:S04]  /*18b80*/  STL.64 [R1+0x840], R6 ;  /* 0x0008400601007387 */ /* 0x0003e80000100a00 */
[----:B------:R-:W4:Y:S04]  /*18b90*/  LDL.LU.64 R38, [R1+0x1008] ;  /* 0x0010080001267983 */ /* 0x000f280000300a00 */
[----:B------:R-:W4:Y:S04]  /*18ba0*/  LDL.LU.64 R22, [R1+0x1000] ;  /* 0x0010000001167983 */ /* 0x000f280000300a00 */
[----:B------:R-:W-:Y:S04]  /*18bb0*/  LDGSTS.E [R0+0x31b00], desc[UR74][R150.64], !P3 ;  /* 0x31b0000096007fae */ /* 0x000fe8000d9a104a */
[----:B------:R-:W-:Y:S04]  /*18bc0*/  LDGSTS.E [R0+0x31c00], desc[UR74][R134.64], !P3 ;  /* 0x31c0000086007fae */ /* 0x000fe8000d9a104a */
[----:B------:R-:W-:Y:S04]  /*18bd0*/  LDGSTS.E [R0+0x31d00], desc[UR74][R118.64], !P3 ;  /* 0x31d0000076007fae */ /* 0x000fe8000d9a104a */
[----:B------:R-:W4:Y:S04]  /*18be0*/  LDL.LU.64 R150, [R1+0xff8] ;  /* 0x000ff80001967983 */ /* 0x000f280000300a00 */
[----:B------:R-:W4:Y:S04]  /*18bf0*/  LDL.LU.64 R134, [R1+0xff0] ;  /* 0x000ff00001867983 */ /* 0x000f280000300a00 */
[----:B------:R-:W-:Y:S04]  /*18c00*/  STL [R1+0x540], RZ ;  /* 0x000540ff01007387 */ /* 0x000fe80000100800 */
[----:B------:R-:W-:Y:S04]  /*18c10*/  LDGSTS.E [R0+0x31e00], desc[UR74][R70.64], !P3 ;  /* 0x31e0000046007fae */ /* 0x000fe8000d9a104a */
[----:B------:R-:W-:Y:S01]  /*18c20*/  STL [R1+0x544], RZ ;  /* 0x000544ff01007387 */ /* 0x000fe20000100800 */
[----:B------:R-:W-:-:S02]  /*18c30*/  VIADD R230, R233, 0xffffff98 ;  /* 0xffffff98e9e67836 */ /* 0x000fc40000000000 */
[----:B------:R-:W1:Y:S01]  /*18c40*/  LDC R233, c[0x0][0x3a0] ;  /* 0x0000e800ffe97b82 */ /* 0x000e620000000800 */
[----:B------:R1:W-:Y:S04]  /*18c50*/  LDGSTS.E [R0+0x31f00], desc[UR74][R6.64], !P3 ;  /* 0x31f0000006007fae */ /* 0x0003e8000d9a104a */
[----:B-1----:R-:W4:Y:S01]  /*18c60*/  LDL.LU.64 R70, [R1+0xfe8] ;  /* 0x000fe80001467983 */ /* 0x002f220000300a00 */
[----:B------:R-:W-:Y:S01]  /*18c70*/  ISETP.GE.U32.AND P2, PT, R230, 0x7fffff59, PT ;  /* 0x7fffff59e600780c */ /* 0x000fe20003f46070 */
[----:B------:R-:W-:Y:S02]  /*18c80*/  VIADD R230, R232, 0xffffff94 ;  /* 0xffffff94e8e67836 */ /* 0x000fe40000000000 */
[----:B------:R-:W1:Y:S01]  /*18c90*/  LDC R232, c[0x0][0x3a0] ;  /* 0x0000e800ffe87b82 */ /* 0x000e620000000800 */
[----:B------:R-:W4:Y:S02]  /*18ca0*/  LDL.LU.64 R118, [R1+0xfe0] ;  /* 0x000fe00001767983 */ /* 0x000f240000300a00 */
[----:B------:R-:W-:Y:S01]  /*18cb0*/  ISETP.GE.U32.AND P1, PT, R230, 0x7fffff55, PT ;  /* 0x7fffff55e600780c */ /* 0x000fe20003f26070 */
[----:B------:R-:W-:-:S04]  /*18cc0*/  VIADD R230, R231, 0xffffff90 ;  /* 0xffffff90e7e67836 */ /* 0x000fc80000000000 */
[----:B------:R-:W1:Y:S01]  /*18cd0*/  LDC R231, c[0x0][0x3a0] ;  /* 0x0000e800ffe77b82 */ /* 0x000e620000000800 */
[----:B------:R-:W-:Y:S02]  /*18ce0*/  ISETP.GE.U32.AND P0, PT, R230, 0x7fffff51, PT ;  /* 0x7fffff51e600780c */ /* 0x000fe40003f06070 */
[----:B------:R-:W-:-:S04]  /*18cf0*/  IADD3 R230, PT, PT, R233, -0x74, RZ ;  /* 0xffffff8ce9e67810 */ /* 0x000fc80007ffe0ff */
[----:B------:R-:W-:Y:S01]  /*18d00*/  ISETP.GE.U32.AND P5, PT, R230, 0x7fffff4d, PT ;  /* 0x7fffff4de600780c */ /* 0x000fe20003fa6070 */
[----:B-1----:R-:W-:-:S05]  /*18d10*/  VIADD R230, R232, 0xffffff88 ;  /* 0xffffff88e8e67836 */ /* 0x002fca0000000000 */
[----:B------:R-:W-:Y:S01]  /*18d20*/  ISETP.GE.U32.AND P4, PT, R230, 0x7fffff49, PT ;  /* 0x7fffff49e600780c */ /* 0x000fe20003f86070 */
[----:B------:R-:W-:-:S05]  /*18d30*/  VIADD R230, R231, 0xffffff84 ;  /* 0xffffff84e7e67836 */ /* 0x000fca0000000000 */
[----:B------:R-:W-:Y:S01]  /*18d40*/  ISETP.GE.U32.AND P3, PT, R230, 0x7fffff45, PT ;  /* 0x7fffff45e600780c */ /* 0x000fe20003f66070 */
[----:B------:R-:W-:-:S05]  /*18d50*/  IMAD.WIDE R230, R2, 0x4, R102 ;  /* 0x0000000402e67825 */ /* 0x000fca00078e0266 */
[----:B------:R1:W-:Y:S04]  /*18d60*/  STL.64 [R1+0x850], R230 ;  /* 0x000850e601007387 */ /* 0x0003e80000100a00 */
[----:B------:R-:W4:Y:S01]  /*18d70*/  LDL.LU.64 R102, [R1+0xfd8] ;  /* 0x000fd80001667983 */ /* 0x000f220000300a00 */
[----:B------:R-:W-:-:S03]  /*18d80*/  IMAD.WIDE R228, R2, 0x4, R228 ;  /* 0x0000000402e47825 */ /* 0x000fc600078e02e4 */
[----:B------:R1:W-:Y:S04]  /*18d90*/  LDGSTS.E [R0+0x33800], desc[UR74][R230.64], !P2 ;  /* 0x33800000e6007fae */ /* 0x0003e8000d1a104a */
[----:B------:R-:W-:Y:S04]  /*18da0*/  STL.64 [R1+0x858], R228 ;  /* 0x000858e401007387 */ /* 0x000fe80000100a00 */
[----:B------:R-:W-:Y:S01]  /*18db0*/  LDGSTS.E [R0+0x33900], desc[UR74][R228.64], !P2 ;  /* 0x33900000e4007fae */ /* 0x000fe2000d1a104a */
[----:B--2---:R-:W-:-:S03]  /*18dc0*/  IMAD.WIDE R214, R2, 0x4, R86 ;  /* 0x0000000402d67825 */ /* 0x004fc600078e0256 */
[----:B------:R-:W2:Y:S04]  /*18dd0*/  LDL.LU.64 R86, [R1+0xfd0] ;  /* 0x000fd00001567983 */ /* 0x000ea80000300a00 */
[----:B------:R1:W-:Y:S04]  /*18de0*/  STL.64 [R1+0x868], R214 ;  /* 0x000868d601007387 */ /* 0x0003e80000100a00 */
[----:B------:R1:W-:Y:S01]  /*18df0*/  LDGSTS.E [R0+0x33a00], desc[UR74][R214.64], !P2 ;  /* 0x33a00000d6007fae */ /* 0x0003e2000d1a104a */
[----:B---3--:R-:W-:-:S05]  /*18e00*/  IMAD.WIDE R198, R2, 0x4, R182 ;  /* 0x0000000402c67825 */ /* 0x008fca00078e02b6 */
[----:B------:R-:W-:Y:S01]  /*18e10*/  LDGSTS.E [R0+0x33b00], desc[UR74][R198.64], !P2 ;  /* 0x33b00000c6007fae */ /* 0x000fe2000d1a104a */
[----:B----4-:R-:W-:-:S03]  /*18e20*/  IMAD.WIDE R182, R2, 0x4, R54 ;  /* 0x0000000402b67825 */ /* 0x010fc600078e0236 */
[----:B------:R-:W3:Y:S04]  /*18e30*/  LDL.LU.64 R54, [R1+0xfc8] ;  /* 0x000fc80001367983 */ /* 0x000ee80000300a00 */
[----:B------:R-:W-:Y:S04]  /*18e40*/  STL.64 [R1+0x8c8], R198 ;  /* 0x0008c8c601007387 */ /* 0x000fe80000100a00 */
[----:B------:R-:W-:Y:S01]  /*18e50*/  STL.64 [R1+0x8d8], R182 ;  /* 0x0008d8b601007387 */ /* 0x000fe20000100a00 */
[----:B------:R-:W-:-:S03]  /*18e60*/  IMAD.WIDE R166, R2, 0x4, R166 ;  /* 0x0000000402a67825 */ /* 0x000fc600078e02a6 */
[----:B------:R-:W-:Y:S01]  /*18e70*/  LDGSTS.E [R0+0x33c00], desc[UR74][R182.64], !P2 ;  /* 0x33c00000b6007fae */ /* 0x000fe2000d1a104a */
[----:B------:R-:W-:-:S03]  /*18e80*/  IMAD.WIDE R38, R2, 0x4, R38 ;  /* 0x0000000402267825 */ /* 0x000fc600078e0226 */
[----:B------:R-:W-:Y:S01]  /*18e90*/  LDGSTS.E [R0+0x33d00], desc[UR74][R166.64], !P2 ;  /* 0x33d00000a6007fae */ /* 0x000fe2000d1a104a */
[----:B------:R-:W-:-:S03]  /*18ea0*/  IMAD.WIDE R6, R2, 0x4, R22 ;  /* 0x0000000402067825 */ /* 0x000fc600078e0216 */
[----:B------:R-:W4:Y:S04]  /*18eb0*/  LDL.LU.64 R22, [R1+0xfc0] ;  /* 0x000fc00001167983 */ /* 0x000f280000300a00 */
[----:B------:R-:W-:Y:S04]  /*18ec0*/  STL.64 [R1+0x8e8], R166 ;  /* 0x0008e8a601007387 */ /* 0x000fe80000100a00 */
[----:B------:R1:W-:Y:S04]  /*18ed0*/  STL.64 [R1+0x938], R38 ;  /* 0x0009382601007387 */ /* 0x0003e80000100a00 */
[----:B------:R1:W-:Y:S02]  /*18ee0*/  STL.64 [R1+0x960], R6 ;  /* 0x0009600601007387 */ /* 0x0003e40000100a00 */
[----:B-1----:R-:W-:-:S02]  /*18ef0*/  IMAD.WIDE R230, R2, 0x4, R150 ;  /* 0x0000000402e67825 */ /* 0x002fc400078e0296 */
[----:B------:R-:W-:Y:S02]  /*18f00*/  LDGSTS.E [R0+0x33e00], desc[UR74][R38.64], !P2 ;  /* 0x33e0000026007fae */ /* 0x000fe4000d1a104a */
[C---:B------:R-:W-:Y:S02]  /*18f10*/  IMAD.WIDE R214, R2.reuse, 0x4, R134 ;  /* 0x0000000402d67825 */ /* 0x040fe400078e0286 */
[----:B------:R-:W-:Y:S04]  /*18f20*/  LDGSTS.E [R0+0x33f00], desc[UR74][R6.64], !P2 ;  /* 0x33f0000006007fae */ /* 0x000fe8000d1a104a */
[----:B------:R1:W-:Y:S04]  /*18f30*/  LDGSTS.E [R0+0x35800], desc[UR74][R230.64], !P1 ;  /* 0x35800000e6007fae */ /* 0x0003e8000c9a104a */
[----:B------:R-:W1:Y:S04]  /*18f40*/  LDL.LU.64 R38, [R1+0xfb8] ;  /* 0x000fb80001267983 */ /* 0x000e680000300a00 */
[----:B------:R-:W4:Y:S04]  /*18f50*/  LDL.LU.64 R228, [R1+0xfb0] ;  /* 0x000fb00001e47983 */ /* 0x000f280000300a00 */
[----:B------:R-:W4:Y:S04]  /*18f60*/  LDL.LU.64 R198, [R1+0xfa8] ;  /* 0x000fa80001c67983 */ /* 0x000f280000300a00 */
[----:B------:R-:W4:Y:S01]  /*18f70*/  LDL.LU.64 R182, [R1+0xfa0] ;  /* 0x000fa00001b67983 */ /* 0x000f220000300a00 */
[----:B------:R-:W-:-:S03]  /*18f80*/  IMAD.WIDE R134, R2, 0x4, R70 ;  /* 0x0000000402867825 */ /* 0x000fc600078e0246 */
[----:B------:R-:W-:Y:S04]  /*18f90*/  STL.64 [R1+0x988], R230 ;  /* 0x000988e601007387 */ /* 0x000fe80000100a00 */
[----:B------:R-:W-:Y:S04]  /*18fa0*/  STL.64 [R1+0x9a0], R214 ;  /* 0x0009a0d601007387 */ /* 0x000fe80000100a00 */
[----:B------:R-:W4:Y:S04]  /*18fb0*/  LDL.LU.64 R166, [R1+0xf98] ;  /* 0x000f980001a67983 */ /* 0x000f280000300a00 */
[----:B------:R-:W4:Y:S01]  /*18fc0*/  LDL.LU.64 R70, [R1+0xf90] ;  /* 0x000f900001467983 */ /* 0x000f220000300a00 */
[----:B------:R-:W-:-:S03]  /*18fd0*/  IMAD.WIDE R118, R2, 0x4, R118 ;  /* 0x0000000402767825 */ /* 0x000fc600078e0276 */
[----:B------:R2:W-:Y:S04]  /*18fe0*/  STL.64 [R1+0x9b0], R134 ;  /* 0x0009b08601007387 */ /* 0x0005e80000100a00 */
[----:B------:R-:W4:Y:S04]  /*18ff0*/  LDL.LU.64 R150, [R1+0xf88] ;  /* 0x000f880001967983 */ /* 0x000f280000300a00 */
[----:B------:R2:W-:Y:S04]  /*19000*/  STL.64 [R1+0x9f0], R118 ;  /* 0x0009f07601007387 */ /* 0x0005e80000100a00 */
[----:B------:R1:W-:Y:S04]  /*19010*/  LDGSTS.E [R0+0x35900], desc[UR74][R214.64], !P1 ;  /* 0x35900000d6007fae */ /* 0x0003e8000c9a104a */
[----:B------:R-:W-:Y:S04]  /*19020*/  LDGSTS.E [R0+0x35a00], desc[UR74][R134.64], !P1 ;  /* 0x35a0000086007fae */ /* 0x000fe8000c9a104a */
[----:B------:R-:W-:Y:S01]  /*19030*/  LDGSTS.E [R0+0x35b00], desc[UR74][R118.64], !P1 ;  /* 0x35b0000076007fae */ /* 0x000fe2000c9a104a */
[----:B------:R-:W-:-:S05]  /*19040*/  IMAD.WIDE R102, R2, 0x4, R102 ;  /* 0x0000000402667825 */ /* 0x000fca00078e0266 */
[----:B------:R2:W-:Y:S04]  /*19050*/  STL.64 [R1+0x1760], R102 ;  /* 0x0017606601007387 */ /* 0x0005e80000100a00 */
[----:B------:R-:W4:Y:S04]  /*19060*/  LDL.LU.64 R6, [R1+0xf80] ;  /* 0x000f800001067983 */ /* 0x000f280000300a00 */
[----:B------:R-:W-:Y:S01]  /*19070*/  LDGSTS.E [R0+0x35c00], desc[UR74][R102.64], !P1 ;  /* 0x35c0000066007fae */ /* 0x000fe2000c9a104a */
[----:B--2---:R-:W-:-:S05]  /*19080*/  IMAD.WIDE R86, R2, 0x4, R86 ;  /* 0x0000000402567825 */ /* 0x004fca00078e0256 */
[----:B------:R2:W-:Y:S04]  /*19090*/  STL.64 [R1+0x1780], R86 ;  /* 0x0017805601007387 */ /* 0x0005e80000100a00 */
[----:B------:R-:W-:Y:S01]  /*190a0*/  LDGSTS.E [R0+0x35d00], desc[UR74][R86.64], !P1 ;  /* 0x35d0000056007fae */ /* 0x000fe2000c9a104a */
[----:B---3--:R-:W-:-:S05]  /*190b0*/  IMAD.WIDE R54, R2, 0x4, R54 ;  /* 0x0000000402367825 */ /* 0x008fca00078e0236 */
[----:B------:R-:W-:Y:S04]  /*190c0*/  STL.64 [R1+0x17a0], R54 ;  /* 0x0017a03601007387 */ /* 0x000fe80000100a00 */
[----:B------:R-:W-:Y:S01]  /*190d0*/  LDGSTS.E [R0+0x35e00], desc[UR74][R54.64], !P1 ;  /* 0x35e0000036007fae */ /* 0x000fe2000c9a104a */
[----:B----4-:R-:W-:-:S05]  /*190e0*/  IMAD.WIDE R22, R2, 0x4, R22 ;  /* 0x0000000402167825 */ /* 0x010fca00078e0216 */
[----:B------:R3:W-:Y:S04]  /*190f0*/  STL.64 [R1+0x17c0], R22 ;  /* 0x0017c01601007387 */ /* 0x0007e80000100a00 */
[----:B------:R-:W4:Y:S04]  /*19100*/  LDL.LU.64 R134, [R1+0xf78] ;  /* 0x000f780001867983 */ /* 0x000f280000300a00 */
[----:B------:R-:W4:Y:S04]  /*19110*/  LDL.LU.64 R118, [R1+0xf70] ;  /* 0x000f700001767983 */ /* 0x000f280000300a00 */
[----:B------:R-:W4:Y:S04]  /*19120*/  LDL.LU.64 R102, [R1+0xf68] ;  /* 0x000f680001667983 */ /* 0x000f280000300a00 */
[----:B--2---:R-:W2:Y:S04]  /*19130*/  LDL.LU.64 R86, [R1+0xf60] ;  /* 0x000f600001567983 */ /* 0x004ea80000300a00 */
[----:B------:R-:W-:Y:S01]  /*19140*/  LDGSTS.E [R0+0x35f00], desc[UR74][R22.64], !P1 ;  /* 0x35f0000016007fae */ /* 0x000fe2000c9a104a */
[----:B-1----:R-:W-:-:S04]  /*19150*/  IMAD.WIDE R230, R2, 0x4, R38 ;  /* 0x0000000402e67825 */ /* 0x002fc800078e0226 */
[C---:B------:R-:W-:Y:S01]  /*19160*/  IMAD.WIDE R228, R2.reuse, 0x4, R228 ;  /* 0x0000000402e47825 */ /* 0x040fe200078e02e4 */
[----:B------:R4:W-:Y:S04]  /*19170*/  LDGSTS.E [R0+0x37800], desc[UR74][R230.64], !P0 ;  /* 0x37800000e6007fae */ /* 0x0009e8000c1a104a */
[----:B---3--:R-:W3:Y:S01]  /*19180*/  LDL.LU.64 R22, [R1+0xf58] ;  /* 0x000f580001167983 */ /* 0x008ee20000300a00 */
[----:B------:R-:W-:-:S03]  /*19190*/  IMAD.WIDE R214, R2, 0x4, R198 ;  /* 0x0000000402d67825 */ /* 0x000fc600078e02c6 */
[----:B------:R-:W3:Y:S01]  /*191a0*/  LDL.LU.64 R54, [R1+0xf50] ;  /* 0x000f500001367983 */ /* 0x000ee20000300a00 */
[----:B------:R-:W-:-:S03]  /*191b0*/  IMAD.WIDE R198, R2, 0x4, R182 ;  /* 0x0000000402c67825 */ /* 0x000fc600078e02b6 */
[----:B------:R-:W3:Y:S04]  /*191c0*/  LDL.LU.64 R38, [R1+0xf48] ;  /* 0x000f480001267983 */ /* 0x000ee80000300a00 */
[----:B------:R-:W-:Y:S01]  /*191d0*/  STL.64 [R1+0x17f8], R230 ;  /* 0x0017f8e601007387 */ /* 0x000fe20000100a00 */
[----:B------:R-:W-:-:S03]  /*191e0*/  IMAD.WIDE R182, R2, 0x4, R166 ;  /* 0x0000000402b67825 */ /* 0x000fc600078e02a6 */
[----:B------:R1:W-:Y:S01]  /*191f0*/  STL.64 [R1+0x1800], R228 ;  /* 0x001800e401007387 */ /* 0x0003e20000100a00 */
[----:B------:R-:W-:-:S03]  /*19200*/  IMAD.WIDE R166, R2, 0x4, R70 ;  /* 0x0000000402a67825 */ /* 0x000fc600078e0246 */
[----:B------:R-:W-:Y:S04]  /*19210*/  STL.64 [R1+0x1828], R214 ;  /* 0x001828d601007387 */ /* 0x000fe80000100a00 */
[----:B------:R-:W3:Y:S01]  /*19220*/  LDL.LU.64 R70, [R1+0xf40] ;  /* 0x000f400001467983 */ /* 0x000ee20000300a00 */
[----:B------:R-:W-:-:S03]  /*19230*/  IMAD.WIDE R150, R2, 0x4, R150 ;  /* 0x0000000402967825 */ /* 0x000fc600078e0296 */
[----:B------:R-:W-:Y:S04]  /*19240*/  STL.64 [R1+0x1848], R198 ;  /* 0x001848c601007387 */ /* 0x000fe80000100a00 */
[----:B------:R-:W-:Y:S04]  /*19250*/  LDGSTS.E [R0+0x37900], desc[UR74][R228.64], !P0 ;  /* 0x37900000e4007fae */ /* 0x000fe8000c1a104a */
[----:B------:R-:W-:Y:S04]  /*19260*/  STL.64 [R1+0x1868], R182 ;  /* 0x001868b601007387 */ /* 0x000fe80000100a00 */
[----:B------:R1:W-:Y:S04]  /*19270*/  LDGSTS.E [R0+0x37a00], desc[UR74][R214.64], !P0 ;  /* 0x37a00000d6007fae */ /* 0x0003e8000c1a104a */
[----:B------:R-:W-:Y:S04]  /*19280*/  STL.64 [R1+0x1888], R166 ;  /* 0x001888a601007387 */ /* 0x000fe80000100a00 */
[----:B------:R1:W-:Y:S04]  /*19290*/  LDGSTS.E [R0+0x37b00], desc[UR74][R198.64], !P0 ;  /* 0x37b00000c6007fae */ /* 0x0003e8000c1a104a */
[----:B------:R1:W-:Y:S04]  /*192a0*/  STL.64 [R1+0x18a8], R150 ;  /* 0x0018a89601007387 */ /* 0x0003e80000100a00 */
[----:B------:R2:W-:Y:S04]  /*192b0*/  LDGSTS.E [R0+0x37c00], desc[UR74][R182.64], !P0 ;  /* 0x37c00000b6007fae */ /* 0x0005e8000c1a104a */
[----:B------:R3:W-:Y:S04]  /*192c0*/  LDGSTS.E [R0+0x37d00], desc[UR74][R166.64], !P0 ;  /* 0x37d00000a6007fae */ /* 0x0007e8000c1a104a */
[----:B------:R-:W-:Y:S01]  /*192d0*/  LDGSTS.E [R0+0x37e00], desc[UR74][R150.64], !P0 ;  /* 0x37e0000096007fae */ /* 0x000fe2000c1a104a */
[----:B------:R-:W-:-:S05]  /*192e0*/  IMAD.WIDE R6, R2, 0x4, R6 ;  /* 0x0000000402067825 */ /* 0x000fca00078e0206 */
[----:B------:R2:W-:Y:S04]  /*192f0*/  STL.64 [R1+0x18c8], R6 ;  /* 0x0018c80601007387 */ /* 0x0005e80000100a00 */
[----:B-1----:R-:W3:Y:S04]  /*19300*/  LDL.LU.64 R228, [R1+0xf38] ;  /* 0x000f380001e47983 */ /* 0x002ee80000300a00 */
[----:B------:R-:W3:Y:S04]  /*19310*/  LDL.LU.64 R150, [R1+0xf30] ;  /* 0x000f300001967983 */ /* 0x000ee80000300a00 */
[----:B------:R1:W-:Y:S01]  /*19320*/  LDGSTS.E [R0+0x37f00], desc[UR74][R6.64], !P0 ;  /* 0x37f0000006007fae */ /* 0x0003e2000c1a104a */
[----:B----4-:R-:W-:-:S03]  /*19330*/  IMAD.WIDE R230, R2, 0x4, R134 ;  /* 0x0000000402e67825 */ /* 0x010fc600078e0286 */
[----:B------:R-:W4:Y:S01]  /*19340*/  LDL.LU.64 R134, [R1+0xf28] ;  /* 0x000f280001867983 */ /* 0x000f220000300a00 */
[----:B------:R-:W-:-:S03]  /*19350*/  IMAD.WIDE R214, R2, 0x4, R118 ;  /* 0x0000000402d67825 */ /* 0x000fc600078e0276 */
[----:B------:R-:W-:Y:S01]  /*19360*/  STL.64 [R1+0x1c88], R230 ;  /* 0x001c88e601007387 */ /* 0x000fe20000100a00 */
[----:B------:R-:W-:-:S03]  /*19370*/  IMAD.WIDE R198, R2, 0x4, R102 ;  /* 0x0000000402c67825 */ /* 0x000fc600078e0266 */
[----:B------:R-:W-:Y:S01]  /*19380*/  STL.64 [R1+0x1c80], R214 ;  /* 0x001c80d601007387 */ /* 0x000fe20000100a00 */
[----:B--2---:R-:W-:-:S03]  /*19390*/  IMAD.WIDE R182, R2, 0x4, R86 ;  /* 0x0000000402b67825 */ /* 0x004fc600078e0256 */
[----:B------:R-:W-:Y:S04]  /*193a0*/  LDGSTS.E [R0+0x39800], desc[UR74][R230.64], !P5 ;  /* 0x39800000e6007fae */ /* 0x000fe8000e9a104a */
[----:B------:R-:W-:Y:S04]  /*193b0*/  LDGSTS.E [R0+0x39900], desc[UR74][R214.64], !P5 ;  /* 0x39900000d6007fae */ /* 0x000fe8000e9a104a */
[----:B------:R-:W-:Y:S04]  /*193c0*/  LDGSTS.E [R0+0x39a00], desc[UR74][R198.64], !P5 ;  /* 0x39a00000c6007fae */ /* 0x000fe8000e9a104a */
[----:B------:R-:W-:Y:S01]  /*193d0*/  LDGSTS.E [R0+0x39b00], desc[UR74][R182.64], !P5 ;  /* 0x39b00000b6007fae */ /* 0x000fe2000e9a104a */
[----:B---3--:R-:W-:-:S03]  /*193e0*/  IMAD.WIDE R166, R2, 0x4, R22 ;  /* 0x0000000402a67825 */ /* 0x008fc600078e0216 */
[----:B------:R-:W2:Y:S01]  /*193f0*/  LDL.LU.64 R22, [R1+0xf20] ;  /* 0x000f200001167983 */ /* 0x000ea20000300a00 */
[----:B------:R-:W-:-:S03]  /*19400*/  IMAD.WIDE R118, R2, 0x4, R54 ;  /* 0x0000000402767825 */ /* 0x000fc600078e0236 */
[----:B------:R-:W-:Y:S01]  /*19410*/  STL.64 [R1+0x1c78], R198 ;  /* 0x001c78c601007387 */ /* 0x000fe20000100a00 */
[----:B------:R-:W-:-:S03]  /*19420*/  IMAD.WIDE R102, R2, 0x4, R38 ;  /* 0x0000000402667825 */ /* 0x000fc600078e0226 */
[----:B------:R-:W-:Y:S04]  /*19430*/  STL.64 [R1+0x1c70], R182 ;  /* 0x001c70b601007387 */ /* 0x000fe80000100a00 */
[----:B------:R-:W-:Y:S04]  /*19440*/  STL.64 [R1+0x1c68], R166 ;  /* 0x001c68a601007387 */ /* 0x000fe80000100a00 */
[----:B------:R-:W3:Y:S04]  /*19450*/  LDL.LU.64 R38, [R1+0xf18] ;  /* 0x000f180001267983 */ /* 0x000ee80000300a00 */
[----:B------:R-:W3:Y:S01]  /*19460*/  LDL.LU.64 R54, [R1+0xf10] ;  /* 0x000f100001367983 */ /* 0x000ee20000300a00 */
[----:B-1----:R-:W-:-:S03]  /*19470*/  IMAD.WIDE R6, R2, 0x4, R70 ;  /* 0x0000000402067825 */ /* 0x002fc600078e0246 */
[----:B------:R-:W-:Y:S04]  /*19480*/  STL.64 [R1+0x1c60], R118 ;  /* 0x001c607601007387 */ /* 0x000fe80000100a00 */
[----:B------:R1:W-:Y:S04]  /*19490*/  STL.64 [R1+0x1c58], R102 ;  /* 0x001c586601007387 */ /* 0x0003e80000100a00 */
[----:B------:R-:W3:Y:S04]  /*194a0*/  LDL.LU.64 R70, [R1+0xf08] ;  /* 0x000f080001467983 */ /* 0x000ee80000300a00 */
[----:B------:R-:W3:Y:S04]  /*194b0*/  LDL.LU.64 R86, [R1+0xf00] ;  /* 0x000f000001567983 */ /* 0x000ee80000300a00 */
[----:B------:R-:W-:Y:S04]  /*194c0*/  LDGSTS.E [R0+0x39c00], desc[UR74][R166.64], !P5 ;  /* 0x39c00000a6007fae */ /* 0x000fe8000e9a104a */
[----:B------:R-:W-:Y:S04]  /*194d0*/  LDGSTS.E [R0+0x39d00], desc[UR74][R118.64], !P5 ;  /* 0x39d0000076007fae */ /* 0x000fe8000e9a104a */
[----:B------:R1:W-:Y:S04]  /*194e0*/  STL.64 [R1+0x1c50], R6 ;  /* 0x001c500601007387 */ /* 0x0003e80000100a00 */
[----:B------:R1:W-:Y:S04]  /*194f0*/  LDGSTS.E [R0+0x39e00], desc[UR74][R102.64], !P5 ;  /* 0x39e0000066007fae */ /* 0x0003e8000e9a104a */
[----:B------:R-:W-:Y:S04]  /*19500*/  LDGSTS.E [R0+0x39f00], desc[UR74][R6.64], !P5 ;  /* 0x39f0000006007fae */ /* 0x000fe8000e9a104a */
[----:B-1----:R-:W3:Y:S04]  /*19510*/  LDL.LU.64 R102, [R1+0xd38] ;  /* 0x000d380001667983 */ /* 0x002ee80000300a00 */
[----:B------:R-:W3:Y:S04]  /*19520*/  LDL.LU.64 R166, [R1+0xcf0] ;  /* 0x000cf00001a67983 */ /* 0x000ee80000300a00 */
[----:B------:R-:W3:Y:S04]  /*19530*/  LDL.LU.64 R118, [R1+0xd30] ;  /* 0x000d300001767983 */ /* 0x000ee80000300a00 */
[----:B------:R-:W3:Y:S04]  /*19540*/  LDL.LU.64 R234, [R1+0xd28] ;  /* 0x000d280001ea7983 */ /* 0x000ee80000300a00 */
[----:B------:R-:W3:Y:S04]  /*19550*/  LDL.LU.64 R232, [R1+0xd20] ;  /* 0x000d200001e87983 */ /* 0x000ee80000300a00 */
[----:B------:R-:W3:Y:S04]  /*19560*/  LDL.LU.64 R230, [R1+0xd18] ;  /* 0x000d180001e67983 */ /* 0x000ee80000300a00 */
[----:B------:R-:W3:Y:S01]  /*19570*/  LDL.LU.64 R214, [R1+0xd10] ;  /* 0x000d100001d67983 */ /* 0x000ee20000300a00 */
[----:B------:R-:W-:-:S04]  /*19580*/  IMAD.WIDE R228, R2, 0x4, R228 ;  /* 0x0000000402e47825 */ /* 0x000fc800078e02e4 */
[C---:B------:R-:W-:Y:S01]  /*19590*/  IMAD.WIDE R150, R2.reuse, 0x4, R150 ;  /* 0x0000000402967825 */ /* 0x040fe200078e0296 */
[----:B------:R1:W-:Y:S04]  /*195a0*/  STL.64 [R1+0x1cc8], R228 ;  /* 0x001cc8e401007387 */ /* 0x0003e80000100a00 */
[----:B------:R-:W3:Y:S04]  /*195b0*/  LDL.LU.64 R198, [R1+0xd08] ;  /* 0x000d080001c67983 */ /* 0x000ee80000300a00 */
[----:B------:R-:W-:Y:S04]  /*195c0*/  STL.64 [R1+0x1cc0], R150 ;  /* 0x001cc09601007387 */ /* 0x000fe80000100a00 */
[----:B------:R-:W3:Y:S04]  /*195d0*/  LDL.LU.64 R182, [R1+0xcf8] ;  /* 0x000cf80001b67983 */ /* 0x000ee80000300a00 */
[----:B------:R-:W-:Y:S04]  /*195e0*/  LDGSTS.E [R0+0x3b800], desc[UR74][R228.64], !P4 ;  /* 0x3b800000e4007fae */ /* 0x000fe8000e1a104a */
[----:B------:R-:W-:Y:S01]  /*195f0*/  LDGSTS.E [R0+0x3b900], desc[UR74][R150.64], !P4 ;  /* 0x3b90000096007fae */ /* 0x000fe2000e1a104a */
[----:B----4-:R-:W-:-:S05]  /*19600*/  IMAD.WIDE R134, R2, 0x4, R134 ;  /* 0x0000000402867825 */ /* 0x010fca00078e0286 */
[----:B------:R4:W-:Y:S04]  /*19610*/  STL.64 [R1+0x1cb8], R134 ;  /* 0x001cb88601007387 */ /* 0x0009e80000100a00 */
[----:B------:R-:W3:Y:S04]  /*19620*/  LDL.LU.64 R6, [R1+0xce8] ;  /* 0x000ce80001067983 */ /* 0x000ee80000300a00 */
[----:B------:R-:W-:Y:S01]  /*19630*/  LDGSTS.E [R0+0x3ba00], desc[UR74][R134.64], !P4 ;  /* 0x3ba0000086007fae */ /* 0x000fe2000e1a104a */
[----:B--2---:R-:W-:-:S05]  /*19640*/  IMAD.WIDE R22, R2, 0x4, R22 ;  /* 0x0000000402167825 */ /* 0x004fca00078e0216 */
[----:B------:R2:W-:Y:S01]  /*19650*/  STL.64 [R1+0x1cb0], R22 ;  /* 0x001cb01601007387 */ /* 0x0005e20000100a00 */
[----:B------:R-:W-:-:S03]  /*19660*/  UIADD3 UR7, UPT, UPT, UR7, -0x80, URZ ;  /* 0xffffff8007077890 */ /* 0x000fc6000fffe0ff */
[----:B------:R-:W-:Y:S01]  /*19670*/  LDGSTS.E [R0+0x3bb00], desc[UR74][R22.64], !P4 ;  /* 0x3bb0000016007fae */ /* 0x000fe2000e1a104a */
[----:B---3--:R-:W-:-:S04]  /*19680*/  IMAD.WIDE R38, R2, 0x4, R38 ;  /* 0x0000000402267825 */ /* 0x008fc800078e0226 */
[C---:B------:R-:W-:Y:S01]  /*19690*/  IMAD.WIDE R54, R2.reuse, 0x4, R54 ;  /* 0x0000000402367825 */ /* 0x040fe200078e0236 */
[----:B------:R3:W-:Y:S04]  /*196a0*/  STL.64 [R1+0x1ca8], R38 ;  /* 0x001ca82601007387 */ /* 0x0007e80000100a00 */
[----:B-1----:R-:W3:Y:S01]  /*196b0*/  LDL.LU.64 R228, [R1+0x2f00] ;  /* 0x002f000001e47983 */ /* 0x002ee20000300a00 */
[----:B------:R-:W-:-:S03]  /*196c0*/  IMAD.WIDE R70, R2, 0x4, R70 ;  /* 0x0000000402467825 */ /* 0x000fc600078e0246 */
[----:B------:R1:W-:Y:S01]  /*196d0*/  STL.64 [R1+0x1ca0], R54 ;  /* 0x001ca03601007387 */ /* 0x0003e20000100a00 */
[----:B------:R-:W-:-:S03]  /*196e0*/  IMAD.WIDE R86, R2, 0x4, R86 ;  /* 0x0000000402567825 */ /* 0x000fc600078e0256 */
[----:B------:R1:W-:Y:S04]  /*196f0*/  STL.64 [R1+0x1c98], R70 ;  /* 0x001c984601007387 */ /* 0x0003e80000100a00 */
[----:B------:R1:W-:Y:S04]  /*19700*/  STL.64 [R1+0x1c90], R86 ;  /* 0x001c905601007387 */ /* 0x0003e80000100a00 */
[----:B----4-:R-:W4:Y:S04]  /*19710*/  LDL.LU.64 R134, [R1+0x78] ;  /* 0x0000780001867983 */ /* 0x010f280000300a00 */
[----:B------:R-:W4:Y:S01]  /*19720*/  LDL.LU.64 R150, [R1+0x38] ;  /* 0x0000380001967983 */ /* 0x000f220000300a00 */
[----:B------:R-:W-:-:S03]  /*19730*/  UISETP.GE.U32.AND UP0, UPT, UR7, 0x7fffff41, UPT ;  /* 0x7fffff410700788c */ /* 0x000fc6000bf06070 */
[----:B--2---:R-:W2:Y:S04]  /*19740*/  LDL.LU.64 R22, [R1+0x2ef8] ;  /* 0x002ef80001167983 */ /* 0x004ea80000300a00 */
[----:B------:R-:W-:Y:S01]  /*19750*/  LDGSTS.E [R0+0x3bc00], desc[UR74][R38.64], !P4 ;  /* 0x3bc0000026007fae */ /* 0x000fe2000e1a104a */
[----:B------:R-:W-:-:S03]  /*19760*/  PLOP3.LUT P2, PT, PT, PT, UP0, 0x80, 0x8 ;  /* 0x000000000008781c */ /* 0x000fc60003f4f008 */
[----:B------:R-:W-:Y:S01]  /*19770*/  LDGSTS.E [R0+0x3bd00], desc[UR74][R54.64], !P4 ;  /* 0x3bd0000036007fae */ /* 0x000fe2000e1a104a */
[----:B------:R-:W-:-:S03]  /*19780*/  IMAD.WIDE R102, R2, 0x4, R102 ;  /* 0x0000000402667825 */ /* 0x000fc600078e0266 */
[----:B------:R-:W-:Y:S01]  /*19790*/  LDGSTS.E [R0+0x3be00], desc[UR74][R70.64], !P4 ;  /* 0x3be0000046007fae */ /* 0x000fe2000e1a104a */
[----:B------:R-:W-:-:S03]  /*197a0*/  IMAD.WIDE R166, R2, 0x4, R166 ;  /* 0x0000000402a67825 */ /* 0x000fc600078e02a6 */
[----:B---3--:R-:W3:Y:S01]  /*197b0*/  LDL.LU.64 R38, [R1+0x2ef0] ;  /* 0x002ef00001267983 */ /* 0x008ee20000300a00 */
[----:B------:R-:W-:-:S03]  /*197c0*/  IMAD.WIDE R118, R2, 0x4, R118 ;  /* 0x0000000402767825 */ /* 0x000fc600078e0276 */
[----:B-1----:R-:W2:Y:S01]  /*197d0*/  LDL.LU.64 R54, [R1+0x2ee8] ;  /* 0x002ee80001367983 */ /* 0x002ea20000300a00 */
[----:B------:R-:W-:-:S03]  /*197e0*/  IMAD.WIDE R234, R2, 0x4, R234 ;  /* 0x0000000402ea7825 */ /* 0x000fc600078e02ea */
[----:B------:R-:W2:Y:S01]  /*197f0*/  LDL.LU.64 R70, [R1+0x2ee0] ;  /* 0x002ee00001467983 */ /* 0x000ea20000300a00 */
[----:B------:R-:W-:-:S03]  /*19800*/  IMAD.WIDE R232, R2, 0x4, R232 ;  /* 0x0000000402e87825 */ /* 0x000fc600078e02e8 */
[----:B------:R-:W-:Y:S01]  /*19810*/  LDGSTS.E [R0+0x3bf00], desc[UR74][R86.64], !P4 ;  /* 0x3bf0000056007fae */ /* 0x000fe2000e1a104a */
[----:B------:R-:W-:-:S03]  /*19820*/  IMAD.WIDE R230, R2, 0x4, R230 ;  /* 0x0000000402e67825 */ /* 0x000fc600078e02e6 */
[----:B------:R-:W-:Y:S01]  /*19830*/  LDGSTS.E [R0+0x3d800], desc[UR74][R102.64], !P3 ;  /* 0x3d80000066007fae */ /* 0x000fe2000d9a104a */
[----:B------:R-:W-:Y:S01]  /*19840*/  PLOP3.LUT P1, PT, PT, PT, UP0, 0x80, 0x8 ;  /* 0x000000000008781c */ /* 0x000fe20003f2f008 */
[----:B------:R-:W-:Y:S02]  /*19850*/  IMAD.WIDE R214, R2, 0x4, R214 ;  /* 0x0000000402d67825 */ /* 0x000fe400078e02d6 */
[----:B------:R-:W-:Y:S04]  /*19860*/  LDGSTS.E [R0+0x3d900], desc[UR74][R118.64], !P3 ;  /* 0x3d90000076007fae */ /* 0x000fe8000d9a104a */
[----:B------:R-:W2:Y:S04]  /*19870*/  LDL.LU.64 R86, [R1+0x2ed8] ;  /* 0x002ed80001567983 */ /* 0x000ea80000300a00 */
[----:B------:R1:W-:Y:S04]  /*19880*/  STL.64 [R1+0x1d08], R102 ;  /* 0x001d086601007387 */ /* 0x0003e80000100a00 */
[----:B------:R-:W-:Y:S01]  /*19890*/  STL.64 [R1+0x2c40], R166 ;  /* 0x002c40a601007387 */ /* 0x000fe20000100a00 */
[----:B------:R-:W-:-:S03]  /*198a0*/  IMAD.SHL.U32 R247, R247, 0x40, RZ ;  /* 0x00000040f7f77824 */ /* 0x000fc600078e00ff */
[----:B------:R-:W-:Y:S04]  /*198b0*/  STL.64 [R1+0x1d00], R118 ;  /* 0x001d007601007387 */ /* 0x000fe80000100a00 */
[----:B------:R-:W-:Y:S04]  /*198c0*/  STL.64 [R1+0x1cf8], R234 ;  /* 0x001cf8ea01007387 */ /* 0x000fe80000100a00 */
[----:B------:R-:W-:Y:S04]  /*198d0*/  STL.64 [R1+0x1cf0], R232 ;  /* 0x001cf0e801007387 */ /* 0x000fe80000100a00 */
[----:B------:R-:W-:Y:S04]  /*198e0*/  LDGSTS.E [R0+0x3da00], desc[UR74][R234.64], !P3 ;  /* 0x3da00000ea007fae */ /* 0x000fe8000d9a104a */
[----:B------:R-:W-:Y:S04]  /*198f0*/  STL.64 [R1+0x1ce8], R230 ;  /* 0x001ce8e601007387 */ /* 0x000fe80000100a00 */
[----:B------:R-:W-:Y:S04]  /*19900*/  LDGSTS.E [R0+0x3db00], desc[UR74][R232.64], !P3 ;  /* 0x3db00000e8007fae */ /* 0x000fe8000d9a104a */
[----:B------:R1:W-:Y:S04]  /*19910*/  STL.64 [R1+0x1ce0], R214 ;  /* 0x001ce0d601007387 */ /* 0x0003e80000100a00 */
[----:B------:R-:W-:Y:S04]  /*19920*/  LDGSTS.E [R0+0x3dc00], desc[UR74][R230.64], !P3 ;  /* 0x3dc00000e6007fae */ /* 0x000fe8000d9a104a */
[----:B-1----:R-:W2:Y:S04]  /*19930*/  LDL.LU.64 R102, [R1+0x2ed0] ;  /* 0x002ed00001667983 */ /* 0x002ea80000300a00 */
[----:B------:R1:W-:Y:S01]  /*19940*/  LDGSTS.E [R0+0x3dd00], desc[UR74][R214.64], !P3 ;  /* 0x3dd00000d6007fae */ /* 0x0003e2000d9a104a */
[----:B------:R-:W-:-:S04]  /*19950*/  IMAD.WIDE R88, R247, 0x4, R88 ;  /* 0x00000004f7587825 */ /* 0x000fc800078e0258 */
[----:B-1----:R-:W-:-:S04]  /*19960*/  IMAD.WIDE R214, R247, 0x4, R56 ;  /* 0x00000004f7d67825 */ /* 0x002fc800078e0238 */
[----:B------:R-:W-:-:S04]  /*19970*/  IMAD.WIDE R56, R247, 0x4, R120 ;  /* 0x00000004f7387825 */ /* 0x000fc800078e0278 */
[----:B------:R-:W-:-:S04]  /*19980*/  IMAD.WIDE R230, R247, 0x4, R184 ;  /* 0x00000004f7e67825 */ /* 0x000fc800078e02b8 */
[----:B------:R-:W-:-:S04]  /*19990*/  IMAD.WIDE R198, R2, 0x4, R198 ;  /* 0x0000000402c67825 */ /* 0x000fc800078e02c6 */
[----:B------:R-:W-:Y:S01]  /*199a0*/  IMAD.WIDE R182, R2, 0x4, R182 ;  /* 0x0000000402b67825 */ /* 0x000fe200078e02b6 */
[----:B------:R1:W-:Y:S04]  /*199b0*/  STL.64 [R1+0x1cd8], R198 ;  /* 0x001cd8c601007387 */ /* 0x0003e80000100a00 */
[----:B------:R1:W-:Y:S04]  /*199c0*/  LDGSTS.E [R0+0x3de00], desc[UR74][R198.64], !P3 ;  /* 0x3de00000c6007fae */ /* 0x0003e8000d9a104a */
[----:B------:R-:W2:Y:S04]  /*199d0*/  LDL.LU.64 R118, [R1+0x2ec8] ;  /* 0x002ec80001767983 */ /* 0x000ea80000300a00 */
[----:B------:R1:W-:Y:S04]  /*199e0*/  LDGSTS.E [R0+0x3df00], desc[UR74][R182.64], !P3 ;  /* 0x3df00000b6007fae */ /* 0x0003e8000d9a104a */
[----:B------:R1:W-:Y:S02]  /*199f0*/  STL.64 [R1+0x1cd0], R182 ;  /* 0x001cd0b601007387 */ /* 0x0003e40000100a00 */
[----:B-1----:R-:W-:-:S02]  /*19a00*/  IMAD.WIDE R198, R247, 0x4, R40 ;  /* 0x00000004f7c67825 */ /* 0x002fc400078e0228 */
[----:B------:R1:W-:Y:S02]  /*19a10*/  LDGSTS.E [R0+0x3f800], desc[UR74][R166.64], !P2 ;  /* 0x3f800000a6007fae */ /* 0x0003e4000d1a104a */
[----:B------:R-:W-:-:S04]  /*19a20*/  IMAD.WIDE R182, R247, 0x4, R24 ;  /* 0x00000004f7b67825 */ /* 0x000fc800078e0218 */
[----:B-1----:R-:W-:-:S04]  /*19a30*/  IMAD.WIDE R166, R247, 0x4, R8 ;  /* 0x00000004f7a67825 */ /* 0x002fc800078e0208 */
[----:B------:R-:W-:-:S04]  /*19a40*/  IMAD.WIDE R40, R247, 0x4, R136 ;  /* 0x00000004f7287825 */ /* 0x000fc800078e0288 */
[----:B------:R-:W-:-:S05]  /*19a50*/  IMAD.WIDE R6, R2, 0x4, R6 ;  /* 0x0000000402067825 */ /* 0x000fca00078e0206 */
[----:B------:R1:W-:Y:S04]  /*19a60*/  STL.64 [R1+0x2c38], R6 ;  /* 0x002c380601007387 */ /* 0x0003e80000100a00 */
[----:B------:R-:W2:Y:S04]  /*19a70*/  LDL.LU.64 R232, [R1+0x70] ;  /* 0x0000700001e87983 */ /* 0x000ea80000300a00 */
[----:B------:R-:W2:Y:S04]  /*19a80*/  LDL.LU.64 R234, [R1+0x30] ;  /* 0x0000300001ea7983 */ /* 0x000ea80000300a00 */
[----:B------:R1:W-:Y:S01]  /*19a90*/  LDGSTS.E [R0+0x3f900], desc[UR74][R6.64], !P1 ;  /* 0x3f90000006007fae */ /* 0x0003e2000c9a104a */
[----:B------:R-:W-:-:S04]  /*19aa0*/  IMAD.WIDE R24, R247, 0x4, R152 ;  /* 0x00000004f7187825 */ /* 0x000fc800078e0298 */
[----:B-1----:R-:W-:-:S04]  /*19ab0*/  IMAD.WIDE R6, R247, 0x4, R72 ;  /* 0x00000004f7067825 */ /* 0x002fc800078e0248 */
[----:B------:R-:W-:-:S04]  /*19ac0*/  IMAD.WIDE R72, R247, 0x4, R104 ;  /* 0x00000004f7487825 */ /* 0x000fc800078e0268 */
[----:B------:R-:W-:-:S04]  /*19ad0*/  IMAD.WIDE R8, R247, 0x4, R168 ;  /* 0x00000004f7087825 */ /* 0x000fc800078e02a8 */
[----:B----4-:R-:W-:-:S04]  /*19ae0*/  IMAD.WIDE R134, R247, 0x4, R134 ;  /* 0x00000004f7867825 */ /* 0x010fc800078e0286 */
[----:B------:R-:W-:Y:S01]  /*19af0*/  IMAD.WIDE R150, R247, 0x4, R150 ;  /* 0x00000004f7967825 */ /* 0x000fe200078e0296 */
[----:B------:R1:W-:Y:S04]  /*19b00*/  STL.64 [R1+0x78], R134 ;  /* 0x0000788601007387 */ /* 0x0003e80000100a00 */
[----:B------:R4:W-:Y:S04]  /*19b10*/  STL.64 [R1+0x2c48], R150 ;  /* 0x002c489601007387 */ /* 0x0009e80000100a00 */
[----:B------:R1:W-:Y:S04]  /*19b20*/  STL.64 [R1+0x2c50], R166 ;  /* 0x002c50a601007387 */ /* 0x0003e80000100a00 */
[----:B------:R-:W-:Y:S04]  /*19b30*/  STL.64 [R1+0x2c60], R182 ;  /* 0x002c60b601007387 */ /* 0x000fe80000100a00 */
[----:B------:R-:W-:Y:S04]  /*19b40*/  STL.64 [R1+0x2c70], R198 ;  /* 0x002c70c601007387 */ /* 0x000fe80000100a00 */
[----:B------:R-:W2:Y:S04]  /*19b50*/  LDL.LU.64 R104, [R1+0xcb0] ;  /* 0x000cb00001687983 */ /* 0x000ea80000300a00 */
[----:B------:R-:W-:Y:S04]  /*19b60*/  STL.64 [R1+0x2c80], R214 ;  /* 0x002c80d601007387 */ /* 0x000fe80000100a00 */
[----:B------:R-:W3:Y:S04]  /*19b70*/  LDL.LU.64 R120, [R1+0xcc0] ;  /* 0x000cc00001787983 */ /* 0x000ee80000300a00 */
[----:B------:R-:W-:Y:S04]  /*19b80*/  STL.64 [R1+0x2c90], R6 ;  /* 0x002c900601007387 */ /* 0x000fe80000100a00 */
[----:B------:R-:W4:Y:S04]  /*19b90*/  LDL.LU.64 R136, [R1+0xcc8] ;  /* 0x000cc80001887983 */ /* 0x000f280000300a00 */
[----:B------:R1:W-:Y:S04]  /*19ba0*/  STL.64 [R1+0x2c98], R88 ;  /* 0x002c985801007387 */ /* 0x0003e80000100a00 */
[----:B------:R-:W4:Y:S04]  /*19bb0*/  LDL.LU.64 R152, [R1+0xcd0] ;  /* 0x000cd00001987983 */ /* 0x000f280000300a00 */
[----:B------:R-:W-:Y:S04]  /*19bc0*/  STL.64 [R1+0x2ca0], R72 ;  /* 0x002ca04801007387 */ /* 0x000fe80000100a00 */
[----:B------:R-:W4:Y:S04]  /*19bd0*/  LDL.LU.64 R168, [R1+0xcd8] ;  /* 0x000cd80001a87983 */ /* 0x000f280000300a00 */
[----:B------:R-:W-:Y:S04]  /*19be0*/  STL.64 [R1+0x2ca8], R56 ;  /* 0x002ca83801007387 */ /* 0x000fe80000100a00 */
[----:B------:R-:W4:Y:S01]  /*19bf0*/  LDL.LU.64 R184, [R1+0xce0] ;  /* 0x000ce00001b87983 */ /* 0x000f220000300a00 */
[----:B------:R-:W-:-:S02]  /*19c00*/  PLOP3.LUT P0, PT, PT, PT, UP0, 0x80, 0x8 ;  /* 0x000000000008781c */ /* 0x000fc40003f0f008 */
[----:B------:R-:W-:Y:S02]  /*19c10*/  PLOP3.LUT P5, PT, PT, PT, UP0, 0x80, 0x8 ;  /* 0x000000000008781c */ /* 0x000fe40003faf008 */
[----:B------:R-:W-:Y:S02]  /*19c20*/  PLOP3.LUT P4, PT, PT, PT, UP0, 0x80, 0x8 ;  /* 0x000000000008781c */ /* 0x000fe40003f8f008 */
[----:B------:R-:W-:Y:S02]  /*19c30*/  PLOP3.LUT P3, PT, PT, PT, UP0, 0x80, 0x8 ;  /* 0x000000000008781c */ /* 0x000fe40003f6f008 */
[----:B------:R-:W-:Y:S02]  /*19c40*/  PLOP3.LUT P2, PT, PT, PT, UP0, 0x80, 0x8 ;  /* 0x000000000008781c */ /* 0x000fe40003f4f008 */
[----:B------:R-:W-:Y:S01]  /*19c50*/  PLOP3.LUT P1, PT, PT, PT, UP0, 0x80, 0x8 ;  /* 0x000000000008781c */ /* 0x000fe20003f2f008 */
[C---:B------:R-:W-:Y:S01]  /*19c60*/  IMAD.WIDE R200, R247.reuse, 0x4, R200 ;  /* 0x00000004f7c87825 */ /* 0x040fe200078e02c8 */
[----:B------:R-:W-:Y:S03]  /*19c70*/  STL.64 [R1+0x2cb0], R40 ;  /* 0x002cb02801007387 */ /* 0x000fe60000100a00 */
[----:B------:R-:W-:Y:S01]  /*19c80*/  IMAD.WIDE R216, R247, 0x4, R216 ;  /* 0x00000004f7d87825 */ /* 0x000fe200078e02d8 */
[----:B------:R-:W-:Y:S04]  /*19c90*/  STL.64 [R1+0x2cb8], R24 ;  /* 0x002cb81801007387 */ /* 0x000fe80000100a00 */
[----:B------:R-:W-:Y:S04]  /*19ca0*/  STL.64 [R1+0x2cc0], R8 ;  /* 0x002cc00801007387 */ /* 0x000fe80000100a00 */
[----:B------:R-:W-:Y:S04]  /*19cb0*/  STL.64 [R1+0x2cc8], R230 ;  /* 0x002cc8e601007387 */ /* 0x000fe80000100a00 */
[----:B------:R1:W-:Y:S04]  /*19cc0*/  STL.64 [R1+0x2d08], R200 ;  /* 0x002d08c801007387 */ /* 0x0003e80000100a00 */
[----:B------:R1:W-:Y:S01]  /*19cd0*/  STL.64 [R1+0x2d10], R216 ;  /* 0x002d10d801007387 */ /* 0x0003e20000100a00 */
[----:B--2---:R-:W-:-:S04]  /*19ce0*/  IMAD.WIDE R104, R2, 0x4, R104 ;  /* 0x0000000402687825 */ /* 0x004fc800078e0268 */
[----:B---3--:R-:W-:-:S04]  /*19cf0*/  IMAD.WIDE R120, R2, 0x4, R120 ;  /* 0x0000000402787825 */ /* 0x008fc800078e0278 */
[----:B----4-:R-:W-:-:S04]  /*19d00*/  IMAD.WIDE R136, R2, 0x4, R136 ;  /* 0x0000000402887825 */ /* 0x010fc800078e0288 */
[----:B------:R-:W-:-:S04]  /*19d10*/  IMAD.WIDE R152, R2, 0x4, R152 ;  /* 0x0000000402987825 */ /* 0x000fc800078e0298 */
[----:B------:R-:W-:-:S04]  /*19d20*/  IMAD.WIDE R168, R2, 0x4, R168 ;  /* 0x0000000402a87825 */ /* 0x000fc800078e02a8 */
[----:B------:R-:W-:-:S05]  /*19d30*/  IMAD.WIDE R184, R2, 0x4, R184 ;  /* 0x0000000402b87825 */ /* 0x000fca00078e02b8 */
[----:B------:R-:W-:Y:S04]  /*19d40*/  LDGSTS.E [R0+0x3fa00], desc[UR74][R184.64], !P0 ;  /* 0x3fa00000b8007fae */ /* 0x000fe8000c1a104a */
[----:B------:R-:W-:Y:S04]  /*19d50*/  LDGSTS.E [R0+0x3fb00], desc[UR74][R168.64], !P5 ;  /* 0x3fb00000a8007fae */ /* 0x000fe8000e9a104a */
[----:B------:R-:W-:Y:S04]  /*19d60*/  LDGSTS.E [R0+0x3fc00], desc[UR74][R152.64], !P4 ;  /* 0x3fc0000098007fae */ /* 0x000fe8000e1a104a */
[----:B------:R-:W-:Y:S04]  /*19d70*/  LDGSTS.E [R0+0x3fd00], desc[UR74][R136.64], !P3 ;  /* 0x3fd0000088007fae */ /* 0x000fe8000d9a104a */
[----:B------:R-:W-:Y:S04]  /*19d80*/  LDGSTS.E [R0+0x3fe00], desc[UR74][R120.64], !P2 ;  /* 0x3fe0000078007fae */ /* 0x000fe8000d1a104a */
[----:B------:R-:W-:Y:S04]  /*19d90*/  LDGSTS.E [R0+0x3ff00], desc[UR74][R104.64], !P1 ;  /* 0x3ff0000068007fae */ /* 0x000fe8000c9a104a */
[----:B------:R-:W0:Y:S04]  /*19da0*/  LDGDEPBAR ;  /* 0x00000000000079af */ /* 0x000e280000000000 */
[----:B------:R-:W-:Y:S04]  /*19db0*/  LDGSTS.E [R5+0x48000], desc[UR74][R134.64], P6 ;  /* 0x4800000086057fae */ /* 0x000fe8000b1a104a */
[----:B------:R-:W-:Y:S04]  /*19dc0*/  LDGSTS.E [R5+0x48800], desc[UR74][R150.64], P6 ;  /* 0x4880000096057fae */ /* 0x000fe8000b1a104a */
[----:B------:R-:W-:Y:S04]  /*19dd0*/  LDGSTS.E [R5+0x49000], desc[UR74][R166.64], P6 ;  /* 0x49000000a6057fae */ /* 0x000fe8000b1a104a */
[----:B------:R-:W-:Y:S04]  /*19de0*/  LDGSTS.E [R5+0x49800], desc[UR74][R182.64], P6 ;  /* 0x49800000b6057fae */ /* 0x000fe8000b1a104a */
[----:B------:R-:W-:Y:S04]  /*19df0*/  LDGSTS.E [R5+0x4a000], desc[UR74][R198.64], P6 ;  /* 0x4a000000c6057fae */ /* 0x000fe8000b1a104a */
[----:B------:R-:W-:Y:S04]  /*19e00*/  LDGSTS.E [R5+0x4a800], desc[UR74][R214.64], P6 ;  /* 0x4a800000d6057fae */ /* 0x000fe8000b1a104a */
[----:B------:R-:W-:Y:S04]  /*19e10*/  LDGSTS.E [R5+0x4b000], desc[UR74][R6.64], P6 ;  /* 0x4b00000006057fae */ /* 0x000fe8000b1a104a */
[----:B------:R2:W-:Y:S04]  /*19e20*/  LDGSTS.E [R5+0x4b800], desc[UR74][R88.64], P6 ;  /* 0x4b80000058057fae */ /* 0x0005e8000b1a104a */
[----:B-1----:R-:W3:Y:S04]  /*19e30*/  LDL.LU.64 R134, [R1+0x2ec0] ;  /* 0x002ec00001867983 */ /* 0x002ee80000300a00 */
[----:B------:R-:W-:Y:S04]  /*19e40*/  LDGSTS.E [R5+0x4c000], desc[UR74][R72.64], P6 ;  /* 0x4c00000048057fae */ /* 0x000fe8000b1a104a */
[----:B------:R-:W4:Y:S04]  /*19e50*/  LDL.LU.64 R150, [R1+0x2eb8] ;  /* 0x002eb80001967983 */ /* 0x000f280000300a00 */
[----:B------:R-:W-:Y:S04]  /*19e60*/  LDGSTS.E [R5+0x4c800], desc[UR74][R56.64], P6 ;  /* 0x4c80000038057fae */ /* 0x000fe8000b1a104a */
[----:B------:R-:W3:Y:S04]  /*19e70*/  LDL.LU.64 R166, [R1+0x2eb0] ;  /* 0x002eb00001a67983 */ /* 0x000ee80000300a00 */
[----:B------:R-:W-:Y:S01]  /*19e80*/  LDGSTS.E [R5+0x4d000], desc[UR74][R40.64], P6 ;  /* 0x4d00000028057fae */ /* 0x000fe2000b1a104a */
[----:B--2---:R-:W-:-:S03]  /*19e90*/  IMAD.WIDE R88, R247, 0x4, R232 ;  /* 0x00000004f7587825 */ /* 0x004fc600078e02e8 */
[----:B------:R-:W2:Y:S04]  /*19ea0*/  LDL.LU.64 R182, [R1+0x2ea8] ;  /* 0x002ea80001b67983 */ /* 0x000ea80000300a00 */
[----:B------:R-:W-:Y:S04]  /*19eb0*/  LDGSTS.E [R5+0x4d800], desc[UR74][R24.64], P6 ;  /* 0x4d80000018057fae */ /* 0x000fe8000b1a104a */
[----:B------:R-:W2:Y:S04]  /*19ec0*/  LDL.LU.64 R198, [R1+0x2ea0] ;  /* 0x002ea00001c67983 */ /* 0x000ea80000300a00 */
[----:B------:R-:W-:Y:S04]  /*19ed0*/  LDGSTS.E [R5+0x4e000], desc[UR74][R8.64], P6 ;  /* 0x4e00000008057fae */ /* 0x000fe8000b1a104a */
[----:B------:R-:W2:Y:S04]  /*19ee0*/  LDL.LU.64 R214, [R1+0x2e98] ;  /* 0x002e980001d67983 */ /* 0x000ea80000300a00 */
[----:B------:R-:W-:Y:S04]  /*19ef0*/  LDGSTS.E [R5+0x4e800], desc[UR74][R230.64], P6 ;  /* 0x4e800000e6057fae */ /* 0x000fe8000b1a104a */
[----:B------:R-:W2:Y:S04]  /*19f00*/  LDL.LU.64 R6, [R1+0x2e90] ;  /* 0x002e900001067983 */ /* 0x000ea80000300a00 */
[----:B------:R1:W-:Y:S04]  /*19f10*/  LDGSTS.E [R5+0x4f000], desc[UR74][R200.64], P6 ;  /* 0x4f000000c8057fae */ /* 0x0003e8000b1a104a */
[----:B------:R-:W2:Y:S01]  /*19f20*/  LDL.LU.64 R232, [R1+0x68] ;  /* 0x0000680001e87983 */ /* 0x000ea20000300a00 */
[----:B------:R-:W-:-:S03]  /*19f30*/  IMAD.WIDE R26, R247, 0x4, R26 ;  /* 0x00000004f71a7825 */ /* 0x000fc600078e021a */
[----:B------:R1:W-:Y:S02]  /*19f40*/  LDGSTS.E [R5+0x4f800], desc[UR74][R216.64], P6 ;  /* 0x4f800000d8057fae */ /* 0x0003e4000b1a104a */
[C---:B-1----:R-:W-:Y:S02]  /*19f50*/  IMAD.WIDE R200, R247.reuse, 0x4, R234 ;  /* 0x00000004f7c87825 */ /* 0x042fe400078e02ea */
[----:B------:R-:W-:Y:S04]  /*19f60*/  LDGSTS.E [R246+0x48100], desc[UR74][R88.64], P6 ;  /* 0x4810000058f67fae */ /* 0x000fe8000b1a104a */
[----:B------:R-:W2:Y:S01]  /*19f70*/  LDL.LU.64 R234, [R1+0x28] ;  /* 0x0000280001ea7983 */ /* 0x000ea20000300a00 */
[----:B------:R-:W-:-:S04]  /*19f80*/  IMAD.WIDE R42, R247, 0x4, R42 ;  /* 0x00000004f72a7825 */ /* 0x000fc800078e022a */
[C---:B------:R-:W-:Y:S01]  /*19f90*/  IMAD.WIDE R216, R247.reuse, 0x4, R10 ;  /* 0x00000004f7d87825 */ /* 0x040fe200078e020a */
[----:B------:R-:W-:Y:S03]  /*19fa0*/  STL.64 [R1+0x30], R26 ;  /* 0x0000301a01007387 */ /* 0x000fe60000100a00 */
[C---:B------:R-:W-:Y:S01]  /*19fb0*/  IMAD.WIDE R58, R247.reuse, 0x4, R58 ;  /* 0x00000004f73a7825 */ /* 0x040fe200078e023a */
[----:B------:R-:W-:Y:S03]  /*19fc0*/  LDGSTS.E [R246+0x48900], desc[UR74][R200.64], P6 ;  /* 0x48900000c8f67fae */ /* 0x000fe6000b1a104a */
[C---:B------:R-:W-:Y:S01]  /*19fd0*/  IMAD.WIDE R56, R247.reuse, 0x4, R74 ;  /* 0x00000004f7387825 */ /* 0x040fe200078e024a */
[----:B------:R-:W-:Y:S03]  /*19fe0*/  STL.64 [R1+0x38], R42 ;  /* 0x0000382a01007387 */ /* 0x000fe60000100a00 */
[C---:B------:R-:W-:Y:S01]  /*19ff0*/  IMAD.WIDE R40, R247.reuse, 0x4, R90 ;  /* 0x00000004f7287825 */ /* 0x040fe200078e025a */
[----:B------:R-:W-:Y:S03]  /*1a000*/  LDGSTS.E [R246+0x49100], desc[UR74][R216.64], P6 ;  /* 0x49100000d8f67fae */ /* 0x000fe6000b1a104a */
[C---:B------:R-:W-:Y:S01]  /*1a010*/  IMAD.WIDE R24, R247.reuse, 0x4, R106 ;  /* 0x00000004f7187825 */ /* 0x040fe200078e026a */
[----:B------:R-:W-:Y:S03]  /*1a020*/  STL.64 [R1+0x70], R58 ;  /* 0x0000703a01007387 */ /* 0x000fe60000100a00 */
[C---:B------:R-:W-:Y:S01]  /*1a030*/  IMAD.WIDE R8, R247.reuse, 0x4, R122 ;  /* 0x00000004f7087825 */ /* 0x040fe200078e027a */
[----:B------:R-:W-:Y:S04]  /*1a040*/  LDGSTS.E [R246+0x49900], desc[UR74][R26.64], P6 ;  /* 0x499000001af67fae */ /* 0x000fe8000b1a104a */
[----:B------:R1:W-:Y:S04]  /*1a050*/  STL.64 [R1+0x2c58], R56 ;  /* 0x002c583801007387 */ /* 0x0003e80000100a00 */
[----:B------:R-:W-:Y:S04]  /*1a060*/  LDGSTS.E [R246+0x4a100], desc[UR74][R42.64], P6 ;  /* 0x4a1000002af67fae */ /* 0x000fe8000b1a104a */
[----:B------:R1:W-:Y:S04]  /*1a070*/  STL.64 [R1+0x2c68], R40 ;  /* 0x002c682801007387 */ /* 0x0003e80000100a00 */
[----:B------:R-:W-:Y:S04]  /*1a080*/  LDGSTS.E [R246+0x4a900], desc[UR74][R58.64], P6 ;  /* 0x4a9000003af67fae */ /* 0x000fe8000b1a104a */
[----:B------:R1:W-:Y:S04]  /*1a090*/  STL.64 [R1+0x2c78], R24 ;  /* 0x002c781801007387 */ /* 0x0003e80000100a00 */
[----:B------:R1:W-:Y:S04]  /*1a0a0*/  LDGSTS.E [R246+0x4b100], desc[UR74][R56.64], P6 ;  /* 0x4b10000038f67fae */ /* 0x0003e8000b1a104a */
[----:B------:R1:W-:Y:S04]  /*1a0b0*/  STL.64 [R1+0x2c88], R8 ;  /* 0x002c880801007387 */ /* 0x0003e80000100a00 */
[----:B------:R1:W-:Y:S01]  /*1a0c0*/  LDGSTS.E [R246+0x4b900], desc[UR74][R40.64], P6 ;  /* 0x4b90000028f67fae */ /* 0x0003e2000b1a104a */
[----:B--2---:R-:W-:-:S03]  /*1a0d0*/  IMAD.WIDE R72, R247, 0x4, R234 ;  /* 0x00000004f7487825 */ /* 0x004fc600078e02ea */
[----:B------:R2:W-:Y:S01]  /*1a0e0*/  LDGSTS.E [R246+0x4c100], desc[UR74][R24.64], P6 ;  /* 0x4c10000018f67fae */ /* 0x0005e2000b1a104a */
[----:B-1----:R-:W-:-:S03]  /*1a0f0*/  IMAD.WIDE R56, R247, 0x4, R232 ;  /* 0x00000004f7387825 */ /* 0x002fc600078e02e8 */
[----:B------:R1:W-:Y:S04]  /*1a100*/  LDGSTS.E [R246+0x4c900], desc[UR74][R8.64], P6 ;  /* 0x4c90000008f67fae */ /* 0x0003e8000b1a104a */
[----:B------:R-:W2:Y:S04]  /*1a110*/  LDL.LU.64 R232, [R1+0x60] ;  /* 0x0000600001e87983 */ /* 0x000ea80000300a00 */
[----:B------:R-:W3:Y:S01]  /*1a120*/  LDL.LU.64 R234, [R1+0x20] ;  /* 0x0000200001ea7983 */ /* 0x000ee20000300a00 */
[----:B--2---:R-:W-:-:S03]  /*1a130*/  IMAD.WIDE R40, R247, 0x4, R232 ;  /* 0x00000004f7287825 */ /* 0x004fc600078e02e8 */
[----:B------:R-:W2:Y:S01]  /*1a140*/  LDL.LU.64 R232, [R1+0x58] ;  /* 0x0000580001e87983 */ /* 0x000ea20000300a00 */
[----:B---3--:R-:W-:-:S03]  /*1a150*/  IMAD.WIDE R42, R247, 0x4, R234 ;  /* 0x00000004f72a7825 */ /* 0x008fc600078e02ea */
[----:B------:R-:W3:Y:S01]  /*1a160*/  LDL.LU.64 R234, [R1+0x18] ;  /* 0x0000180001ea7983 */ /* 0x000ee20000300a00 */
[----:B------:R-:W-:-:S04]  /*1a170*/  IMAD.WIDE R90, R247, 0x4, R28 ;  /* 0x00000004f75a7825 */ /* 0x000fc800078e021c */
[C---:B--2---:R-:W-:Y:S02]  /*1a180*/  IMAD.WIDE R26, R247.reuse, 0x4, R232 ;  /* 0x00000004f71a7825 */ /* 0x044fe400078e02e8 */
[----:B------:R-:W2:Y:S02]  /*1a190*/  LDL.LU.64 R232, [R1+0x50] ;  /* 0x0000500001e87983 */ /* 0x000ea40000300a00 */
[C---:B---3--:R-:W-:Y:S02]  /*1a1a0*/  IMAD.WIDE R28, R247.reuse, 0x4, R234 ;  /* 0x00000004f71c7825 */ /* 0x048fe400078e02ea */
[----:B------:R-:W3:Y:S02]  /*1a1b0*/  LDL.LU.64 R234, [R1+0x10] ;  /* 0x0000100001ea7983 */ /* 0x000ee40000300a00 */
[----:B------:R-:W-:-:S04]  /*1a1c0*/  IMAD.WIDE R58, R247, 0x4, R30 ;  /* 0x00000004f73a7825 */ /* 0x000fc800078e021e */
[----:B------:R-:W-:-:S04]  /*1a1d0*/  IMAD.WIDE R30, R247, 0x4, R16 ;  /* 0x00000004f71e7825 */ /* 0x000fc800078e0210 */
[C---:B--2---:R-:W-:Y:S02]  /*1a1e0*/  IMAD.WIDE R16, R247.reuse, 0x4, R232 ;  /* 0x00000004f7107825 */ /* 0x044fe400078e02e8 */
[----:B------:R-:W2:Y:S02]  /*1a1f0*/  LDL.LU.64 R232, [R1+0x48] ;  /* 0x0000480001e87983 */ /* 0x000ea40000300a00 */
[C---:B---3--:R-:W-:Y:S02]  /*1a200*/  IMAD.WIDE R24, R247.reuse, 0x4, R234 ;  /* 0x00000004f7187825 */ /* 0x048fe400078e02ea */
[----:B------:R-:W3:Y:S02]  /*1a210*/  LDL.LU.64 R234, [R1+0x8] ;  /* 0x0000080001ea7983 */ /* 0x000ee40000300a00 */
[----:B------:R-:W-:-:S04]  /*1a220*/  IMAD.WIDE R74, R247, 0x4, R12 ;  /* 0x00000004f74a7825 */ /* 0x000fc800078e020c */
[----:B------:R-:W-:-:S04]  /*1a230*/  IMAD.WIDE R106, R247, 0x4, R44 ;  /* 0x00000004f76a7825 */ /* 0x000fc800078e022c */
[----:B------:R-:W-:-:S04]  /*1a240*/  IMAD.WIDE R44, R247, 0x4, R14 ;  /* 0x00000004f72c7825 */ /* 0x000fc800078e020e */
[C---:B--2---:R-:W-:Y:S02]  /*1a250*/  IMAD.WIDE R12, R247.reuse, 0x4, R232 ;  /* 0x00000004f70c7825 */ /* 0x044fe400078e02e8 */
[----:B------:R-:W1:Y:S02]  /*1a260*/  LDL.LU.64 R232, [R1+0x40] ;  /* 0x0000400001e87983 */ /* 0x000e640000300a00 */
[C---:B---3--:R-:W-:Y:S02]  /*1a270*/  IMAD.WIDE R14, R247.reuse, 0x4, R234 ;  /* 0x00000004f70e7825 */ /* 0x048fe400078e02ea */
[----:B------:R-:W2:Y:S04]  /*1a280*/  LDL.LU.64 R234, [R1] ;  /* 0x0000000001ea7983 */ /* 0x000ea80000300a00 */
[----:B------:R3:W-:Y:S04]  /*1a290*/  STL [R1+0x548], RZ ;  /* 0x000548ff01007387 */ /* 0x0007e80000100800 */
        /* <DEDUP_REMOVED lines=901> */
[----:B------:R3:W-:Y:S01]  /*1daf0*/  STL [R1+0xb70], RZ ;  /* 0x000b70ff01007387 */ /* 0x0007e20000100800 */
[----:B------:R-:W-:-:S03]  /*1db00*/  IMAD.WIDE R138, R247, 0x4, R138 ;  /* 0x00000004f78a7825 */ /* 0x000fc600078e028a */
        /* <DEDUP_REMOVED lines=10> */
[----:B------:R3:W-:Y:S04]  /*1dbb0*/  STL [R1+0xb68], RZ ;  /* 0x000b68ff01007387 */ /* 0x0007e80000100800 */
[----:B------:R3:W-:Y:S04]  /*1dbc0*/  STL [R1+0xb6c], RZ ;  /* 0x000b6cff01007387 */ /* 0x0007e80000100800 */
[----:B------:R3:W-:Y:S04]  /*1dbd0*/  STL [R1+0xb50], RZ ;  /* 0x000b50ff01007387 */ /* 0x0007e80000100800 */
[----:B------:R3:W-:Y:S04]  /*1dbe0*/  LDGSTS.E [R246+0x4d100], desc[UR74][R138.64], P6 ;  /* 0x4d1000008af67fae */ /* 0x0007e8000b1a104a */
[----:B------:R3:W-:Y:S04]  /*1dbf0*/  STL [R1+0xb54], RZ ;  /* 0x000b54ff01007387 */ /* 0x0007e80000100800 */
[----:B------:R3:W-:Y:S04]  /*1dc00*/  LDGSTS.E [R246+0x4d900], desc[UR74][R154.64], P6 ;  /* 0x4d9000009af67fae */ /* 0x0007e8000b1a104a */
[----:B------:R3:W-:Y:S04]  /*1dc10*/  STL [R1+0xb58], RZ ;  /* 0x000b58ff01007387 */ /* 0x0007e80000100800 */
[----:B------:R3:W-:Y:S04]  /*1dc20*/  LDGSTS.E [R246+0x4e100], desc[UR74][R170.64], P6 ;  /* 0x4e100000aaf67fae */ /* 0x0007e8000b1a104a */
[----:B------:R3:W-:Y:S01]  /*1dc30*/  STL [R1+0xb5c], RZ ;  /* 0x000b5cff01007387 */ /* 0x0007e20000100800 */
[----:B------:R-:W-:-:S03]  /*1dc40*/  IMAD.WIDE R60, R247, 0x4, R60 ;  /* 0x00000004f73c7825 */ /* 0x000fc600078e023c */
        /* <DEDUP_REMOVED lines=31> */
[----:B------:R3:W-:Y:S04]  /*1de40*/  STL [R1+0xb28], RZ ;  /* 0x000b28ff01007387 */ /* 0x0007e80000100800 */
[----:B------:R3:W-:Y:S04]  /*1de50*/  LDGSTS.E [R4+0x4c200], desc[UR74][R108.64], P6 ;  /* 0x4c2000006c047fae */ /* 0x0007e8000b1a104a */
        /* <DEDUP_REMOVED lines=180> */
[----:B-1----:R-:W-:-:S03]  /*1e9a0*/  IMAD.WIDE R8, R247, 0x4, R232 ;  /* 0x00000004f7087825 */ /* 0x002fc600078e02e8 */
[----:B------:R3:W-:Y:S04]  /*1e9b0*/  LDGSTS.E [R0+0x4c600], desc[UR74][R116.64], P6 ;  /* 0x4c60000074007fae */ /* 0x0007e8000b1a104a */
[----:B------:R3:W-:Y:S01]  /*1e9c0*/  STL [R1+0x9dc], RZ ;  /* 0x0009dcff01007387 */ /* 0x0007e20000100800 */
[----:B--2---:R-:W-:-:S03]  /*1e9d0*/  IMAD.WIDE R10, R247, 0x4, R234 ;  /* 0x00000004f70a7825 */ /* 0x004fc600078e02ea */
        /* <DEDUP_REMOVED lines=26> */
[----:B----4-:R-:W-:-:S03]  /*1eb80*/  IMAD.WIDE R150, R247, 0x4, R150 ;  /* 0x00000004f7967825 */ /* 0x010fc600078e0296 */
        /* <DEDUP_REMOVED lines=33> */
[----:B------:R-:W0:Y:S04]  /*1eda0*/  LDGDEPBAR ;  /* 0x00000000000079af */ /* 0x000e280000000000 */
[----:B------:R3:W-:Y:S01]  /*1edb0*/  STL [R1+0x87c], RZ ;  /* 0x00087cff01007387 */ /* 0x0007e20000100800 */
[----:B------:R-:W-:Y:S01]  /*1edc0*/  UISETP.GE.AND UP0, UPT, UR4, 0x40, UPT ;  /* 0x000000400400788c */ /* 0x000fe2000bf06270 */
[----:B------:R-:W-:-:S02]  /*1edd0*/  CS2R R232, SRZ ;  /* 0x0000000000e87805 */ /* 0x000fc4000001ff00 */
[----:B------:R-:W-:Y:S02]  /*1ede0*/  CS2R R234, SRZ ;  /* 0x0000000000ea7805 */ /* 0x000fe4000001ff00 */
[----:B------:R-:W-:Y:S02]  /*1edf0*/  CS2R R228, SRZ ;  /* 0x0000000000e47805 */ /* 0x000fe4000001ff00 */
[----:B------:R-:W-:Y:S02]  /*1ee00*/  CS2R R230, SRZ ;  /* 0x0000000000e67805 */ /* 0x000fe4000001ff00 */
[----:B---3--:R-:W-:Y:S05]  /*1ee10*/  BRA.U !UP0, `(.L_x_0) ;  /* 0x000005d908e87547 */ /* 0x008fea000b800000 */
[----:B------:R-:W2:Y:S04]  /*1ee20*/  LDL.LU.64 R232, [R1+0x1b90] ;  /* 0x001b900001e87983 */ /* 0x000ea80000300a00 */
[----:B------:R-:W3:Y:S04]  /*1ee30*/  LDL.LU.64 R234, [R1+0x1ba8] ;  /* 0x001ba80001ea7983 */ /* 0x000ee80000300a00 */
[----:B------:R-:W4:Y:S04]  /*1ee40*/  LDL.LU.64 R228, [R1+0x1bb0] ;  /* 0x001bb00001e47983 */ /* 0x000f280000300a00 */
[----:B------:R-:W2:Y:S04]  /*1ee50*/  LDL.LU.64 R230, [R1+0x1bb8] ;  /* 0x001bb80001e67983 */ /* 0x000ea80000300a00 */
[----:B------:R-:W2:Y:S04]  /*1ee60*/  LDL.LU.64 R250, [R1+0x4d0] ;  /* 0x0004d00001fa7983 */ /* 0x000ea80000300a00 */
[----:B------:R-:W2:Y:S04]  /*1ee70*/  LDL.LU.64 R248, [R1+0x4d8] ;  /* 0x0004d80001f87983 */ /* 0x000ea80000300a00 */
[----:B------:R-:W2:Y:S04]  /*1ee80*/  LDL.LU.64 R4, [R1+0x4f0] ;  /* 0x0004f00001047983 */ /* 0x000ea80000300a00 */
[----:B------:R1:W-:Y:S04]  /*1ee90*/  STL.64 [R1+0x2ec8], R214 ;  /* 0x002ec8d601007387 */ /* 0x0003e80000100a00 */
[----:B-1----:R-:W2:Y:S04]  /*1eea0*/  LDL.LU.64 R214, [R1+0x1b80] ;  /* 0x001b800001d67983 */ /* 0x002ea80000300a00 */
[----:B------:R1:W-:Y:S04]  /*1eeb0*/  STL.64 [R1+0x2ec0], R218 ;  /* 0x002ec0da01007387 */ /* 0x0003e80000100a00 */
[----:B-1----:R-:W3:Y:S04]  /*1eec0*/  LDL.LU.64 R218, [R1+0x1b88] ;  /* 0x001b880001da7983 */ /* 0x002ee80000300a00 */
[----:B------:R-:W-:Y:S04]  /*1eed0*/  STL.64 [R1+0x2eb8], R220 ;  /* 0x002eb8dc01007387 */ /* 0x000fe80000100a00 */
[----:B------:R1:W-:Y:S04]  /*1eee0*/  STL.64 [R1+0x2eb0], R222 ;  /* 0x002eb0de01007387 */ /* 0x0003e80000100a00 */
[----:B-1----:R-:W4:Y:S04]  /*1eef0*/  LDL.LU.64 R222, [R1+0x1b98] ;  /* 0x001b980001de7983 */ /* 0x002f280000300a00 */
[----:B------:R1:W-:Y:S04]  /*1ef00*/  STL.64 [R1+0x2ea8], R224 ;  /* 0x002ea8e001007387 */ /* 0x0003e80000100a00 */
[----:B-1----:R-:W4:Y:S04]  /*1ef10*/  LDL.LU.64 R224, [R1+0x1ba0] ;  /* 0x001ba00001e07983 */ /* 0x002f280000300a00 */
[----:B------:R-:W-:Y:S04]  /*1ef20*/  STL.64 [R1+0x2ea0], R226 ;  /* 0x002ea0e201007387 */ /* 0x000fe80000100a00 */
[----:B------:R-:W-:Y:S04]  /*1ef30*/  STL.64 [R1+0x2e98], R76 ;  /* 0x002e984c01007387 */ /* 0x000fe80000100a00 */
[----:B------:R-:W-:Y:S01]  /*1ef40*/  STL.64 [R1+0x2e90], R6 ;  /* 0x002e900601007387 */ /* 0x000fe20000100a00 */
[----:B--2---:R-:W-:-:S03]  /*1ef50*/  IMAD.MOV.U32 R0, RZ, RZ, R215 ;  /* 0x000000ffff007224 */ /* 0x004fc600078e00d7 */
[----:B------:R1:W-:Y:S04]  /*1ef60*/  STL [R1+0x2b74], R214 ;  /* 0x002b74d601007387 */ /* 0x0003e80000100800 */
[----:B-1----:R-:W2:Y:S04]  /*1ef70*/  LDL.LU.64 R214, [R1+0x4f8] ;  /* 0x0004f80001d67983 */ /* 0x002ea80000300a00 */
[----:B------:R1:W-:Y:S04]  /*1ef80*/  STL [R1+0x2b70], R0 ;  /* 0x002b700001007387 */ /* 0x0003e80000100800 */
[----:B---3--:R3:W-:Y:S01]  /*1ef90*/  STL [R1+0x2b7c], R218 ;  /* 0x002b7cda01007387 */ /* 0x0087e20000100800 */
[----:B-1----:R-:W-:-:S03]  /*1efa0*/  IMAD.MOV.U32 R0, RZ, RZ, R219 ;  /* 0x000000ffff007224 */ /* 0x002fc600078e00db */
[----:B---3--:R-:W3:Y:S04]  /*1efb0*/  LDL.LU.64 R218, [R1+0x580] ;  /* 0x0005800001da7983 */ /* 0x008ee80000300a00 */
[----:B------:R1:W-:Y:S04]  /*1efc0*/  STL [R1+0x2b78], R0 ;  /* 0x002b780001007387 */ /* 0x0003e80000100800 */
[----:B------:R4:W-:Y:S04]  /*1efd0*/  STL [R1+0x2b84], R232 ;  /* 0x002b84e801007387 */ /* 0x0009e80000100800 */
[----:B------:R-:W3:Y:S01]  /*1efe0*/  LDL.LU.64 R220, [R1+0x588] ;  /* 0x0005880001dc7983 */ /* 0x000ee20000300a00 */
[----:B-1----:R-:W-:-:S03]  /*1eff0*/  IMAD.MOV.U32 R0, RZ, RZ, R233 ;  /* 0x000000ffff007224 */ /* 0x002fc600078e00e9 */
[----:B----4-:R-:W-:Y:S04]  /*1f000*/  STL [R1+0x2b8c], R222 ;  /* 0x002b8cde01007387 */ /* 0x010fe80000100800 */
[----:B------:R1:W-:Y:S04]  /*1f010*/  STL [R1+0x2b80], R0 ;  /* 0x002b800001007387 */ /* 0x0003e80000100800 */
[----:B------:R-:W4:Y:S04]  /*1f020*/  LDL.LU.64 R232, [R1+0x590] ;  /* 0x0005900001e87983 */ /* 0x000f280000300a00 */
[----:B------:R-:W-:Y:S01]  /*1f030*/  STL [R1+0x2b94], R224 ;  /* 0x002b94e001007387 */ /* 0x000fe20000100800 */
[----:B-1----:R-:W-:-:S05]  /*1f040*/  MOV R0, R223 ;  /* 0x000000df00007202 */ /* 0x002fca0000000f00 */
[----:B------:R1:W-:Y:S04]  /*1f050*/  STL [R1+0x2b88], R0 ;  /* 0x002b880001007387 */ /* 0x0003e80000100800 */
[----:B------:R-:W4:Y:S04]  /*1f060*/  LDL.LU.64 R222, [R1+0x598] ;  /* 0x0005980001de7983 */ /* 0x000f280000300a00 */
[----:B------:R-:W-:Y:S01]  /*1f070*/  STL [R1+0x2b9c], R234 ;  /* 0x002b9cea01007387 */ /* 0x000fe20000100800 */
[----:B-1----:R-:W-:-:S05]  /*1f080*/  IMAD.MOV.U32 R0, RZ, RZ, R225 ;  /* 0x000000ffff007224 */ /* 0x002fca00078e00e1 */
[----:B------:R1:W-:Y:S02]  /*1f090*/  STL [R1+0x2b90], R0 ;  /* 0x002b900001007387 */ /* 0x0003e40000100800 */
[----:B-1----:R-:W-:Y:S02]  /*1f0a0*/  IMAD.MOV.U32 R0, RZ, RZ, R235 ;  /* 0x000000ffff007224 */ /* 0x002fe400078e00eb */
[----:B------:R-:W4:Y:S04]  /*1f0b0*/  LDL.LU.64 R234, [R1+0xe0] ;  /* 0x0000e00001ea7983 */ /* 0x000f280000300a00 */
[----:B------:R1:W-:Y:S04]  /*1f0c0*/  STL [R1+0x2b98], R0 ;  /* 0x002b980001007387 */ /* 0x0003e80000100800 */
[----:B------:R1:W-:Y:S02]  /*1f0d0*/  STL [R1+0x2ba4], R228 ;  /* 0x002ba4e401007387 */ /* 0x0003e40000100800 */
[----:B-1----:R-:W-:-:S02]  /*1f0e0*/  IMAD.MOV.U32 R0, RZ, RZ, R229 ;  /* 0x000000ffff007224 */ /* 0x002fc400078e00e5 */
        /* <DEDUP_REMOVED lines=15> */
[----:B-1----:R-:W-:-:S02]  /*1f1e0*/  MOV R0, R5 ;  /* 0x0000000500007202 */ /* 0x002fc40000000f00 */
[----:B------:R-:W4:Y:S04]  /*1f1f0*/  LDL.LU.64 R4, [R1+0x130] ;  /* 0x0001300001047983 */ /* 0x000f280000300a00 */
[----:B------:R1:W-:Y:S04]  /*1f200*/  STL [R1+0x2bc0], R0 ;  /* 0x002bc00001007387 */ /* 0x0003e80000100800 */
[----:B--2---:R2:W-:Y:S01]  /*1f210*/  STL [R1+0x2bcc], R214 ;  /* 0x002bccd601007387 */ /* 0x0045e20000100800 */
[----:B-1----:R-:W-:-:S03]  /*1f220*/  IMAD.MOV.U32 R0, RZ, RZ, R215 ;  /* 0x000000ffff007224 */ /* 0x002fc600078e00d7 */
[----:B--2---:R-:W2:Y:S04]  /*1f230*/  LDL.LU.64 R214, [R1+0x320] ;  /* 0x0003200001d67983 */ /* 0x004ea80000300a00 */
[----:B------:R1:W-:Y:S04]  /*1f240*/  STL [R1+0x2bc8], R0 ;  /* 0x002bc80001007387 */ /* 0x0003e80000100800 */
[----:B---3--:R3:W-:Y:S01]  /*1f250*/  STL [R1+0x2bd4], R218 ;  /* 0x002bd4da01007387 */ /* 0x0087e20000100800 */
[----:B-1----:R-:W-:-:S03]  /*1f260*/  IMAD.MOV.U32 R0, RZ, RZ, R219 ;  /* 0x000000ffff007224 */ /* 0x002fc600078e00db */
[----:B------:R-:W-:Y:S04]  /*1f270*/  STL [R1+0x2bdc], R220 ;  /* 0x002bdcdc01007387 */ /* 0x000fe80000100800 */
[----:B------:R1:W-:Y:S04]  /*1f280*/  STL [R1+0x2bd0], R0 ;  /* 0x002bd00001007387 */ /* 0x0003e80000100800 */
[----:B---3--:R-:W3:Y:S04]  /*1f290*/  LDL.LU.64 R218, [R1+0x328] ;  /* 0x0003280001da7983 */ /* 0x008ee80000300a00 */
[----:B----4-:R-:W-:Y:S01]  /*1f2a0*/  STL [R1+0x2be4], R232 ;  /* 0x002be4e801007387 */ /* 0x010fe20000100800 */
[----:B-1----:R-:W-:-:S05]  /*1f2b0*/  IMAD.MOV.U32 R0, RZ, RZ, R221 ;  /* 0x000000ffff007224 */ /* 0x002fca00078e00dd */
[----:B------:R1:W-:Y:S04]  /*1f2c0*/  STL [R1+0x2bd8], R0 ;  /* 0x002bd80001007387 */ /* 0x0003e80000100800 */
[----:B------:R-:W4:Y:S04]  /*1f2d0*/  LDL.LU.64 R220, [R1+0xd0] ;  /* 0x0000d00001dc7983 */ /* 0x000f280000300a00 */
[----:B------:R-:W-:Y:S01]  /*1f2e0*/  STL [R1+0x2bec], R222 ;  /* 0x002becde01007387 */ /* 0x000fe20000100800 */
[----:B-1----:R-:W-:-:S05]  /*1f2f0*/  IMAD.MOV.U32 R0, RZ, RZ, R233 ;  /* 0x000000ffff007224 */ /* 0x002fca00078e00e9 */
[----:B------:R1:W-:Y:S04]  /*1f300*/  STL [R1+0x2be0], R0 ;  /* 0x002be00001007387 */ /* 0x0003e80000100800 */
[----:B------:R-:W4:Y:S04]  /*1f310*/  LDL.LU.64 R232, [R1+0xc8] ;  /* 0x0000c80001e87983 */ /* 0x000f280000300a00 */
[----:B------:R-:W4:Y:S01]  /*1f320*/  LDL.LU.64 R224, [R1+0xc0] ;  /* 0x0000c00001e07983 */ /* 0x000f220000300a00 */
[----:B-1----:R-:W-:-:S05]  /*1f330*/  IMAD.MOV.U32 R0, RZ, RZ, R223 ;  /* 0x000000ffff007224 */ /* 0x002fca00078e00df */
[----:B------:R1:W-:Y:S04]  /*1f340*/  STL [R1+0x2be8], R0 ;  /* 0x002be80001007387 */ /* 0x0003e80000100800 */
[----:B------:R1:W-:Y:S02]  /*1f350*/  STL [R1+0x2bf4], R234 ;  /* 0x002bf4ea01007387 */ /* 0x0003e40000100800 */
[----:B-1----:R-:W-:Y:S02]  /*1f360*/  IMAD.MOV.U32 R0, RZ, RZ, R235 ;  /* 0x000000ffff007224 */ /* 0x002fe400078e00eb */
[----:B------:R-:W4:Y:S04]  /*1f370*/  LDL.LU.64 R234, [R1+0xb8] ;  /* 0x0000b80001ea7983 */ /* 0x000f280000300a00 */
[----:B------:R1:W-:Y:S04]  /*1f380*/  STL [R1+0x2bf0], R0 ;  /* 0x002bf00001007387 */ /* 0x0003e80000100800 */
[----:B------:R1:W-:Y:S02]  /*1f390*/  STL [R1+0x2bfc], R228 ;  /* 0x002bfce401007387 */ /* 0x0003e40000100800 */
[----:B-1----:R-:W-:-:S02]  /*1f3a0*/  MOV R0, R229 ;  /* 0x000000e500007202 */ /* 0x002fc40000000f00 */
[----:B------:R-:W4:Y:S04]  /*1f3b0*/  LDL.LU.64 R228, [R1+0xb0] ;  /* 0x0000b00001e47983 */ /* 0x000f280000300a00 */
[----:B------:R1:W-:Y:S04]  /*1f3c0*/  STL [R1+0x2bf8], R0 ;  /* 0x002bf80001007387 */ /* 0x0003e80000100800 */
[----:B------:R1:W-:Y:S04]  /*1f3d0*/  STL [R1+0x2c04], R230 ;  /* 0x002c04e601007387 */ /* 0x0003e80000100800 */
[----:B------:R-:W4:Y:S01]  /*1f3e0*/  LDL.LU.64 R222, [R1+0xa8] ;  /* 0x0000a80001de7983 */ /* 0x000f220000300a00 */
[----:B-1----:R-:W-:-:S03]  /*1f3f0*/  IMAD.MOV.U32 R0, RZ, RZ, R231 ;  /* 0x000000ffff007224 */ /* 0x002fc600078e00e7 */
[----:B------:R-:W-:Y:S04]  /*1f400*/  STL [R1+0x2c0c], R250 ;  /* 0x002c0cfa01007387 */ /* 0x000fe80000100800 */
        /* <DEDUP_REMOVED lines=11> */
[----:B--2---:R-:W-:Y:S04]  /*1f4c0*/  STL [R1+0x2c24], R214 ;  /* 0x002c24d601007387 */ /* 0x004fe80000100800 */
[----:B------:R1:W-:Y:S04]  /*1f4d0*/  STL [R1+0x2c18], R0 ;  /* 0x002c180001007387 */ /* 0x0003e80000100800 */
[----:B------:R-:W2:Y:S01]  /*1f4e0*/  LDL.LU.64 R4, [R1+0x10e8] ;  /* 0x0010e80001047983 */ /* 0x000ea20000300a00 */
[----:B-1----:R-:W-:-:S03]  /*1f4f0*/  IMAD.MOV.U32 R0, RZ, RZ, R215 ;  /* 0x000000ffff007224 */ /* 0x002fc600078e00d7 */
[----:B------:R-:W2:Y:S04]  /*1f500*/  LDL.LU.64 R214, [R1+0x10f0] ;  /* 0x0010f00001d67983 */ /* 0x000ea80000300a00 */
[----:B------:R1:W-:Y:S04]  /*1f510*/  STL [R1+0x2c20], R0 ;  /* 0x002c200001007387 */ /* 0x0003e80000100800 */
[----:B---3--:R3:W-:Y:S01]  /*1f520*/  STL [R1+0x2c2c], R218 ;  /* 0x002c2cda01007387 */ /* 0x0087e20000100800 */
[----:B-1----:R-:W-:-:S03]  /*1f530*/  IMAD.MOV.U32 R0, RZ, RZ, R219 ;  /* 0x000000ffff007224 */ /* 0x002fc600078e00db */
[----:B---3--:R-:W3:Y:S04]  /*1f540*/  LDL.LU.64 R218, [R1+0x10f8] ;  /* 0x0010f80001da7983 */ /* 0x008ee80000300a00 */
[----:B------:R1:W-:Y:S04]  /*1f550*/  STL [R1+0x2c28], R0 ;  /* 0x002c280001007387 */ /* 0x0003e80000100800 */
[----:B----4-:R4:W-:Y:S01]  /*1f560*/  STL [R1+0x2c30], R220 ;  /* 0x002c30dc01007387 */ /* 0x0109e20000100800 */
[----:B-1----:R-:W-:-:S03]  /*1f570*/  MOV R0, R221 ;  /* 0x000000dd00007202 */ /* 0x002fc60000000f00 */
[----:B----4-:R-:W4:Y:S04]  /*1f580*/  LDL.LU.64 R220, [R1+0x1100] ;  /* 0x0011000001dc7983 */ /* 0x010f280000300a00 */
[----:B------:R1:W-:Y:S04]  /*1f590*/  STL [R1+0x2b68], R0 ;  /* 0x002b680001007387 */ /* 0x0003e80000100800 */
[----:B------:R1:W-:Y:S02]  /*1f5a0*/  STL [R1+0x2b6c], R232 ;  /* 0x002b6ce801007387 */ /* 0x0003e40000100800 */
[----:B-1----:R-:W-:-:S02]  /*1f5b0*/  IMAD.MOV.U32 R0, RZ, RZ, R233 ;  /* 0x000000ffff007224 */ /* 0x002fc400078e00e9 */
[----:B------:R-:W-:Y:S04]  /*1f5c0*/  STL [R1+0x2b64], R224 ;  /* 0x002b64e001007387 */ /* 0x000fe80000100800 */
[----:B------:R1:W-:Y:S04]  /*1f5d0*/  STL [R1+0x2b60], R0 ;  /* 0x002b600001007387 */ /* 0x0003e80000100800 */
[----:B------:R-:W4:Y:S01]  /*1f5e0*/  LDL.LU.64 R232, [R1+0x1108] ;  /* 0x0011080001e87983 */ /* 0x000f220000300a00 */
[----:B-1----:R-:W-:-:S03]  /*1f5f0*/  IMAD.MOV.U32 R0, RZ, RZ, R225 ;  /* 0x000000ffff007224 */ /* 0x002fc600078e00e1 */
[----:B------:R-:W-:Y:S04]  /*1f600*/  STL [R1+0x2b5c], R234 ;  /* 0x002b5cea01007387 */ /* 0x000fe80000100800 */
[----:B------:R1:W-:Y:S02]  /*1f610*/  STL [R1+0x2b58], R0 ;  /* 0x002b580001007387 */ /* 0x0003e40000100800 */
[----:B-1----:R-:W-:Y:S02]  /*1f620*/  IMAD.MOV.U32 R0, RZ, RZ, R235 ;  /* 0x000000ffff007224 */ /* 0x002fe400078e00eb */
[----:B------:R-:W4:Y:S04]  /*1f630*/  LDL.LU.64 R234, [R1+0x1110] ;  /* 0x0011100001ea7983 */ /* 0x000f280000300a00 */
        /* <DEDUP_REMOVED lines=16> */
[----:B------:R1:W-:Y:S02]  /*1f740*/  STL [R1+0x2a78], R248 ;  /* 0x002a78f801007387 */ /* 0x0003e40000100800 */
[----:B-1----:R-:W-:-:S02]  /*1f750*/  IMAD.MOV.U32 R0, RZ, RZ, R249 ;  /* 0x000000ffff007224 */ /* 0x002fc400078e00f9 */
[----:B------:R-:W4:Y:S04]  /*1f760*/  LDL.LU.64 R248, [R1+0x5b8] ;  /* 0x0005b80001f87983 */ /* 0x000f280000300a00 */
[----:B------:R2:W-:Y:S02]  /*1f770*/  STL [R1+0x2a74], R0 ;  /* 0x002a740001007387 */ /* 0x0005e40000100800 */
[----:B--2---:R-:W-:Y:S02]  /*1f780*/  IMAD.MOV.U32 R0, RZ, RZ, R5 ;  /* 0x000000ffff007224 */ /* 0x004fe400078e0005 */
[----:B------:R1:W-:Y:S04]  /*1f790*/  STL [R1+0x2a80], R4 ;  /* 0x002a800401007387 */ /* 0x0003e80000100800 */
[----:B------:R-:W-:Y:S04]  /*1f7a0*/  STL [R1+0x2a88], R214 ;  /* 0x002a88d601007387 */ /* 0x000fe80000100800 */
[----:B------:R2:W-:Y:S04]  /*1f7b0*/  STL [R1+0x2a7c], R0 ;  /* 0x002a7c0001007387 */ /* 0x0005e80000100800 */
[----:B-1----:R-:W4:Y:S01]  /*1f7c0*/  LDL.LU.64 R4, [R1+0x640] ;  /* 0x0006400001047983 */ /* 0x002f220000300a00 */
[----:B--2---:R-:W-:-:S03]  /*1f7d0*/  IMAD.MOV.U32 R0, RZ, RZ, R215 ;  /* 0x000000ffff007224 */ /* 0x004fc600078e00d7 */
[----:B---3--:R-:W-:Y:S04]  /*1f7e0*/  STL [R1+0x2a90], R218 ;  /* 0x002a90da01007387 */ /* 0x008fe80000100800 */
[----:B------:R1:W-:Y:S04]  /*1f7f0*/  STL [R1+0x2a84], R0 ;  /* 0x002a840001007387 */ /* 0x0003e80000100800 */
[----:B------:R-:W2:Y:S01]  /*1f800*/  LDL.LU.64 R214, [R1+0x648] ;  /* 0x0006480001d67983 */ /* 0x000ea20000300a00 */
[----:B-1----:R-:W-:-:S03]  /*1f810*/  IMAD.MOV.U32 R0, RZ, RZ, R219 ;  /* 0x000000ffff007224 */ /* 0x002fc600078e00db */
[----:B----4-:R-:W-:Y:S04]  /*1f820*/  STL [R1+0x2a98], R220 ;  /* 0x002a98dc01007387 */ /* 0x010fe80000100800 */
[----:B------:R1:W-:Y:S04]  /*1f830*/  STL [R1+0x2a8c], R0 ;  /* 0x002a8c0001007387 */ /* 0x0003e80000100800 */
[----:B------:R-:W3:Y:S01]  /*1f840*/  LDL.LU.64 R218, [R1+0x650] ;  /* 0x0006500001da7983 */ /* 0x000ee20000300a00 */
[----:B-1----:R-:W-:-:S03]  /*1f850*/  IMAD.MOV.U32 R0, RZ, RZ, R221 ;  /* 0x000000ffff007224 */ /* 0x002fc600078e00dd */
[----:B------:R-:W4:Y:S04]  /*1f860*/  LDL.LU.64 R220, [R1+0x658] ;  /* 0x0006580001dc7983 */ /* 0x000f280000300a00 */
[----:B------:R1:W-:Y:S04]  /*1f870*/  STL [R1+0x2a94], R0 ;  /* 0x002a940001007387 */ /* 0x0003e80000100800 */
[----:B------:R-:W-:Y:S04]  /*1f880*/  STL [R1+0x2aa0], R232 ;  /* 0x002aa0e801007387 */ /* 0x000fe80000100800 */
[----:B------:R-:W4:Y:S01]  /*1f890*/  LDL.LU.64 R222, [R1+0x660] ;  /* 0x0006600001de7983 */ /* 0x000f220000300a00 */
[----:B-1----:R-:W-:-:S03]  /*1f8a0*/  IMAD.MOV.U32 R0, RZ, RZ, R233 ;  /* 0x000000ffff007224 */ /* 0x002fc600078e00e9 */
[----:B------:R-:W4:Y:S04]  /*1f8b0*/  LDL.LU.64 R224, [R1+0x340] ;  /* 0x0003400001e07983 */ /* 0x000f280000300a00 */
[----:B------:R1:W-:Y:S04]  /*1f8c0*/  STL [R1+0x2a9c], R0 ;  /* 0x002a9c0001007387 */ /* 0x0003e80000100800 */
[----:B------:R-:W-:Y:S04]  /*1f8d0*/  STL [R1+0x2aa8], R234 ;  /* 0x002aa8ea01007387 */ /* 0x000fe80000100800 */
[----:B------:R-:W4:Y:S01]  /*1f8e0*/  LDL.LU.64 R226, [R1+0x348] ;  /* 0x0003480001e27983 */ /* 0x000f220000300a00 */
[----:B-1----:R-:W-:-:S03]  /*1f8f0*/  MOV R0, R235 ;  /* 0x000000eb00007202 */ /* 0x002fc60000000f00 */
[----:B------:R-:W4:Y:S04]  /*1f900*/  LDL.LU.64 R6, [R1+0x360] ;  /* 0x0003600001067983 */ /* 0x000f280000300a00 */
[----:B------:R1:W-:Y:S04]  /*1f910*/  STL [R1+0x2aa4], R0 ;  /* 0x002aa40001007387 */ /* 0x0003e80000100800 */
[----:B------:R-:W-:Y:S04]  /*1f920*/  STL [R1+0x2ab0], R228 ;  /* 0x002ab0e401007387 */ /* 0x000fe80000100800 */
[----:B------:R-:W4:Y:S01]  /*1f930*/  LDL.LU.64 R76, [R1+0x368] ;  /* 0x00036800014c7983 */ /* 0x000f220000300a00 */
[----:B-1----:R-:W-:-:S03]  /*1f940*/  IMAD.MOV.U32 R0, RZ, RZ, R229 ;  /* 0x000000ffff007224 */ /* 0x002fc600078e00e5 */
[----:B------:R-:W4:Y:S04]  /*1f950*/  LDL.LU.64 R232, [R1+0x3c0] ;  /* 0x0003c00001e87983 */ /* 0x000f280000300a00 */
[----:B------:R1:W-:Y:S04]  /*1f960*/  STL [R1+0x2aac], R0 ;  /* 0x002aac0001007387 */ /* 0x0003e80000100800 */
[----:B------:R-:W-:Y:S01]  /*1f970*/  STL [R1+0x2ab8], R230 ;  /* 0x002ab8e601007387 */ /* 0x000fe20000100800 */
[----:B-1----:R-:W-:-:S03]  /*1f980*/  IMAD.MOV.U32 R0, RZ, RZ, R231 ;  /* 0x000000ffff007224 */ /* 0x002fc600078e00e7 */
[----:B------:R-:W4:Y:S04]  /*1f990*/  LDL.LU.64 R234, [R1+0x3c8] ;  /* 0x0003c80001ea7983 */ /* 0x000f280000300a00 */
[----:B------:R-:W-:Y:S04]  /*1f9a0*/  STL [R1+0x2ac0], R250 ;  /* 0x002ac0fa01007387 */ /* 0x000fe80000100800 */
[----:B------:R1:W-:Y:S04]  /*1f9b0*/  STL [R1+0x2ab4], R0 ;  /* 0x002ab40001007387 */ /* 0x0003e80000100800 */
[----:B------:R-:W4:Y:S01]  /*1f9c0*/  LDL.LU.64 R228, [R1+0x480] ;  /* 0x0004800001e47983 */ /* 0x000f220000300a00 */
[----:B-1----:R-:W-:-:S03]  /*1f9d0*/  IMAD.MOV.U32 R0, RZ, RZ, R251 ;  /* 0x000000ffff007224 */ /* 0x002fc600078e00fb */
[----:B------:R-:W-:Y:S04]  /*1f9e0*/  STL [R1+0x2ac8], R248 ;  /* 0x002ac8f801007387 */ /* 0x000fe80000100800 */
[----:B------:R1:W-:Y:S04]  /*1f9f0*/  STL [R1+0x2abc], R0 ;  /* 0x002abc0001007387 */ /* 0x0003e80000100800 */
[----:B------:R-:W4:Y:S04]  /*1fa00*/  LDL.LU.64 R230, [R1+0x488] ;  /* 0x0004880001e67983 */ /* 0x000f280000300a00 */
[----:B------:R-:W4:Y:S01]  /*1fa10*/  LDL.LU.64 R250, [R1+0x90] ;  /* 0x0000900001fa7983 */ /* 0x000f220000300a00 */
[----:B-1----:R-:W-:-:S05]  /*1fa20*/  IMAD.MOV.U32 R0, RZ, RZ, R249 ;  /* 0x000000ffff007224 */ /* 0x002fca00078e00f9 */
[----:B------:R1:W-:Y:S04]  /*1fa30*/  STL [R1+0x2ac4], R0 ;  /* 0x002ac40001007387 */ /* 0x0003e80000100800 */
[----:B------:R2:W-:Y:S01]  /*1fa40*/  STL [R1+0x2ad0], R4 ;  /* 0x002ad00401007387 */ /* 0x0005e20000100800 */
[----:B-1----:R-:W-:-:S03]  /*1fa50*/  IMAD.MOV.U32 R0, RZ, RZ, R5 ;  /* 0x000000ffff007224 */ /* 0x002fc600078e0005 */
[----:B------:R-:W4:Y:S04]  /*1fa60*/  LDL.LU.64 R248, [R1+0x88] ;  /* 0x0000880001f87983 */ /* 0x000f280000300a00 */
[----:B--2---:R-:W-:Y:S04]  /*1fa70*/  STL [R1+0x2ad8], R214 ;  /* 0x002ad8d601007387 */ /* 0x004fe80000100800 */
[----:B------:R1:W-:Y:S04]  /*1fa80*/  STL [R1+0x2acc], R0 ;  /* 0x002acc0001007387 */ /* 0x0003e80000100800 */
[----:B------:R-:W2:Y:S01]  /*1fa90*/  LDL.LU.64 R4, [R1+0x80] ;  /* 0x0000800001047983 */ /* 0x000ea20000300a00 */
[----:B-1----:R-:W-:-:S03]  /*1faa0*/  IMAD.MOV.U32 R0, RZ, RZ, R215 ;  /* 0x000000ffff007224 */ /* 0x002fc600078e00d7 */
[----:B------:R-:W2:Y:S04]  /*1fab0*/  LDL.LU.64 R214, [R1+0x2ec8] ;  /* 0x002ec80001d67983 */ /* 0x000ea80000300a00 */
[----:B---3--:R-:W-:Y:S04]  /*1fac0*/  STL [R1+0x2ae0], R218 ;  /* 0x002ae0da01007387 */ /* 0x008fe80000100800 */
[----:B------:R1:W-:Y:S02]  /*1fad0*/  STL [R1+0x2ad4], R0 ;  /* 0x002ad40001007387 */ /* 0x0003e40000100800 */
[----:B-1----:R-:W-:-:S02]  /*1fae0*/  MOV R0, R219 ;  /* 0x000000db00007202 */ /* 0x002fc40000000f00 */
[----:B------:R-:W3:Y:S04]  /*1faf0*/  LDL.LU.64 R218, [R1+0x2ec0] ;  /* 0x002ec00001da7983 */ /* 0x000ee80000300a00 */
[----:B----4-:R-:W-:Y:S04]  /*1fb00*/  STL [R1+0x2ae8], R220 ;  /* 0x002ae8dc01007387 */ /* 0x010fe80000100800 */
[----:B------:R1:W-:Y:S02]  /*1fb10*/  STL [R1+0x2adc], R0 ;  /* 0x002adc0001007387 */ /* 0x0003e40000100800 */
[----:B-1----:R-:W-:-:S02]  /*1fb20*/  IMAD.MOV.U32 R0, RZ, RZ, R221 ;  /* 0x000000ffff007224 */ /* 0x002fc400078e00dd */
[----:B------:R-:W4:Y:S04]  /*1fb30*/  LDL.LU.64 R220, [R1+0x2eb8] ;  /* 0x002eb80001dc7983 */ /* 0x000f280000300a00 */
[----:B------:R-:W-:Y:S04]  /*1fb40*/  STL [R1+0x2af0], R222 ;  /* 0x002af0de01007387 */ /* 0x000fe80000100800 */
[----:B------:R1:W-:Y:S02]  /*1fb50*/  STL [R1+0x2ae4], R0 ;  /* 0x002ae40001007387 */ /* 0x0003e40000100800 */
[----:B-1----:R-:W-:-:S02]  /*1fb60*/  IMAD.MOV.U32 R0, RZ, RZ, R223 ;  /* 0x000000ffff007224 */ /* 0x002fc400078e00df */
[----:B------:R-:W3:Y:S04]  /*1fb70*/  LDL.LU.64 R222, [R1+0x2eb0] ;  /* 0x002eb00001de7983 */ /* 0x000ee80000300a00 */
        /* <DEDUP_REMOVED lines=9> */
[----:B------:R1:W-:Y:S04]  /*1fc10*/  STL [R1+0x2afc], R0 ;  /* 0x002afc0001007387 */ /* 0x0003e80000100800 */
[----:B------:R-:W-:Y:S01]  /*1fc20*/  STL [R1+0x2b10], R76 ;  /* 0x002b104c01007387 */ /* 0x000fe20000100800 */
[----:B-1----:R-:W-:-:S05]  /*1fc30*/  IMAD.MOV.U32 R0, RZ, RZ, R7 ;  /* 0x000000ffff007224 */ /* 0x002fca00078e0007 */
[----:B------:R1:W-:Y:S04]  /*1fc40*/  STL [R1+0x2b04], R0 ;  /* 0x002b040001007387 */ /* 0x0003e80000100800 */
[----:B------:R-:W-:Y:S01]  /*1fc50*/  STL [R1+0x2b18], R232 ;  /* 0x002b18e801007387 */ /* 0x000fe20000100800 */
[----:B-1----:R-:W-:-:S05]  /*1fc60*/  IMAD.MOV.U32 R0, RZ, RZ, R77 ;  /* 0x000000ffff007224 */ /* 0x002fca00078e004d */
[----:B------:R1:W-:Y:S04]  /*1fc70*/  STL [R1+0x2b0c], R0 ;  /* 0x002b0c0001007387 */ /* 0x0003e80000100800 */
[----:B------:R-:W-:Y:S01]  /*1fc80*/  STL [R1+0x2b20], R234 ;  /* 0x002b20ea01007387 */ /* 0x000fe20000100800 */
[----:B-1----:R-:W-:-:S05]  /*1fc90*/  MOV R0, R233 ;  /* 0x000000e900007202 */ /* 0x002fca0000000f00 */
[----:B------:R1:W-:Y:S04]  /*1fca0*/  STL [R1+0x2b14], R0 ;  /* 0x002b140001007387 */ /* 0x0003e80000100800 */
[----:B------:R-:W3:Y:S01]  /*1fcb0*/  LDL.LU.64 R76, [R1+0x1120] ;  /* 0x00112000014c7983 */ /* 0x000ee20000300a00 */
[----:B-1----:R-:W-:-:S05]  /*1fcc0*/  IMAD.MOV.U32 R0, RZ, RZ, R235 ;  /* 0x000000ffff007224 */ /* 0x002fca00078e00eb */
[----:B------:R1:W-:Y:S04]  /*1fcd0*/  STL [R1+0x2b1c], R0 ;  /* 0x002b1c0001007387 */ /* 0x0003e80000100800 */
[----:B------:R-:W-:Y:S04]  /*1fce0*/  STL [R1+0x2b28], R228 ;  /* 0x002b28e401007387 */ /* 0x000fe80000100800 */
[----:B------:R-:W4:Y:S01]  /*1fcf0*/  LDL.LU.64 R6, [R1+0x1128] ;  /* 0x0011280001067983 */ /* 0x000f220000300a00 */
[----:B-1----:R-:W-:-:S05]  /*1fd00*/  IMAD.MOV.U32 R0, RZ, RZ, R229 ;  /* 0x000000ffff007224 */ /* 0x002fca00078e00e5 */
[----:B------:R1:W-:Y:S04]  /*1fd10*/  STL [R1+0x2b24], R0 ;  /* 0x002b240001007387 */ /* 0x0003e80000100800 */
[----:B------:R-:W-:Y:S01]  /*1fd20*/  STL [R1+0x2b30], R230 ;  /* 0x002b30e601007387 */ /* 0x000fe20000100800 */
[----:B-1----:R-:W-:-:S03]  /*1fd30*/  IMAD.MOV.U32 R0, RZ, RZ, R231 ;  /* 0x000000ffff007224 */ /* 0x002fc600078e00e7 */
[----:B------:R-:W-:Y:S04]  /*1fd40*/  STL [R1+0x2b34], R250 ;  /* 0x002b34fa01007387 */ /* 0x000fe80000100800 */
[----:B------:R1:W-:Y:S02]  /*1fd50*/  STL [R1+0x2b2c], R0 ;  /* 0x002b2c0001007387 */ /* 0x0003e40000100800 */
[----:B-1----:R-:W-:Y:S02]  /*1fd60*/  IMAD.MOV.U32 R0, RZ, RZ, R251 ;  /* 0x000000ffff007224 */ /* 0x002fe400078e00fb */
[----:B------:R-:W-:Y:S04]  /*1fd70*/  STL [R1+0x2a6c], R248 ;  /* 0x002a6cf801007387 */ /* 0x000fe80000100800 */
[----:B------:R1:W-:Y:S04]  /*1fd80*/  STL [R1+0x2a68], R0 ;  /* 0x002a680001007387 */ /* 0x0003e80000100800 */
[----:B------:R-:W4:Y:S01]  /*1fd90*/  LDL.LU.64 R232, [R1+0x11e0] ;  /* 0x0011e00001e87983 */ /* 0x000f220000300a00 */
[----:B-1----:R-:W-:-:S05]  /*1fda0*/  IMAD.MOV.U32 R0, RZ, RZ, R249 ;  /* 0x000000ffff007224 */ /* 0x002fca00078e00f9 */
[----:B------:R2:W-:Y:S02]  /*1fdb0*/  STL [R1+0x2a60], R0 ;  /* 0x002a600001007387 */ /* 0x0005e40000100800 */
[----:B--2---:R-:W-:Y:S02]  /*1fdc0*/  IMAD.MOV.U32 R0, RZ, RZ, R5 ;  /* 0x000000ffff007224 */ /* 0x004fe400078e0005 */
[----:B------:R-:W-:Y:S04]  /*1fdd0*/  STL [R1+0x2a64], R4 ;  /* 0x002a640401007387 */ /* 0x000fe80000100800 */
[----:B------:R-:W2:Y:S04]  /*1fde0*/  LDL.LU.64 R234, [R1+0x11e8] ;  /* 0x0011e80001ea7983 */ /* 0x000ea80000300a00 */
[----:B------:R-:W-:Y:S04]  /*1fdf0*/  STL [R1+0x2a58], R0 ;  /* 0x002a580001007387 */ /* 0x000fe80000100800 */
[----:B------:R-:W-:Y:S04]  /*1fe00*/  STL [R1+0x2a5c], R244 ;  /* 0x002a5cf401007387 */ /* 0x000fe80000100800 */
[----:B------:R1:W-:Y:S04]  /*1fe10*/  STL [R1+0x2a50], R245 ;  /* 0x002a50f501007387 */ /* 0x0003e80000100800 */
[----:B-1----:R-:W2:Y:S04]  /*1fe20*/  LDL.LU.64 R244, [R1+0x1190] ;  /* 0x0011900001f47983 */ /* 0x002ea80000300a00 */
[----:B------:R-:W2:Y:S04]  /*1fe30*/  LDL.LU.64 R4, [R1+0x11f0] ;  /* 0x0011f00001047983 */ /* 0x000ea80000300a00 */
[----:B------:R-:W-:Y:S04]  /*1fe40*/  STL [R1+0x2a54], R242 ;  /* 0x002a54f201007387 */ /* 0x000fe80000100800 */
[----:B------:R1:W-:Y:S04]  /*1fe50*/  STL [R1+0x2a48], R243 ;  /* 0x002a48f301007387 */ /* 0x0003e80000100800 */
[----:B-1----:R-:W2:Y:S04]  /*1fe60*/  LDL.LU.64 R242, [R1+0x1198] ;  /* 0x0011980001f27983 */ /* 0x002ea80000300a00 */
[----:B------:R-:W2:Y:S04]  /*1fe70*/  LDL.LU.64 R228, [R1+0x11f8] ;  /* 0x0011f80001e47983 */ /* 0x000ea80000300a00 */
[----:B------:R-:W-:Y:S04]  /*1fe80*/  STL [R1+0x2a4c], R240 ;  /* 0x002a4cf001007387 */ /* 0x000fe80000100800 */
[----:B------:R-:W-:Y:S04]  /*1fe90*/  STL [R1+0x2a40], R241 ;  /* 0x002a40f101007387 */ /* 0x000fe80000100800 */
[----:B------:R-:W2:Y:S04]  /*1fea0*/  LDL.LU.64 R230, [R1+0x668] ;  /* 0x0006680001e67983 */ /* 0x000ea80000300a00 */
[----:B------:R-:W-:Y:S04]  /*1feb0*/  STL [R1+0x2a44], R238 ;  /* 0x002a44ee01007387 */ /* 0x000fe80000100800 */
[----:B------:R-:W-:Y:S04]  /*1fec0*/  STL [R1+0x2a38], R239 ;  /* 0x002a38ef01007387 */ /* 0x000fe80000100800 */
[----:B------:R-:W2:Y:S04]  /*1fed0*/  LDL.LU.64 R250, [R1+0x670] ;  /* 0x0006700001fa7983 */ /* 0x000ea80000300a00 */
[----:B------:R-:W-:Y:S04]  /*1fee0*/  STL [R1+0x2a3c], R236 ;  /* 0x002a3cec01007387 */ /* 0x000fe80000100800 */
[----:B------:R-:W-:Y:S04]  /*1fef0*/  STL [R1+0x2024], R237 ;  /* 0x002024ed01007387 */ /* 0x000fe80000100800 */
[----:B------:R-:W2:Y:S04]  /*1ff00*/  LDL.LU.64 R248, [R1+0x678] ;  /* 0x0006780001f87983 */ /* 0x000ea80000300a00 */
[----:B---3--:R1:W-:Y:S01]  /*1ff10*/  STL [R1+0x202c], R76 ;  /* 0x00202c4c01007387 */ /* 0x0083e20000100800 */
[----:B------:R-:W-:-:S03]  /*1ff20*/  MOV R0, R77 ;  /* 0x0000004d00007202 */ /* 0x000fc60000000f00 */
[----:B-1----:R-:W3:Y:S04]  /*1ff30*/  LDL.LU.64 R76, [R1+0x700] ;  /* 0x00070000014c7983 */ /* 0x002ee80000300a00 */
[----:B------:R1:W-:Y:S04]  /*1ff40*/  STL [R1+0x2028], R0 ;  /* 0x0020280001007387 */ /* 0x0003e80000100800 */
[----:B----4-:R4:W-:Y:S01]  /*1ff50*/  STL [R1+0x2034], R6 ;  /* 0x0020340601007387 */ /* 0x0109e20000100800 */
[----:B-1----:R-:W-:-:S03]  /*1ff60*/  IMAD.MOV.U32 R0, RZ, RZ, R7 ;  /* 0x000000ffff007224 */ /* 0x002fc600078e0007 */
[----:B----4-:R-:W4:Y:S04]  /*1ff70*/  LDL.LU.64 R6, [R1+0x708] ;  /* 0x0007080001067983 */ /* 0x010f280000300a00 */
[----:B------:R1:W-:Y:S04]  /*1ff80*/  STL [R1+0x2030], R0 ;  /* 0x0020300001007387 */ /* 0x0003e80000100800 */
[----:B--2---:R2:W-:Y:S01]  /*1ff90*/  STL [R1+0x203c], R244 ;  /* 0x00203cf401007387 */ /* 0x0045e20000100800 */
[----:B-1----:R-:W-:-:S03]  /*1ffa0*/  IMAD.MOV.U32 R0, RZ, RZ, R245 ;  /* 0x000000ffff007224 */ /* 0x002fc600078e00f5 */
[----:B--2---:R-:W2:Y:S04]  /*1ffb0*/  LDL.LU.64 R244, [R1+0x720] ;  /* 0x0007200001f47983 */ /* 0x004ea80000300a00 */
[----:B------:R1:W-:Y:S04]  /*1ffc0*/  STL [R1+0x2038], R0 ;  /* 0x0020380001007387 */ /* 0x0003e80000100800 */
[----:B------:R1:W-:Y:S02]  /*1ffd0*/  STL [R1+0x2044], R242 ;  /* 0x002044f201007387 */ /* 0x0003e40000100800 */
[----:B-1----:R-:W-:-:S02]  /*1ffe0*/  IMAD.MOV.U32 R0, RZ, RZ, R243 ;  /* 0x000000ffff007224 */ /* 0x002fc400078e00f3 */
[----:B------:R-:W2:Y:S04]  /*1fff0*/  LDL.LU.64 R242, [R1+0x728] ;  /* 0x0007280001f27983 */ /* 0x000ea80000300a00 */
        /* <DEDUP_REMOVED lines=14> */
[----:B-1----:R-:W-:-:S02]  /*200e0*/  MOV R0, R229 ;  /* 0x000000e500007202 */ /* 0x002fc40000000f00 */
        /* <DEDUP_REMOVED lines=10> */
[----:B------:R3:W-:Y:S01]  /*20190*/  STL [R1+0x207c], R248 ;  /* 0x00207cf801007387 */ /* 0x0007e20000100800 */
[----:B-1----:R-:W-:-:S03]  /*201a0*/  IMAD.MOV.U32 R0, RZ, RZ, R249 ;  /* 0x000000ffff007224 */ /* 0x002fc600078e00f9 */
[----:B---3--:R-:W3:Y:S04]  /*201b0*/  LDL.LU.64 R248, [R1+0x558] ;  /* 0x0005580001f87983 */ /* 0x008ee80000300a00 */
[----:B------:R1:W-:Y:S04]  /*201c0*/  STL [R1+0x2078], R0 ;  /* 0x0020780001007387 */ /* 0x0003e80000100800 */
[----:B------:R4:W-:Y:S01]  /*201d0*/  STL [R1+0x2084], R76 ;  /* 0x0020844c01007387 */ /* 0x0009e20000100800 */
[----:B-1----:R-:W-:-:S03]  /*201e0*/  IMAD.MOV.U32 R0, RZ, RZ, R77 ;  /* 0x000000ffff007224 */ /* 0x002fc600078e004d */
[----:B----4-:R-:W4:Y:S04]  /*201f0*/  LDL.LU.64 R76, [R1+0x560] ;  /* 0x00056000014c7983 */ /* 0x010f280000300a00 */
[----:B------:R1:W-:Y:S04]  /*20200*/  STL [R1+0x2080], R0 ;  /* 0x0020800001007387 */ /* 0x0003e80000100800 */
[----:B------:R1:W-:Y:S02]  /*20210*/  STL [R1+0x208c], R6 ;  /* 0x00208c0601007387 */ /* 0x0003e40000100800 */
[----:B-1----:R-:W-:-:S02]  /*20220*/  IMAD.MOV.U32 R0, RZ, RZ, R7 ;  /* 0x000000ffff007224 */ /* 0x002fc400078e0007 */
[----:B------:R-:W4:Y:S04]  /*20230*/  LDL.LU.64 R6, [R1+0x568] ;  /* 0x0005680001067983 */ /* 0x000f280000300a00 */
[----:B------:R1:W-:Y:S04]  /*20240*/  STL [R1+0x2088], R0 ;  /* 0x0020880001007387 */ /* 0x0003e80000100800 */
[----:B--2---:R2:W-:Y:S01]  /*20250*/  STL [R1+0x2094], R244 ;  /* 0x002094f401007387 */ /* 0x0045e20000100800 */
[----:B-1----:R-:W-:-:S03]  /*20260*/  IMAD.MOV.U32 R0, RZ, RZ, R245 ;  /* 0x000000ffff007224 */ /* 0x002fc600078e00f5 */
[----:B--2---:R-:W2:Y:S04]  /*20270*/  LDL.LU.64 R244, [R1+0xd8] ;  /* 0x0000d80001f47983 */ /* 0x004ea80000300a00 */
        /* <DEDUP_REMOVED lines=29> */
[----:B---3--:R3:W-:Y:S01]  /*20450*/  STL [R1+0x20d4], R248 ;  /* 0x0020d4f801007387 */ /* 0x0087e20000100800 */
[----:B-1----:R-:W-:-:S03]  /*20460*/  MOV R0, R249 ;  /* 0x000000f900007202 */ /* 0x002fc60000000f00 */
[----:B---3--:R-:W3:Y:S04]  /*20470*/  LDL.LU.64 R248, [R1+0x1200] ;  /* 0x0012000001f87983 */ /* 0x008ee80000300a00 */
[----:B------:R1:W-:Y:S04]  /*20480*/  STL [R1+0x20d0], R0 ;  /* 0x0020d00001007387 */ /* 0x0003e80000100800 */
[----:B----4-:R4:W-:Y:S01]  /*20490*/  STL [R1+0x20dc], R76 ;  /* 0x0020dc4c01007387 */ /* 0x0109e20000100800 */
        /* <DEDUP_REMOVED lines=40> */
[----:B-1----:R-:W-:-:S03]  /*20720*/  IMAD.MOV.U32 R0, RZ, RZ, R249 ;  /* 0x000000ffff007224 */ /* 0x002fc600078e00f9 */
        /* <DEDUP_REMOVED lines=11> */
[----:B-1----:R-:W-:-:S03]  /*207e0*/  MOV R0, R245 ;  /* 0x000000f500007202 */ /* 0x002fc60000000f00 */
        /* <DEDUP_REMOVED lines=970> */
[----:B------:R-:W-:Y:S04]  /*24490*/  STL [R1+0x28dc], R242 ;  /* 0x0028dcf201007387 */ /* 0x000fe80000100800 */
[----:B------:R-:W2:Y:S01]  /*244a0*/  LDL.LU.64 R240, [R1+0x1c08] ;  /* 0x001c080001f07983 */ /* 0x000ea20000300a00 */
[----:B-1----:R-:W-:-:S05]  /*244b0*/  IMAD.MOV.U32 R0, RZ, RZ, R243 ;  /* 0x000000ffff007224 */ /* 0x002fca00078e00f3 */
[----:B------:R1:W-:Y:S04]  /*244c0*/  STL [R1+0x28d8], R0 ;  /* 0x0028d80001007387 */ /* 0x0003e80000100800 */
[----:B------:R1:W-:Y:S02]  /*244d0*/  STL [R1+0x28e4], R232 ;  /* 0x0028e4e801007387 */ /* 0x0003e40000100800 */
[----:B-1----:R-:W-:Y:S02]  /*244e0*/  IMAD.MOV.U32 R0, RZ, RZ, R233 ;  /* 0x000000ffff007224 */ /* 0x002fe400078e00e9 */
[----:B------:R-:W2:Y:S04]  /*244f0*/  LDL.LU.64 R232, [R1+0x1c10] ;  /* 0x001c100001e87983 */ /* 0x000ea80000300a00 */
[----:B------:R1:W-:Y:S04]  /*24500*/  STL [R1+0x28e0], R0 ;  /* 0x0028e00001007387 */ /* 0x0003e80000100800 */
[----:B------:R1:W-:Y:S02]  /*24510*/  STL [R1+0x28ec], R234 ;  /* 0x0028ecea01007387 */ /* 0x0003e40000100800 */
[----:B-1----:R-:W-:-:S02]  /*24520*/  MOV R0, R235 ;  /* 0x000000eb00007202 */ /* 0x002fc40000000f00 */
[----:B------:R-:W2:Y:S04]  /*24530*/  LDL.LU.64 R234, [R1+0x1c18] ;  /* 0x001c180001ea7983 */ /* 0x000ea80000300a00 */
[----:B------:R1:W-:Y:S04]  /*24540*/  STL [R1+0x28e8], R0 ;  /* 0x0028e80001007387 */ /* 0x0003e80000100800 */
[----:B------:R1:W-:Y:S04]  /*24550*/  STL [R1+0x28f4], R4 ;  /* 0x0028f40401007387 */ /* 0x0003e80000100800 */
[----:B------:R-:W2:Y:S01]  /*24560*/  LDL.LU.64 R242, [R1+0x1c20] ;  /* 0x001c200001f27983 */ /* 0x000ea20000300a00 */
[----:B-1----:R-:W-:-:S03]  /*24570*/  IMAD.MOV.U32 R0, RZ, RZ, R5 ;  /* 0x000000ffff007224 */ /* 0x002fc600078e0005 */
[----:B------:R-:W-:Y:S04]  /*24580*/  STL [R1+0x28fc], R228 ;  /* 0x0028fce401007387 */ /* 0x000fe80000100800 */
        /* <DEDUP_REMOVED lines=11> */
[----:B---3--:R-:W-:Y:S04]  /*24640*/  STL [R1+0x2914], R248 ;  /* 0x002914f801007387 */ /* 0x008fe80000100800 */
[----:B------:R1:W-:Y:S04]  /*24650*/  STL [R1+0x2908], R0 ;  /* 0x0029080001007387 */ /* 0x0003e80000100800 */
[----:B------:R-:W3:Y:S01]  /*24660*/  LDL.LU.64 R250, [R1+0x1b00] ;  /* 0x001b000001fa7983 */ /* 0x000ee20000300a00 */
[----:B-1----:R-:W-:-:S03]  /*24670*/  IMAD.MOV.U32 R0, RZ, RZ, R249 ;  /* 0x000000ffff007224 */ /* 0x002fc600078e00f9 */
[----:B----4-:R-:W-:Y:S04]  /*24680*/  STL [R1+0x291c], R76 ;  /* 0x00291c4c01007387 */ /* 0x010fe80000100800 */
[----:B------:R1:W-:Y:S04]  /*24690*/  STL [R1+0x2910], R0 ;  /* 0x0029100001007387 */ /* 0x0003e80000100800 */
[----:B------:R-:W4:Y:S01]  /*246a0*/  LDL.LU.64 R248, [R1+0x1b10] ;  /* 0x001b100001f87983 */ /* 0x000f220000300a00 */
[----:B-1----:R-:W-:-:S03]  /*246b0*/  IMAD.MOV.U32 R0, RZ, RZ, R77 ;  /* 0x000000ffff007224 */ /* 0x002fc600078e004d */
[----:B------:R-:W-:Y:S04]  /*246c0*/  STL [R1+0x2924], R6 ;  /* 0x0029240601007387 */ /* 0x000fe80000100800 */
[----:B------:R1:W-:Y:S04]  /*246d0*/  STL [R1+0x2918], R0 ;  /* 0x0029180001007387 */ /* 0x0003e80000100800 */
[----:B------:R-:W4:Y:S01]  /*246e0*/  LDL.LU.64 R76, [R1+0x1b20] ;  /* 0x001b2000014c7983 */ /* 0x000f220000300a00 */
[----:B-1----:R-:W-:-:S03]  /*246f0*/  MOV R0, R7 ;  /* 0x0000000700007202 */ /* 0x002fc60000000f00 */
[----:B--2---:R-:W-:Y:S04]  /*24700*/  STL [R1+0x292c], R244 ;  /* 0x00292cf401007387 */ /* 0x004fe80000100800 */
        /* <DEDUP_REMOVED lines=8> */
[----:B------:R1:W-:Y:S02]  /*24790*/  STL [R1+0x2930], R0 ;  /* 0x0029300001007387 */ /* 0x0003e40000100800 */
[----:B-1----:R-:W-:Y:S02]  /*247a0*/  IMAD.MOV.U32 R0, RZ, RZ, R233 ;  /* 0x000000ffff007224 */ /* 0x002fe400078e00e9 */
[----:B------:R-:W2:Y:S04]  /*247b0*/  LDL.LU.64 R232, [R1+0x1b50] ;  /* 0x001b500001e87983 */ /* 0x000ea80000300a00 */
[----:B------:R1:W-:Y:S04]  /*247c0*/  STL [R1+0x2938], R0 ;  /* 0x0029380001007387 */ /* 0x0003e80000100800 */
[----:B------:R1:W-:Y:S02]  /*247d0*/  STL [R1+0x2944], R234 ;  /* 0x002944ea01007387 */ /* 0x0003e40000100800 */
[----:B-1----:R-:W-:-:S02]  /*247e0*/  IMAD.MOV.U32 R0, RZ, RZ, R235 ;  /* 0x000000ffff007224 */ /* 0x002fc400078e00eb */
        /* <DEDUP_REMOVED lines=13> */
[----:B------:R3:W-:Y:S01]  /*248c0*/  STL [R1+0x2964], R230 ;  /* 0x002964e601007387 */ /* 0x0007e20000100800 */
[----:B-1----:R-:W-:-:S03]  /*248d0*/  IMAD.MOV.U32 R0, RZ, RZ, R231 ;  /* 0x000000ffff007224 */ /* 0x002fc600078e00e7 */
[----:B---3--:R-:W3:Y:S04]  /*248e0*/  LDL.LU.64 R230, [R1+0x19d8] ;  /* 0x0019d80001e67983 */ /* 0x008ee80000300a00 */
[----:B------:R1:W-:Y:S04]  /*248f0*/  STL [R1+0x2960], R0 ;  /* 0x0029600001007387 */ /* 0x0003e80000100800 */
[----:B------:R1:W-:Y:S02]  /*24900*/  STL [R1+0x296c], R250 ;  /* 0x00296cfa01007387 */ /* 0x0003e40000100800 */
[----:B-1----:R-:W-:-:S02]  /*24910*/  IMAD.MOV.U32 R0, RZ, RZ, R251 ;  /* 0x000000ffff007224 */ /* 0x002fc400078e00fb */
[----:B------:R-:W3:Y:S04]  /*24920*/  LDL.LU.64 R250, [R1+0x19f0] ;  /* 0x0019f00001fa7983 */ /* 0x000ee80000300a00 */
        /* <DEDUP_REMOVED lines=15> */
[----:B-1----:R-:W-:-:S03]  /*24a20*/  IMAD.MOV.U32 R0, RZ, RZ, R245 ;  /* 0x000000ffff007224 */ /* 0x002fc600078e00f5 */
[----:B------:R-:W2:Y:S04]  /*24a30*/  LDL.LU.64 R238, [R1+0x1a68] ;  /* 0x001a680001ee7983 */ /* 0x000ea80000300a00 */
[----:B------:R1:W-:Y:S04]  /*24a40*/  STL [R1+0x2988], R0 ;  /* 0x0029880001007387 */ /* 0x0003e80000100800 */
[----:B------:R-:W-:Y:S04]  /*24a50*/  STL [R1+0x2994], R232 ;  /* 0x002994e801007387 */ /* 0x000fe80000100800 */
[----:B------:R-:W2:Y:S01]  /*24a60*/  LDL.LU.64 R240, [R1+0x17f8] ;  /* 0x0017f80001f07983 */ /* 0x000ea20000300a00 */
[----:B-1----:R-:W-:-:S03]  /*24a70*/  MOV R0, R233 ;  /* 0x000000e900007202 */ /* 0x002fc60000000f00 */
[----:B------:R-:W2:Y:S04]  /*24a80*/  LDL.LU.64 R242, [R1+0x1800] ;  /* 0x0018000001f27983 */ /* 0x000ea80000300a00 */
[----:B------:R1:W-:Y:S04]  /*24a90*/  STL [R1+0x2990], R0 ;  /* 0x0029900001007387 */ /* 0x0003e80000100800 */
[----:B------:R-:W-:Y:S01]  /*24aa0*/  STL [R1+0x299c], R234 ;  /* 0x00299cea01007387 */ /* 0x000fe20000100800 */
[----:B-1----:R-:W-:-:S03]  /*24ab0*/  IMAD.MOV.U32 R0, RZ, RZ, R235 ;  /* 0x000000ffff007224 */ /* 0x002fc600078e00eb */
[----:B------:R-:W2:Y:S04]  /*24ac0*/  LDL.LU.64 R244, [R1+0x1828] ;  /* 0x0018280001f47983 */ /* 0x000ea80000300a00 */
[----:B------:R-:W2:Y:S04]  /*24ad0*/  LDL.LU.64 R232, [R1+0x1848] ;  /* 0x0018480001e87983 */ /* 0x000ea80000300a00 */
[----:B------:R1:W-:Y:S02]  /*24ae0*/  STL [R1+0x2998], R0 ;  /* 0x0029980001007387 */ /* 0x0003e40000100800 */
[----:B-1----:R-:W-:-:S02]  /*24af0*/  IMAD.MOV.U32 R0, RZ, RZ, R5 ;  /* 0x000000ffff007224 */ /* 0x002fc400078e0005 */
[----:B------:R1:W-:Y:S04]  /*24b00*/  STL [R1+0x29a4], R4 ;  /* 0x0029a40401007387 */ /* 0x0003e80000100800 */
[----:B-1----:R-:W2:Y:S04]  /*24b10*/  LDL.LU.64 R4, [R1+0x1868] ;  /* 0x0018680001047983 */ /* 0x002ea80000300a00 */
[----:B------:R1:W-:Y:S04]  /*24b20*/  STL [R1+0x29a0], R0 ;  /* 0x0029a00001007387 */ /* 0x0003e80000100800 */
[----:B------:R-:W-:Y:S04]  /*24b30*/  STL [R1+0x29ac], R228 ;  /* 0x0029ace401007387 */ /* 0x000fe80000100800 */
[----:B------:R-:W2:Y:S01]  /*24b40*/  LDL.LU.64 R234, [R1+0x1888] ;  /* 0x0018880001ea7983 */ /* 0x000ea20000300a00 */
[----:B-1----:R-:W-:-:S05]  /*24b50*/  IMAD.MOV.U32 R0, RZ, RZ, R229 ;  /* 0x000000ffff007224 */ /* 0x002fca00078e00e5 */
[----:B------:R1:W-:Y:S04]  /*24b60*/  STL [R1+0x29a8], R0 ;  /* 0x0029a80001007387 */ /* 0x0003e80000100800 */
[----:B---3--:R-:W-:Y:S01]  /*24b70*/  STL [R1+0x29b4], R230 ;  /* 0x0029b4e601007387 */ /* 0x008fe20000100800 */
[----:B-1----:R-:W-:-:S03]  /*24b80*/  IMAD.MOV.U32 R0, RZ, RZ, R231 ;  /* 0x000000ffff007224 */ /* 0x002fc600078e00e7 */
[----:B------:R-:W3:Y:S04]  /*24b90*/  LDL.LU.64 R228, [R1+0x18a8] ;  /* 0x0018a80001e47983 */ /* 0x000ee80000300a00 */
[----:B------:R1:W-:Y:S04]  /*24ba0*/  STL [R1+0x29b0], R0 ;  /* 0x0029b00001007387 */ /* 0x0003e80000100800 */
[----:B------:R-:W-:Y:S01]  /*24bb0*/  STL [R1+0x29bc], R250 ;  /* 0x0029bcfa01007387 */ /* 0x000fe20000100800 */
[----:B-1----:R-:W-:-:S03]  /*24bc0*/  IMAD.MOV.U32 R0, RZ, RZ, R251 ;  /* 0x000000ffff007224 */ /* 0x002fc600078e00fb */
[----:B------:R-:W3:Y:S04]  /*24bd0*/  LDL.LU.64 R230, [R1+0x18c8] ;  /* 0x0018c80001e67983 */ /* 0x000ee80000300a00 */
[----:B------:R4:W-:Y:S02]  /*24be0*/  STL [R1+0x29b8], R0 ;  /* 0x0029b80001007387 */ /* 0x0009e40000100800 */
[----:B----4-:R-:W-:Y:S02]  /*24bf0*/  IMAD.MOV.U32 R0, RZ, RZ, R249 ;  /* 0x000000ffff007224 */ /* 0x010fe400078e00f9 */
[----:B------:R1:W-:Y:S04]  /*24c00*/  STL [R1+0x29c4], R248 ;  /* 0x0029c4f801007387 */ /* 0x0003e80000100800 */
[----:B------:R-:W4:Y:S04]  /*24c10*/  LDL.LU.64 R250, [R1+0x1c40] ;  /* 0x001c400001fa7983 */ /* 0x000f280000300a00 */
[----:B------:R1:W-:Y:S04]  /*24c20*/  STL [R1+0x29c0], R0 ;  /* 0x0029c00001007387 */ /* 0x0003e80000100800 */
[----:B------:R1:W-:Y:S04]  /*24c30*/  STL [R1+0x29cc], R76 ;  /* 0x0029cc4c01007387 */ /* 0x0003e80000100800 */
[----:B-1----:R-:W4:Y:S01]  /*24c40*/  LDL.LU.64 R248, [R1+0x1c48] ;  /* 0x001c480001f87983 */ /* 0x002f220000300a00 */
[----:B------:R-:W-:-:S03]  /*24c50*/  MOV R0, R77 ;  /* 0x0000004d00007202 */ /* 0x000fc60000000f00 */
[----:B------:R-:W4:Y:S04]  /*24c60*/  LDL.LU.64 R76, [R1+0x2e98] ;  /* 0x002e9800014c7983 */ /* 0x000f280000300a00 */
[----:B--2---:R-:W-:Y:S04]  /*24c70*/  STL [R1+0x29d4], R6 ;  /* 0x0029d40601007387 */ /* 0x004fe80000100800 */
[----:B------:R1:W-:Y:S02]  /*24c80*/  STL [R1+0x29c8], R0 ;  /* 0x0029c80001007387 */ /* 0x0003e40000100800 */
[----:B-1----:R-:W-:-:S02]  /*24c90*/  IMAD.MOV.U32 R0, RZ, RZ, R7 ;  /* 0x000000ffff007224 */ /* 0x002fc400078e0007 */
[----:B------:R-:W2:Y:S04]  /*24ca0*/  LDL.LU.64 R6, [R1+0x2e90] ;  /* 0x002e900001067983 */ /* 0x000ea80000300a00 */
        /* <DEDUP_REMOVED lines=16> */
[----:B------:R1:W-:Y:S02]  /*24db0*/  STL [R1+0x29f8], R0 ;  /* 0x0029f80001007387 */ /* 0x0003e40000100800 */
[----:B-1----:R-:W-:Y:S02]  /*24dc0*/  MOV R0, R233 ;  /* 0x000000e900007202 */ /* 0x002fe40000000f00 */
[----:B------:R-:W-:Y:S04]  /*24dd0*/  STL [R1+0x2a0c], R4 ;  /* 0x002a0c0401007387 */ /* 0x000fe80000100800 */
[----:B------:R1:W-:Y:S01]  /*24de0*/  STL [R1+0x2a00], R0 ;  /* 0x002a000001007387 */ /* 0x0003e20000100800 */
[----:B------:R-:W-:Y:S02]  /*24df0*/  IMAD.MOV.U32 R3, RZ, RZ, R235 ;  /* 0x000000ffff037224 */ /* 0x000fe400078e00eb */
[----:B-1----:R-:W-:-:S05]  /*24e00*/  IMAD.MOV.U32 R0, RZ, RZ, R5 ;  /* 0x000000ffff007224 */ /* 0x002fca00078e0005 */
[----:B------:R-:W-:Y:S04]  /*24e10*/  STL [R1+0x2a08], R0 ;  /* 0x002a080001007387 */ /* 0x000fe80000100800 */
[----:B------:R-:W-:Y:S04]  /*24e20*/  STL [R1+0x2a14], R234 ;  /* 0x002a14ea01007387 */ /* 0x000fe80000100800 */
[----:B------:R1:W-:Y:S04]  /*24e30*/  STL [R1+0x2a10], R3 ;  /* 0x002a100301007387 */ /* 0x0003e80000100800 */
[----:B---3--:R-:W-:Y:S01]  /*24e40*/  STL [R1+0x2a1c], R228 ;  /* 0x002a1ce401007387 */ /* 0x008fe20000100800 */
[----:B-1----:R-:W-:-:S03]  /*24e50*/  IMAD.MOV.U32 R3, RZ, RZ, R229 ;  /* 0x000000ffff037224 */ /* 0x002fc600078e00e5 */
[----:B------:R-:W-:Y:S04]  /*24e60*/  STL [R1+0x2a24], R230 ;  /* 0x002a24e601007387 */ /* 0x000fe80000100800 */
[----:B------:R1:W-:Y:S02]  /*24e70*/  STL [R1+0x2a18], R3 ;  /* 0x002a180301007387 */ /* 0x0003e40000100800 */
[----:B-1----:R-:W-:-:S05]  /*24e80*/  IMAD.MOV.U32 R3, RZ, RZ, R231 ;  /* 0x000000ffff037224 */ /* 0x002fca00078e00e7 */
[----:B------:R1:W-:Y:S04]  /*24e90*/  STL [R1+0x2a20], R3 ;  /* 0x002a200301007387 */ /* 0x0003e80000100800 */
[----:B----4-:R-:W-:Y:S01]  /*24ea0*/  STL [R1+0x2a2c], R250 ;  /* 0x002a2cfa01007387 */ /* 0x010fe20000100800 */
[----:B-1----:R-:W-:-:S03]  /*24eb0*/  IMAD.MOV.U32 R3, RZ, RZ, R251 ;  /* 0x000000ffff037224 */ /* 0x002fc600078e00fb */
[----:B------:R-:W-:Y:S04]  /*24ec0*/  STL [R1+0x2a34], R248 ;  /* 0x002a34f801007387 */ /* 0x000fe80000100800 */
[----:B------:R1:W-:Y:S04]  /*24ed0*/  STL [R1+0x2a28], R3 ;  /* 0x002a280301007387 */ /* 0x0003e80000100800 */
[----:B------:R-:W3:Y:S01]  /*24ee0*/  LDL.LU.64 R230, [R1+0x1e40] ;  /* 0x001e400001e67983 */ /* 0x000ee20000300a00 */
[----:B-1----:R-:W-:-:S05]  /*24ef0*/  MOV R3, R249 ;  /* 0x000000f900037202 */ /* 0x002fca0000000f00 */
[----:B------:R-:W-:Y:S04]  /*24f00*/  STL [R1+0x2a30], R3 ;  /* 0x002a300301007387 */ /* 0x000fe80000100800 */
[----:B------:R-:W4:Y:S04]  /*24f10*/  LDL.LU.64 R228, [R1+0x1e38] ;  /* 0x001e380001e47983 */ /* 0x000f280000300a00 */
[----:B---3--:R1:W-:Y:S04]  /*24f20*/  STL.64 [R1+0x2000], R230 ;  /* 0x002000e601007387 */ /* 0x0083e80000100a00 */
[----:B-1----:R-:W3:Y:S04]  /*24f30*/  LDL.LU.64 R230, [R1+0x1e30] ;  /* 0x001e300001e67983 */ /* 0x002ee80000300a00 */
[----:B----4-:R1:W-:Y:S04]  /*24f40*/  STL.64 [R1+0x1ff8], R228 ;  /* 0x001ff8e401007387 */ /* 0x0103e80000100a00 */
[----:B-1----:R-:W4:Y:S04]  /*24f50*/  LDL.LU.64 R228, [R1+0x1e28] ;  /* 0x001e280001e47983 */ /* 0x002f280000300a00 */
        /* <DEDUP_REMOVED lines=232> */
[----:B---3--:R-:W-:Y:S04]  /*25de0*/  STL.64 [R1+0x1c50], R230 ;  /* 0x001c50e601007387 */ /* 0x008fe80000100a00 */
[----:B------:R-:W-:Y:S04]  /*25df0*/  STL.64 [R1+0x1c40], R184 ;  /* 0x001c40b801007387 */ /* 0x000fe80000100a00 */
[----:B----4-:R-:W-:Y:S04]  /*25e00*/  STL.64 [R1+0x1c48], R228 ;  /* 0x001c48e401007387 */ /* 0x010fe80000100a00 */
[----:B------:R-:W-:Y:S04]  /*25e10*/  STL.64 [R1+0x1c38], R168 ;  /* 0x001c38a801007387 */ /* 0x000fe80000100a00 */
[----:B------:R-:W-:Y:S04]  /*25e20*/  STL.64 [R1+0x1c30], R152 ;  /* 0x001c309801007387 */ /* 0x000fe80000100a00 */
[----:B------:R-:W-:Y:S04]  /*25e30*/  STL.64 [R1+0x1c28], R136 ;  /* 0x001c288801007387 */ /* 0x000fe80000100a00 */
[----:B------:R-:W-:Y:S04]  /*25e40*/  STL.64 [R1+0x1c20], R120 ;  /* 0x001c207801007387 */ /* 0x000fe80000100a00 */
[----:B------:R1:W-:Y:S04]  /*25e50*/  STL.64 [R1+0x1c18], R104 ;  /* 0x001c186801007387 */ /* 0x0003e80000100a00 */
[----:B-1----:R-:W3:Y:S04]  /*25e60*/  LDL.LU.64 R104, [R1+0x78] ;  /* 0x0000780001687983 */ /* 0x002ee80000300a00 */
[----:B------:R-:W-:Y:S04]  /*25e70*/  STL.64 [R1+0x1c08], R88 ;  /* 0x001c085801007387 */ /* 0x000fe80000100a00 */
[----:B---3--:R-:W-:Y:S04]  /*25e80*/  STL.64 [R1+0x1c10], R104 ;  /* 0x001c106801007387 */ /* 0x008fe80000100a00 */
[----:B------:R-:W-:Y:S04]  /*25e90*/  STL.64 [R1+0x1c00], R56 ;  /* 0x001c003801007387 */ /* 0x000fe80000100a00 */
[----:B------:R-:W-:Y:S04]  /*25ea0*/  STL.64 [R1+0x1bf8], R40 ;  /* 0x001bf82801007387 */ /* 0x000fe80000100a00 */
[----:B------:R-:W-:Y:S04]  /*25eb0*/  STL.64 [R1+0x1bf0], R26 ;  /* 0x001bf01a01007387 */ /* 0x000fe80000100a00 */
[----:B------:R-:W-:Y:S04]  /*25ec0*/  STL.64 [R1+0x1be8], R16 ;  /* 0x001be81001007387 */ /* 0x000fe80000100a00 */
[----:B------:R-:W-:Y:S04]  /*25ed0*/  STL.64 [R1+0x1be0], R12 ;  /* 0x001be00c01007387 */ /* 0x000fe80000100a00 */
[----:B------:R1:W-:Y:S04]  /*25ee0*/  STL.64 [R1+0x1bd8], R8 ;  /* 0x001bd80801007387 */ /* 0x0003e80000100a00 */
[----:B-1----:R-:W3:Y:S04]  /*25ef0*/  LDL.LU.64 R8, [R1+0x2c48] ;  /* 0x002c480001087983 */ /* 0x002ee80000300a00 */
[----:B------:R-:W-:Y:S04]  /*25f00*/  STL.64 [R1+0x1bc8], R200 ;  /* 0x001bc8c801007387 */ /* 0x000fe80000100a00 */
[----:B---3--:R1:W-:Y:S04]  /*25f10*/  STL.64 [R1+0x1bd0], R8 ;  /* 0x001bd00801007387 */ /* 0x0083e80000100a00 */
[----:B------:R-:W-:Y:S04]  /*25f20*/  STL.64 [R1+0x1bc0], R72 ;  /* 0x001bc04801007387 */ /* 0x000fe80000100a00 */
[----:B------:R-:W-:Y:S04]  /*25f30*/  STL.64 [R1+0x1bb8], R42 ;  /* 0x001bb82a01007387 */ /* 0x000fe80000100a00 */
[----:B------:R-:W-:Y:S04]  /*25f40*/  STL.64 [R1+0x1bb0], R28 ;  /* 0x001bb01c01007387 */ /* 0x000fe80000100a00 */
[----:B------:R-:W-:Y:S04]  /*25f50*/  STL.64 [R1+0x1ba8], R24 ;  /* 0x001ba81801007387 */ /* 0x000fe80000100a00 */
[----:B------:R-:W-:Y:S04]  /*25f60*/  STL.64 [R1+0x1ba0], R14 ;  /* 0x001ba00e01007387 */ /* 0x000fe80000100a00 */
[----:B------:R3:W-:Y:S04]  /*25f70*/  STL.64 [R1+0x1b98], R10 ;  /* 0x001b980a01007387 */ /* 0x0007e80000100a00 */
[----:B-1----:R-:W4:Y:S04]  /*25f80*/  LDL.LU.64 R8, [R1+0x2c50] ;  /* 0x002c500001087983 */ /* 0x002f280000300a00 */
[----:B------:R-:W-:Y:S04]  /*25f90*/  STL.64 [R1+0x1b88], R216 ;  /* 0x001b88d801007387 */ /* 0x000fe80000100a00 */
[----:B----4-:R1:W-:Y:S04]  /*25fa0*/  STL.64 [R1+0x1b90], R8 ;  /* 0x001b900801007387 */ /* 0x0103e80000100a00 */
[----:B------:R-:W-:Y:S04]  /*25fb0*/  STL.64 [R1+0x1b80], R74 ;  /* 0x001b804a01007387 */ /* 0x000fe80000100a00 */
[----:B------:R-:W-:Y:S04]  /*25fc0*/  STL.64 [R1+0x1b78], R44 ;  /* 0x001b782c01007387 */ /* 0x000fe80000100a00 */
[----:B------:R-:W-:Y:S04]  /*25fd0*/  STL.64 [R1+0x1b70], R30 ;  /* 0x001b701e01007387 */ /* 0x000fe80000100a00 */
[----:B------:R-:W-:Y:S04]  /*25fe0*/  STL.64 [R1+0x1b68], R18 ;  /* 0x001b681201007387 */ /* 0x000fe80000100a00 */
[----:B------:R-:W-:Y:S04]  /*25ff0*/  STL.64 [R1+0x1b60], R20 ;  /* 0x001b601401007387 */ /* 0x000fe80000100a00 */
[----:B------:R-:W-:Y:S04]  /*26000*/  STL.64 [R1+0x1b58], R22 ;  /* 0x001b581601007387 */ /* 0x000fe80000100a00 */
[----:B---3--:R-:W3:Y:S04]  /*26010*/  LDL.LU.64 R10, [R1+0x2c60] ;  /* 0x002c6000010a7983 */ /* 0x008ee80000300a00 */
[----:B-1----:R-:W4:Y:S04]  /*26020*/  LDL.LU.64 R8, [R1+0x30] ;  /* 0x0000300001087983 */ /* 0x002f280000300a00 */
[----:B---3--:R1:W-:Y:S04]  /*26030*/  STL.64 [R1+0x1b50], R10 ;  /* 0x001b500a01007387 */ /* 0x0083e80000100a00 */
[----:B------:R-:W-:Y:S04]  /*26040*/  STL.64 [R1+0x1b40], R90 ;  /* 0x001b405a01007387 */ /* 0x000fe80000100a00 */
[----:B----4-:R3:W-:Y:S04]  /*26050*/  STL.64 [R1+0x1b48], R8 ;  /* 0x001b480801007387 */ /* 0x0107e80000100a00 */
[----:B------:R-:W-:Y:S04]  /*26060*/  STL.64 [R1+0x1b38], R58 ;  /* 0x001b383a01007387 */ /* 0x000fe80000100a00 */
[----:B------:R-:W-:Y:S04]  /*26070*/  STL.64 [R1+0x1b30], R32 ;  /* 0x001b302001007387 */ /* 0x000fe80000100a00 */
[----:B------:R-:W-:Y:S04]  /*26080*/  STL.64 [R1+0x1b28], R34 ;  /* 0x001b282201007387 */ /* 0x000fe80000100a00 */
[----:B------:R-:W-:Y:S04]  /*26090*/  STL.64 [R1+0x1b20], R36 ;  /* 0x001b202401007387 */ /* 0x000fe80000100a00 */
[----:B------:R-:W-:Y:S04]  /*260a0*/  STL.64 [R1+0x1b18], R38 ;  /* 0x001b182601007387 */ /* 0x000fe80000100a00 */
[----:B-1----:R-:W4:Y:S04]  /*260b0*/  LDL.LU.64 R10, [R1+0x2c70] ;  /* 0x002c7000010a7983 */ /* 0x002f280000300a00 */
[----:B---3--:R-:W3:Y:S04]  /*260c0*/  LDL.LU.64 R8, [R1+0x38] ;  /* 0x0000380001087983 */ /* 0x008ee80000300a00 */
[----:B----4-:R1:W-:Y:S04]  /*260d0*/  STL.64 [R1+0x1b10], R10 ;  /* 0x001b100a01007387 */ /* 0x0103e80000100a00 */
[----:B------:R-:W-:Y:S04]  /*260e0*/  STL.64 [R1+0x1b00], R106 ;  /* 0x001b006a01007387 */ /* 0x000fe80000100a00 */
[----:B---3--:R3:W-:Y:S04]  /*260f0*/  STL.64 [R1+0x1b08], R8 ;  /* 0x001b080801007387 */ /* 0x0087e80000100a00 */
        /* <DEDUP_REMOVED lines=47> */
[----:B----4-:R-:W-:Y:S04]  /*263f0*/  STL.64 [R1+0x19d0], R10 ;  /* 0x0019d00a01007387 */ /* 0x010fe80000100a00 */
[----:B------:R-:W-:Y:S04]  /*26400*/  STL.64 [R1+0x19c0], R124 ;  /* 0x0019c07c01007387 */ /* 0x000fe80000100a00 */
[----:B---3--:R1:W-:Y:S04]  /*26410*/  STL.64 [R1+0x19c8], R8 ;  /* 0x0019c80801007387 */ /* 0x0083e80000100a00 */
[----:B------:R-:W-:Y:S04]  /*26420*/  STL.64 [R1+0x19b8], R126 ;  /* 0x0019b87e01007387 */ /* 0x000fe80000100a00 */
[----:B------:R-:W-:Y:S04]  /*26430*/  STL.64 [R1+0x19b0], R128 ;  /* 0x0019b08001007387 */ /* 0x000fe80000100a00 */
[----:B------:R-:W-:Y:S04]  /*26440*/  STL.64 [R1+0x19a8], R130 ;  /* 0x0019a88201007387 */ /* 0x000fe80000100a00 */
[----:B------:R-:W-:Y:S04]  /*26450*/  STL.64 [R1+0x19a0], R132 ;  /* 0x0019a08401007387 */ /* 0x000fe80000100a00 */
[----:B------:R-:W-:Y:S04]  /*26460*/  STL.64 [R1+0x1998], R134 ;  /* 0x0019988601007387 */ /* 0x000fe80000100a00 */
        /* <DEDUP_REMOVED lines=39> */
[----:B------:R3:W-:Y:S04]  /*266e0*/  STL.64 [R1+0x1880], R204 ;  /* 0x001880cc01007387 */ /* 0x0007e80000100a00 */
[----:B------:R3:W-:Y:S04]  /*266f0*/  STL.64 [R1+0x1878], R206 ;  /* 0x001878ce01007387 */ /* 0x0007e80000100a00 */
[----:B------:R3:W-:Y:S04]  /*26700*/  STL.64 [R1+0x1870], R208 ;  /* 0x001870d001007387 */ /* 0x0007e80000100a00 */
[----:B------:R3:W-:Y:S04]  /*26710*/  STL.64 [R1+0x1868], R210 ;  /* 0x001868d201007387 */ /* 0x0007e80000100a00 */
[----:B------:R3:W-:Y:S04]  /*26720*/  STL.64 [R1+0x1860], R212 ;  /* 0x001860d401007387 */ /* 0x0007e80000100a00 */
[----:B------:R3:W-:Y:S04]  /*26730*/  STL.64 [R1+0x1858], R214 ;  /* 0x001858d601007387 */ /* 0x0007e80000100a00 */
[----:B-1----:R-:W4:Y:S04]  /*26740*/  LDL.LU.64 R8, [R1+0x2d10] ;  /* 0x002d100001087983 */ /* 0x002f280000300a00 */
[----:B------:R3:W-:Y:S04]  /*26750*/  STL.64 [R1+0x1848], R218 ;  /* 0x001848da01007387 */ /* 0x0007e80000100a00 */
[----:B----4-:R3:W-:Y:S04]  /*26760*/  STL.64 [R1+0x1850], R8 ;  /* 0x0018500801007387 */ /* 0x0107e80000100a00 */
[----:B------:R3:W-:Y:S04]  /*26770*/  STL.64 [R1+0x1840], R220 ;  /* 0x001840dc01007387 */ /* 0x0007e80000100a00 */
[----:B------:R3:W-:Y:S04]  /*26780*/  STL.64 [R1+0x1838], R222 ;  /* 0x001838de01007387 */ /* 0x0007e80000100a00 */
[----:B------:R3:W-:Y:S04]  /*26790*/  STL.64 [R1+0x1830], R224 ;  /* 0x001830e001007387 */ /* 0x0007e80000100a00 */
[----:B------:R3:W-:Y:S04]  /*267a0*/  STL.64 [R1+0x1828], R226 ;  /* 0x001828e201007387 */ /* 0x0007e80000100a00 */
[----:B------:R3:W-:Y:S04]  /*267b0*/  STL.64 [R1+0x1820], R76 ;  /* 0x0018204c01007387 */ /* 0x0007e80000100a00 */
[----:B--2---:R3:W-:Y:S04]  /*267c0*/  STL.64 [R1+0x1818], R6 ;  /* 0x0018180601007387 */ /* 0x0047e80000100a00 */
        /* <DEDUP_REMOVED lines=985> */
[----:B------:R-:W1:Y:S03]  /*2a560*/  S2R R246, SR_TID.X ;  /* 0x0000000000f67919 */ /* 0x000e660000002100 */
        /* <DEDUP_REMOVED lines=29> */
[----:B-1----:R-:W-:-:S03]  /*2a740*/  IMAD.SHL.U32 R5, R246, 0x2, RZ ;  /* 0x00000002f6057824 */ /* 0x002fc600078e00ff */
[----:B------:R3:W-:Y:S04]  /*2a750*/  STL [R1+0x878], RZ ;  /* 0x000878ff01007387 */ /* 0x0007e80000100800 */
[----:B------:R3:W-:Y:S01]  /*2a760*/  STL [R1+0x87c], RZ ;  /* 0x00087cff01007387 */ /* 0x0007e20000100800 */
[----:B------:R-:W-:Y:S02]  /*2a770*/  LOP3.LUT R0, R246, 0x3, RZ, 0xc0, !PT ;  /* 0x00000003f6007812 */ /* 0x000fe400078ec0ff */
[----:B------:R-:W-:-:S03]  /*2a780*/  LOP3.LUT R5, R5, 0x40, RZ, 0xc0, !PT ;  /* 0x0000004005057812 */ /* 0x000fc600078ec0ff */
[----:B------:R-:W-:Y:S01]  /*2a790*/  IMAD R0, R0, 0x820, RZ ;  /* 0x0000082000007824 */ /* 0x000fe200078e02ff */
[----:B------:R-:W-:Y:S01]  /*2a7a0*/  LOP3.LUT R5, R5, 0x1c, R246, 0xf8, !PT ;  /* 0x0000001c05057812 */ /* 0x000fe200078ef8f6 */
[----:B------:R-:W-:Y:S01]  /*2a7b0*/  USHF.R.S32.HI UR8, URZ, 0x1f, UR4 ;  /* 0x0000001fff087899 */ /* 0x000fe20008011404 */
[----:B------:R-:W-:Y:S02]  /*2a7c0*/  SHF.R.S32.HI R3, RZ, 0x1f, R2 ;  /* 0x0000001fff037819 */ /* 0x000fe40000011402 */
[----:B------:R-:W-:Y:S02]  /*2a7d0*/  LOP3.LUT R5, R0, R5, RZ, 0x3c, !PT ;  /* 0x0000000500057212 */ /* 0x000fe400078e3cff */
[----:B------:R-:W-:Y:S01]  /*2a7e0*/  SHF.R.S32.HI R0, RZ, 0x1f, R247 ;  /* 0x0000001fff007819 */ /* 0x000fe200000114f7 */
[----:B------:R-:W-:Y:S01]  /*2a7f0*/  ULEA.HI UR4, UR8, UR4, URZ, 0x6 ;  /* 0x0000000408047291 */ /* 0x000fe2000f8f30ff */
[C---:B------:R-:W-:Y:S01]  /*2a800*/  SHF.L.U64.HI R3, R2.reuse, 0x2, R3 ;  /* 0x0000000202037819 */ /* 0x040fe20000010203 */
[----:B------:R-:W-:Y:S01]  /*2a810*/  IMAD.SHL.U32 R2, R2, 0x4, RZ ;  /* 0x0000000402027824 */ /* 0x000fe200078e00ff */
[C---:B------:R-:W-:Y:S01]  /*2a820*/  SHF.L.U64.HI R0, R247.reuse, 0x2, R0 ;  /* 0x00000002f7007819 */ /* 0x040fe20000010200 */
[----:B------:R-:W-:Y:S01]  /*2a830*/  IMAD.SHL.U32 R4, R247, 0x4, RZ ;  /* 0x00000004f7047824 */ /* 0x000fe200078e00ff */
[----:B------:R-:W-:-:S02]  /*2a840*/  CS2R R232, SRZ ;  /* 0x0000000000e87805 */ /* 0x000fc4000001ff00 */
[----:B------:R-:W-:Y:S02]  /*2a850*/  CS2R R234, SRZ ;  /* 0x0000000000ea7805 */ /* 0x000fe4000001ff00 */
[----:B------:R-:W-:Y:S02]  /*2a860*/  CS2R R228, SRZ ;  /* 0x0000000000e47805 */ /* 0x000fe4000001ff00 */
[----:B------:R-:W-:Y:S01]  /*2a870*/  CS2R R230, SRZ ;  /* 0x0000000000e67805 */ /* 0x000fe2000001ff00 */
[----:B------:R-:W-:Y:S01]  /*2a880*/  UMOV UR5, URZ ;  /* 0x000000ff00057c82 */ /* 0x000fe20008000000 */
[----:B------:R-:W-:Y:S01]  /*2a890*/  UMOV UR9, 0x1 ;  /* 0x0000000100097882 */ /* 0x000fe20000000000 */
[----:B------:R-:W-:Y:S01]  /*2a8a0*/  USHF.R.S32.HI UR4, URZ, 0x6, UR4 ;  /* 0x00000006ff047899 */ /* 0x000fe20008011404 */
[----:B---3--:R-:W-:-:S11]  /*2a8b0*/  UMOV UR8, 0xffffffff ;  /* 0xffffffff00087882 */ /* 0x008fd60000000000 */
.L_x_1:
[----:B------:R-:W2:Y:S01]  /*2a8c0*/  LDL.LU.64 R92, [R1+0x540] ;  /* 0x00054000015c7983 */ /* 0x000ea20000300a00 */
[----:B------:R-:W-:-:S04]  /*2a8d0*/  DEPBAR.LE SB0, 0x2 ;  /* 0x000080800000791a */ /* 0x000fc80000000000 */
[----:B------:R-:W2:Y:S04]  /*2a8e0*/  LDL.LU.64 R94, [R1+0x548] ;  /* 0x00054800015e7983 */ /* 0x000ea80000300a00 */
[----:B------:R-:W3:Y:S04]  /*2a8f0*/  LDL.LU.64 R88, [R1+0x520] ;  /* 0x0005200001587983 */ /* 0x000ee80000300a00 */
[----:B------:R-:W3:Y:S04]  /*2a900*/  LDL.LU.64 R90, [R1+0x528] ;  /* 0x00052800015a7983 */ /* 0x000ee80000300a00 */
[----:B------:R-:W4:Y:S04]  /*2a910*/  LDL.LU.64 R84, [R1+0x500] ;  /* 0x0005000001547983 */ /* 0x000f280000300a00 */
[----:B------:R-:W4:Y:S04]  /*2a920*/  LDL.LU.64 R86, [R1+0x508] ;  /* 0x0005080001567983 */ /* 0x000f280000300a00 */
[----:B------:R-:W4:Y:S04]  /*2a930*/  LDL.LU.64 R80, [R1+0x4e0] ;  /* 0x0004e00001507983 */ /* 0x000f280000300a00 */
[----:B------:R-:W4:Y:S01]  /*2a940*/  LDL.LU.64 R82, [R1+0x4e8] ;  /* 0x0004e80001527983 */ /* 0x000f220000300a00 */
[----:B------:R-:W-:Y:S01]  /*2a950*/  UIADD3 UR8, UPT, UPT, UR8, 0x1, URZ ;  /* 0x0000000108087890 */ /* 0x000fe2000fffe0ff */
[----:B-1----:R-:W1:Y:S03]  /*2a960*/  S2R R7, SR_TID.X ;  /* 0x0000000000077919 */ /* 0x002e660000002100 */
[----:B------:R-:W-:Y:S01]  /*2a970*/  UISETP.GT.AND UP0, UPT, UR8, 0x1, UPT ;  /* 0x000000010800788c */ /* 0x000fe2000bf04270 */
[----:B------:R1:W-:Y:S03]  /*2a980*/  STL [R1+0x2f20], R2 ;  /* 0x002f200201007387 */ /* 0x0003e60000100800 */
[----:B------:R-:W-:Y:S01]  /*2a990*/  USEL UR8, UR8, URZ, !UP0 ;  /* 0x000000ff08087287 */ /* 0x000fe2000c000000 */
[----:B------:R-:W-:Y:S03]  /*2a9a0*/  STL [R1+0x2f1c], R3 ;  /* 0x002f1c0301007387 */ /* 0x000fe60000100800 */
[----:B------:R-:W-:-:S02]  /*2a9b0*/  ULEA UR11, UR8, UR6, 0xf ;  /* 0x00000006080b7291 */ /* 0x000fc4000f8e78ff */
[----:B------:R-:W-:Y:S01]  /*2a9c0*/  ULEA UR10, UR8, UR6, 0x11 ;  /* 0x00000006080a7291 */ /* 0x000fe2000f8e88ff */
[----:B------:R-:W-:Y:S01]  /*2a9d0*/  BAR.SYNC.DEFER_BLOCKING 0x0 ;  /* 0x0000000000007b1d */ /* 0x000fe20000010000 */
[----:B-1----:R-:W-:-:S05]  /*2a9e0*/  LOP3.LUT R2, R5, 0x20, RZ, 0x3c, !PT ;  /* 0x0000002005027812 */ /* 0x002fca00078e3cff */
[----:B------:R-:W-:Y:S04]  /*2a9f0*/  STL [R1+0x2f18], R4 ;  /* 0x002f180401007387 */ /* 0x000fe80000100800 */
[----:B------:R-:W-:Y:S04]  /*2aa00*/  STL [R1+0x2f14], R0 ;  /* 0x002f140001007387 */ /* 0x000fe80000100800 */
[----:B-----5:R-:W-:Y:S01]  /*2aa10*/  STL [R1+0x2f10], R252 ;  /* 0x002f10fc01007387 */ /* 0x020fe20000100800 */
[C---:B------:R-:W-:Y:S01]  /*2aa20*/  LOP3.LUT R6, R7.reuse, 0x7, RZ, 0xc0, !PT ;  /* 0x0000000707067812 */ /* 0x040fe200078ec0ff */
[----:B------:R-:W-:-:S02]  /*2aa30*/  IMAD.SHL.U32 R7, R7, 0x2, RZ ;  /* 0x0000000207077824 */ /* 0x000fc400078e00ff */
[----:B------:R-:W-:Y:S02]  /*2aa40*/  LDS R72, [R5+UR10] ;  /* 0x0000000a05487984 */ /* 0x000fe40008000800 */
[----:B------:R-:W-:Y:S02]  /*2aa50*/  IMAD R6, R6, 0x110, RZ ;  /* 0x0000011006067824 */ /* 0x000fe400078e02ff */
[----:B------:R-:W-:Y:S03]  /*2aa60*/  LDS R74, [R5+UR10+0x2000] ;  /* 0x0020000a054a7984 */ /* 0x000fe60008000800 */
[----:B------:R-:W-:Y:S01]  /*2aa70*/  LOP3.LUT R6, R6, 0x30, R7, 0x78, !PT ;  /* 0x0000003006067812 */ /* 0x000fe200078e7807 */
[----:B------:R-:W-:Y:S04]  /*2aa80*/  LDS R73, [R2+UR10] ;  /* 0x0000000a02497984 */ /* 0x000fe80008000800 */
[----:B------:R-:W1:Y:S04]  /*2aa90*/  LDSM.16.M88.4 R68, [R6+UR11+0x40000] ;  /* 0x0400000b0644783b */ /* 0x000e680008000200 */
[----:B------:R-:W1:Y:S04]  /*2aaa0*/  LDSM.16.M88.4 R64, [R6+UR11+0x40800] ;  /* 0x0408000b0640783b */ /* 0x000e680008000200 */
[----:B------:R-:W1:Y:S04]  /*2aab0*/  LDSM.16.M88.4 R12, [R6+UR11+0x41000] ;  /* 0x0410000b060c783b */ /* 0x000e680008000200 */
[----:B------:R-:W1:Y:S04]  /*2aac0*/  LDSM.16.M88.4 R8, [R6+UR11+0x41800] ;  /* 0x0418000b0608783b */ /* 0x000e680008000200 */
[----:B------:R-:W1:Y:S04]  /*2aad0*/  LDSM.16.M88.4 R60, [R6+UR11+0x42000] ;  /* 0x0420000b063c783b */ /* 0x000e680008000200 */
[----:B------:R-:W1:Y:S04]  /*2aae0*/  LDSM.16.M88.4 R56, [R6+UR11+0x42800] ;  /* 0x0428000b0638783b */ /* 0x000e680008000200 */
[----:B------:R-:W1:Y:S04]  /*2aaf0*/  LDSM.16.M88.4 R52, [R6+UR11+0x43000] ;  /* 0x0430000b0634783b */ /* 0x000e680008000200 */
[----:B------:R-:W-:Y:S04]  /*2ab00*/  LDS R75, [R2+UR10+0x2000] ;  /* 0x0020000a024b7984 */ /* 0x000fe80008000800 */
[----:B------:R-:W1:Y:S04]  /*2ab10*/  LDSM.16.M88.4 R48, [R6+UR11+0x43800] ;  /* 0x0438000b0630783b */ /* 0x000e680008000200 */
        /* <DEDUP_REMOVED lines=8> */
[----:B-1----:R-:W-:Y:S04]  /*2aba0*/  STL [R1+0x3f70], R70 ;  /* 0x003f704601007387 */ /* 0x002fe80000100800 */
[----:B------:R-:W-:Y:S04]  /*2abb0*/  STL [R1+0x3f6c], R71 ;  /* 0x003f6c4701007387 */ /* 0x000fe80000100800 */
        /* <DEDUP_REMOVED lines=25> */
[----:B------:R1:W-:Y:S04]  /*2ad50*/  STL [R1+0x3fc8], R27 ;  /* 0x003fc81b01007387 */ /* 0x0003e80000100800 */
[----:B------:R-:W-:Y:S04]  /*2ad60*/  STL [R1+0x3fd4], R22 ;  /* 0x003fd41601007387 */ /* 0x000fe80000100800 */
[----:B------:R-:W-:Y:S04]  /*2ad70*/  STL [R1+0x3fd0], R23 ;  /* 0x003fd01701007387 */ /* 0x000fe80000100800 */
[----:B------:R-:W-:Y:S04]  /*2ad80*/  STL [R1+0x3fdc], R18 ;  /* 0x003fdc1201007387 */ /* 0x000fe80000100800 */
[----:B------:R1:W-:Y:S04]  /*2ad90*/  STL [R1+0x3fd8], R19 ;  /* 0x003fd81301007387 */ /* 0x0003e80000100800 */
[----:B------:R-:W-:Y:S04]  /*2ada0*/  STL [R1+0x3c68], R6 ;  /* 0x003c680601007387 */ /* 0x000fe80000100800 */
[----:B------:R-:W-:Y:S04]  /*2adb0*/  LDS R76, [R5+UR10+0x80] ;  /* 0x0000800a054c7984 */ /* 0x000fe80008000800 */
[----:B------:R-:W-:Y:S04]  /*2adc0*/  LDS R78, [R5+UR10+0x2080] ;  /* 0x0020800a054e7984 */ /* 0x000fe80008000800 */
[----:B------:R-:W-:Y:S04]  /*2add0*/  LDS R77, [R2+UR10+0x80] ;  /* 0x0000800a024d7984 */ /* 0x000fe80008000800 */
[----:B------:R-:W1:Y:S04]  /*2ade0*/  LDS R79, [R2+UR10+0x2080] ;  /* 0x0020800a024f7984 */ /* 0x000e680008000800 */
[----:B------:R-:W-:Y:S04]  /*2adf0*/  LDS R240, [R5+UR10+0x200] ;  /* 0x0002000a05f07984 */ /* 0x000fe80008000800 */
[----:B------:R-:W-:Y:S01]  /*2ae00*/  LDS R242, [R5+UR10+0x2200] ;  /* 0x0022000a05f27984 */ /* 0x000fe20008000800 */
[C---:B--2---:R-:W-:Y:S03]  /*2ae10*/  HMMA.1688.F32.TF32 R92, R72.reuse, R68, R92 ;  /* 0x00000044485c723c */ /* 0x044fe6000008105c */
[----:B------:R-:W-:Y:S04]  /*2ae20*/  LDS R241, [R2+UR10+0x200] ;  /* 0x0002000a02f17984 */ /* 0x000fe80008000800 */
[----:B------:R-:W-:Y:S01]  /*2ae30*/  LDS R243, [R2+UR10+0x2200] ;  /* 0x0022000a02f37984 */ /* 0x000fe20008000800 */
[----:B---3--:R-:W-:Y:S03]  /*2ae40*/  HMMA.1688.F32.TF32 R88, R72, R64, R88 ;  /* 0x000000404858723c */ /* 0x008fe60000081058 */
[----:B------:R-:W-:Y:S04]  /*2ae50*/  LDS R156, [R5+UR10+0x580] ;  /* 0x0005800a059c7984 */ /* 0x000fe80008000800 */
[----:B------:R-:W-:Y:S04]  /*2ae60*/  LDS R158, [R5+UR10+0x2580] ;  /* 0x0025800a059e7984 */ /* 0x000fe80008000800 */
[----:B------:R-:W-:Y:S04]  /*2ae70*/  LDS R157, [R2+UR10+0x580] ;  /* 0x0005800a029d7984 */ /* 0x000fe80008000800 */
[----:B------:R2:W-:Y:S04]  /*2ae80*/  STL.64 [R1+0x1280], R92 ;  /* 0x0012805c01007387 */ /* 0x0005e80000100a00 */
[----:B------:R3:W-:Y:S01]  /*2ae90*/  STL.64 [R1+0x1288], R94 ;  /* 0x0012885e01007387 */ /* 0x0007e20000100a00 */
[----:B-1----:R-:W-:Y:S01]  /*2aea0*/  IMAD.MOV.U32 R27, RZ, RZ, R88 ;  /* 0x000000ffff1b7224 */ /* 0x002fe200078e0058 */
[----:B------:R-:W-:Y:S01]  /*2aeb0*/  MOV R34, R91 ;  /* 0x0000005b00227202 */ /* 0x000fe20000000f00 */
[----:B------:R-:W-:Y:S01]  /*2aec0*/  IMAD.MOV.U32 R30, RZ, RZ, R89 ;  /* 0x000000ffff1e7224 */ /* 0x000fe200078e0059 */
[----:B------:R-:W-:Y:S01]  /*2aed0*/  LDS R159, [R2+UR10+0x2580] ;  /* 0x0025800a029f7984 */ /* 0x000fe20008000800 */
[----:B------:R-:W-:-:S03]  /*2aee0*/  IMAD.MOV.U32 R31, RZ, RZ, R90 ;  /* 0x000000ffff1f7224 */ /* 0x000fc600078e005a */
[----:B------:R-:W2:Y:S04]  /*2aef0*/  LDL.LU.64 R88, [R1+0x4c0] ;  /* 0x0004c00001587983 */ /* 0x000ea80000300a00 */
[----:B------:R-:W2:Y:S01]  /*2af00*/  LDL.LU.64 R90, [R1+0x4c8] ;  /* 0x0004c800015a7983 */ /* 0x000ea20000300a00 */
[C---:B----4-:R-:W-:Y:S03]  /*2af10*/  HMMA.1688.F32.TF32 R84, R72.reuse, R12, R84 ;  /* 0x0000000c4854723c */ /* 0x050fe60000081054 */
[----:B------:R-:W-:Y:S04]  /*2af20*/  STL [R1+0x3fec], R34 ;  /* 0x003fec2201007387 */ /* 0x000fe80000100800 */
[----:B------:R-:W-:Y:S01]  /*2af30*/  STL [R1+0x3fe8], R31 ;  /* 0x003fe81f01007387 */ /* 0x000fe20000100800 */
[----:B------:R-:W-:Y:S03]  /*2af40*/  HMMA.1688.F32.TF32 R80, R72, R8, R80 ;  /* 0x000000084850723c */ /* 0x000fe60000081050 */
[----:B------:R-:W-:Y:S04]  /*2af50*/  STL [R1+0x3fe4], R30 ;  /* 0x003fe41e01007387 */ /* 0x000fe80000100800 */
[----:B------:R1:W-:Y:S04]  /*2af60*/  STL [R1+0x3fe0], R27 ;  /* 0x003fe01b01007387 */ /* 0x0003e80000100800 */
[----:B------:R-:W-:Y:S01]  /*2af70*/  IMAD.MOV.U32 R43, RZ, RZ, R84 ;  /* 0x000000ffff2b7224 */ /* 0x000fe200078e0054 */
[----:B------:R-:W-:Y:S01]  /*2af80*/  LDS R224, [R5+UR10+0x600] ;  /* 0x0006000a05e07984 */ /* 0x000fe20008000800 */
[----:B------:R-:W-:-:S02]  /*2af90*/  IMAD.MOV.U32 R46, RZ, RZ, R85 ;  /* 0x000000ffff2e7224 */ /* 0x000fc400078e0055 */
[----:B------:R-:W-:Y:S01]  /*2afa0*/  IMAD.MOV.U32 R50, RZ, RZ, R87 ;  /* 0x000000ffff327224 */ /* 0x000fe200078e0057 */
[----:B------:R-:W4:Y:S01]  /*2afb0*/  LDL.LU.64 R84, [R1+0x4a0] ;  /* 0x0004a00001547983 */ /* 0x000f220000300a00 */
[----:B------:R-:W-:-:S03]  /*2afc0*/  IMAD.MOV.U32 R47, RZ, RZ, R86 ;  /* 0x000000ffff2f7224 */ /* 0x000fc600078e0056 */
[----:B------:R-:W4:Y:S01]  /*2afd0*/  LDL.LU.64 R86, [R1+0x4a8] ;  /* 0x0004a80001567983 */ /* 0x000f220000300a00 */
[----:B------:R-:W-:-:S03]  /*2afe0*/  IMAD.MOV.U32 R51, RZ, RZ, R80 ;  /* 0x000000ffff337224 */ /* 0x000fc600078e0050 */
[----:B------:R-:W-:Y:S01]  /*2aff0*/  STL [R1+0x3ffc], R50 ;  /* 0x003ffc3201007387 */ /* 0x000fe20000100800 */
[----:B------:R-:W-:-:S03]  /*2b000*/  IMAD.MOV.U32 R54, RZ, RZ, R81 ;  /* 0x000000ffff367224 */ /* 0x000fc600078e0051 */
[----:B------:R-:W-:Y:S01]  /*2b010*/  STL [R1+0x3ff8], R47 ;  /* 0x003ff82f01007387 */ /* 0x000fe20000100800 */
[----:B------:R-:W-:Y:S01]  /*2b020*/  MOV R55, R82 ;  /* 0x0000005200377202 */ /* 0x000fe20000000f00 */
[----:B------:R-:W-:Y:S02]  /*2b030*/  IMAD.MOV.U32 R58, RZ, RZ, R83 ;  /* 0x000000ffff3a7224 */ /* 0x000fe400078e0053 */
[----:B------:R-:W-:Y:S04]  /*2b040*/  STL [R1+0x3ff4], R46 ;  /* 0x003ff42e01007387 */ /* 0x000fe80000100800 */
[----:B------:R1:W-:Y:S04]  /*2b050*/  STL [R1+0x3ff0], R43 ;  /* 0x003ff02b01007387 */ /* 0x0003e80000100800 */
[----:B------:R-:W3:Y:S04]  /*2b060*/  LDL.LU.64 R80, [R1+0x430] ;  /* 0x0004300001507983 */ /* 0x000ee80000300a00 */
[----:B------:R-:W3:Y:S04]  /*2b070*/  LDL.LU.64 R82, [R1+0x438] ;  /* 0x0004380001527983 */ /* 0x000ee80000300a00 */
[----:B------:R-:W-:Y:S04]  /*2b080*/  STL [R1+0x400c], R58 ;  /* 0x00400c3a01007387 */ /* 0x000fe80000100800 */
[----:B------:R1:W-:Y:S04]  /*2b090*/  STL [R1+0x4008], R55 ;  /* 0x0040083701007387 */ /* 0x0003e80000100800 */
[----:B------:R1:W-:Y:S04]  /*2b0a0*/  STL [R1+0x4004], R54 ;  /* 0x0040043601007387 */ /* 0x0003e80000100800 */
[----:B------:R1:W-:Y:S04]  /*2b0b0*/  STL [R1+0x4000], R51 ;  /* 0x0040003301007387 */ /* 0x0003e80000100800 */
[----:B------:R-:W-:Y:S04]  /*2b0c0*/  LDS R226, [R5+UR10+0x2600] ;  /* 0x0026000a05e27984 */ /* 0x000fe80008000800 */
[----:B------:R-:W-:Y:S04]  /*2b0d0*/  LDS R225, [R2+UR10+0x600] ;  /* 0x0006000a02e17984 */ /* 0x000fe80008000800 */
[----:B------:R-:W-:Y:S04]  /*2b0e0*/  LDS R227, [R2+UR10+0x2600] ;  /* 0x0026000a02e37984 */ /* 0x000fe80008000800 */
[----:B------:R-:W-:Y:S04]  /*2b0f0*/  LDS R160, [R5+UR10+0x680] ;  /* 0x0006800a05a07984 */ /* 0x000fe80008000800 */
[----:B------:R-:W-:Y:S04]  /*2b100*/  LDS R162, [R5+UR10+0x2680] ;  /* 0x0026800a05a27984 */ /* 0x000fe80008000800 */
[----:B------:R-:W-:Y:S04]  /*2b110*/  LDS R161, [R2+UR10+0x680] ;  /* 0x0006800a02a17984 */ /* 0x000fe80008000800 */
[----:B------:R-:W-:Y:S01]  /*2b120*/  LDS R163, [R2+UR10+0x2680] ;  /* 0x0026800a02a37984 */ /* 0x000fe20008000800 */
[----:B--2---:R-:W-:-:S15]  /*2b130*/  HMMA.1688.F32.TF32 R88, R72, R60, R88 ;  /* 0x0000003c4858723c */ /* 0x004fde0000081058 */
[----:B------:R-:W-:-:S04]  /*2b140*/  NOP ;  /* 0x0000000000007918 */ /* 0x000fc80000000000 */
[----:B------:R-:W-:Y:S02]  /*2b150*/  IMAD.MOV.U32 R35, RZ, RZ, R88 ;  /* 0x000000ffff237224 */ /* 0x000fe400078e0058 */
[----:B------:R-:W-:Y:S02]  /*2b160*/  IMAD.MOV.U32 R38, RZ, RZ, R89 ;  /* 0x000000ffff267224 */ /* 0x000fe400078e0059 */
[----:B------:R-:W-:Y:S01]  /*2b170*/  IMAD.MOV.U32 R39, RZ, RZ, R90 ;  /* 0x000000ffff277224 */ /* 0x000fe200078e005a */
[----:B------:R-:W2:Y:S01]  /*2b180*/  LDL.LU.64 R88, [R1+0x420] ;  /* 0x0004200001587983 */ /* 0x000ea20000300a00 */
[----:B------:R-:W-:-:S03]  /*2b190*/  IMAD.MOV.U32 R42, RZ, RZ, R91 ;  /* 0x000000ffff2a7224 */ /* 0x000fc600078e005b */
[----:B------:R-:W2:Y:S01]  /*2b1a0*/  LDL.LU.64 R90, [R1+0x428] ;  /* 0x00042800015a7983 */ /* 0x000ea20000300a00 */
[C---:B----4-:R-:W-:Y:S03]  /*2b1b0*/  HMMA.1688.F32.TF32 R84, R72.reuse, R56, R84 ;  /* 0x000000384854723c */ /* 0x050fe60000081054 */
[----:B------:R-:W-:Y:S04]  /*2b1c0*/  STL [R1+0x401c], R42 ;  /* 0x00401c2a01007387 */ /* 0x000fe80000100800 */
[----:B------:R-:W-:Y:S04]  /*2b1d0*/  STL [R1+0x4018], R39 ;  /* 0x0040182701007387 */ /* 0x000fe80000100800 */
[----:B------:R-:W-:Y:S01]  /*2b1e0*/  STL [R1+0x4014], R38 ;  /* 0x0040142601007387 */ /* 0x000fe20000100800 */
[----:B---3--:R-:W-:Y:S07]  /*2b1f0*/  HMMA.1688.F32.TF32 R80, R72, R52, R80 ;  /* 0x000000344850723c */ /* 0x008fee0000081050 */
[----:B------:R-:W-:Y:S01]  /*2b200*/  IMAD.MOV.U32 R26, RZ, RZ, R87 ;  /* 0x000000ffff1a7224 */ /* 0x000fe200078e0057 */
[----:B------:R-:W-:Y:S01]  /*2b210*/  STL [R1+0x4010], R35 ;  /* 0x0040102301007387 */ /* 0x000fe20000100800 */
[----:B------:R-:W-:Y:S01]  /*2b220*/  IMAD.MOV.U32 R19, RZ, RZ, R84 ;  /* 0x000000ffff137224 */ /* 0x000fe200078e0054 */
[----:B------:R-:W-:Y:S01]  /*2b230*/  MOV R22, R85 ;  /* 0x0000005500167202 */ /* 0x000fe20000000f00 */
[----:B------:R-:W-:Y:S01]  /*2b240*/  IMAD.MOV.U32 R23, RZ, RZ, R86 ;  /* 0x000000ffff177224 */ /* 0x000fe200078e0056 */
[----:B------:R-:W3:Y:S04]  /*2b250*/  LDL.LU.64 R84, [R1+0x410] ;  /* 0x0004100001547983 */ /* 0x000ee80000300a00 */
[----:B------:R-:W3:Y:S04]  /*2b260*/  LDL.LU.64 R86, [R1+0x418] ;  /* 0x0004180001567983 */ /* 0x000ee80000300a00 */
[----:B------:R-:W-:Y:S04]  /*2b270*/  STL [R1+0x402c], R26 ;  /* 0x00402c1a01007387 */ /* 0x000fe80000100800 */
[----:B------:R4:W-:Y:S01]  /*2b280*/  STL [R1+0x4028], R23 ;  /* 0x0040281701007387 */ /* 0x0009e20000100800 */
[----:B------:R-:W-:-:S02]  /*2b290*/  IMAD.MOV.U32 R59, RZ, RZ, R80 ;  /* 0x000000ffff3b7224 */ /* 0x000fc400078e0050 */
[----:B------:R-:W-:Y:S01]  /*2b2a0*/  IMAD.MOV.U32 R62, RZ, RZ, R81 ;  /* 0x000000ffff3e7224 */ /* 0x000fe200078e0051 */
[----:B------:R1:W-:Y:S01]  /*2b2b0*/  STL [R1+0x4024], R22 ;  /* 0x0040241601007387 */ /* 0x0003e20000100800 */
[----:B------:R-:W-:Y:S02]  /*2b2c0*/  IMAD.MOV.U32 R63, RZ, RZ, R82 ;  /* 0x000000ffff3f7224 */ /* 0x000fe400078e0052 */
[----:B------:R-:W-:Y:S01]  /*2b2d0*/  IMAD.MOV.U32 R10, RZ, RZ, R83 ;  /* 0x000000ffff0a7224 */ /* 0x000fe200078e0053 */
[----:B------:R1:W-:Y:S04]  /*2b2e0*/  STL [R1+0x4020], R19 ;  /* 0x0040201301007387 */ /* 0x0003e80000100800 */
[----:B------:R-:W4:Y:S04]  /*2b2f0*/  LDL.LU.64 R80, [R1+0x400] ;  /* 0x0004000001507983 */ /* 0x000f280000300a00 */
[----:B------:R-:W4:Y:S04]  /*2b300*/  LDL.LU.64 R82, [R1+0x408] ;  /* 0x0004080001527983 */ /* 0x000f280000300a00 */
[----:B------:R-:W-:Y:S04]  /*2b310*/  STL [R1+0x403c], R10 ;  /* 0x00403c0a01007387 */ /* 0x000fe80000100800 */
[----:B------:R1:W-:Y:S04]  /*2b320*/  STL [R1+0x4038], R63 ;  /* 0x0040383f01007387 */ /* 0x0003e80000100800 */
[----:B------:R1:W-:Y:S04]  /*2b330*/  STL [R1+0x4034], R62 ;  /* 0x0040343e01007387 */ /* 0x0003e80000100800 */
[----:B------:R1:W-:Y:S04]  /*2b340*/  STL [R1+0x4030], R59 ;  /* 0x0040303b01007387 */ /* 0x0003e80000100800 */
[----:B------:R-:W4:Y:S04]  /*2b350*/  LDL.LU.64 R100, [R1+0x3f0] ;  /* 0x0003f00001647983 */ /* 0x000f280000300a00 */
[----:B------:R-:W4:Y:S04]  /*2b360*/  LDL.LU.64 R102, [R1+0x3f8] ;  /* 0x0003f80001667983 */ /* 0x000f280000300a00 */
[----:B------:R-:W4:Y:S04]  /*2b370*/  LDL.LU.64 R96, [R1+0x3e0] ;  /* 0x0003e00001607983 */ /* 0x000f280000300a00 */
[----:B------:R-:W4:Y:S04]  /*2b380*/  LDL.LU.64 R98, [R1+0x3e8] ;  /* 0x0003e80001627983 */ /* 0x000f280000300a00 */
[----:B------:R-:W4:Y:S04]  /*2b390*/  LDL.LU.64 R92, [R1+0x1700] ;  /* 0x00170000015c7983 */ /* 0x000f280000300a00 */
[----:B------:R-:W4:Y:S01]  /*2b3a0*/  LDL.LU.64 R94, [R1+0x1708] ;  /* 0x00170800015e7983 */ /* 0x000f220000300a00 */
[----:B--2---:R-:W-:-:S15]  /*2b3b0*/  HMMA.1688.F32.TF32 R88, R72, R48, R88 ;  /* 0x000000304858723c */ /* 0x004fde0000081058 */
[----:B------:R-:W-:-:S04]  /*2b3c0*/  NOP ;  /* 0x0000000000007918 */ /* 0x000fc80000000000 */
[----:B------:R-:W-:Y:S02]  /*2b3d0*/  IMAD.MOV.U32 R18, RZ, RZ, R91 ;  /* 0x000000ffff127224 */ /* 0x000fe400078e005b */
[----:B-1----:R-:W-:Y:S01]  /*2b3e0*/  IMAD.MOV.U32 R27, RZ, RZ, R90 ;  /* 0x000000ffff1b7224 */ /* 0x002fe200078e005a */
[----:B------:R-:W-:Y:S01]  /*2b3f0*/  MOV R31, R88 ;  /* 0x00000058001f7202 */ /* 0x000fe20000000f00 */
[----:B------:R-:W-:Y:S01]  /*2b400*/  IMAD.MOV.U32 R30, RZ, RZ, R89 ;  /* 0x000000ffff1e7224 */ /* 0x000fe200078e0059 */
[----:B------:R-:W-:Y:S04]  /*2b410*/  STL [R1+0x404c], R18 ;  /* 0x00404c1201007387 */ /* 0x000fe80000100800 */
[----:B------:R1:W-:Y:S04]  /*2b420*/  STL [R1+0x4048], R27 ;  /* 0x0040481b01007387 */ /* 0x0003e80000100800 */
[----:B------:R2:W-:Y:S04]  /*2b430*/  STL [R1+0x4044], R30 ;  /* 0x0040441e01007387 */ /* 0x0005e80000100800 */
[----:B------:R1:W-:Y:S04]  /*2b440*/  STL [R1+0x4040], R31 ;  /* 0x0040401f01007387 */ /* 0x0003e80000100800 */
[----:B------:R-:W2:Y:S04]  /*2b450*/  LDL.LU.64 R88, [R1+0x16f0] ;  /* 0x0016f00001587983 */ /* 0x000ea80000300a00 */
[----:B------:R-:W2:Y:S01]  /*2b460*/  LDL.LU.64 R90, [R1+0x16f8] ;  /* 0x0016f800015a7983 */ /* 0x000ea20000300a00 */
[C---:B---3--:R-:W-:Y:S08]  /*2b470*/  HMMA.1688.F32.TF32 R84, R72.reuse, R44, R84 ;  /* 0x0000002c4854723c */ /* 0x048ff00000081054 */
[----:B----4-:R-:W-:Y:S11]  /*2b480*/  HMMA.1688.F32.TF32 R80, R72, R40, R80 ;  /* 0x000000284850723c */ /* 0x010ff60000081050 */
[----:B------:R-:W-:-:S02]  /*2b490*/  IMAD.MOV.U32 R43, RZ, RZ, R86 ;  /* 0x000000ffff2b7224 */ /* 0x000fc400078e0056 */
[----:B------:R-:W-:Y:S01]  /*2b4a0*/  IMAD.MOV.U32 R46, RZ, RZ, R85 ;  /* 0x000000ffff2e7224 */ /* 0x000fe200078e0055 */
[----:B------:R-:W-:Y:S01]  /*2b4b0*/  MOV R34, R87 ;  /* 0x0000005700227202 */ /* 0x000fe20000000f00 */
[----:B------:R-:W-:Y:S02]  /*2b4c0*/  IMAD.MOV.U32 R47, RZ, RZ, R84 ;  /* 0x000000ffff2f7224 */ /* 0x000fe400078e0054 */
[----:B------:R-:W3:Y:S04]  /*2b4d0*/  LDL.LU.64 R84, [R1+0x16e0] ;  /* 0x0016e00001547983 */ /* 0x000ee80000300a00 */
[----:B------:R-:W3:Y:S04]  /*2b4e0*/  LDL.LU.64 R86, [R1+0x16e8] ;  /* 0x0016e80001567983 */ /* 0x000ee80000300a00 */
        /* <DEDUP_REMOVED lines=9> */
[----:B------:R-:W4:Y:S04]  /*2b580*/  LDL.LU.64 R116, [R1+0x3b0] ;  /* 0x0003b00001747983 */ /* 0x000f280000300a00 */
[----:B------:R-:W4:Y:S01]  /*2b590*/  LDL.LU.64 R118, [R1+0x3b8] ;  /* 0x0003b80001767983 */ /* 0x000f220000300a00 */
[----:B------:R-:W-:Y:S03]  /*2b5a0*/  HMMA.1688.F32.TF32 R92, R72, R28, R92 ;  /* 0x0000001c485c723c */ /* 0x000fe6000008105c */
[----:B------:R-:W4:Y:S04]  /*2b5b0*/  LDL.LU.64 R108, [R1+0x390] ;  /* 0x00039000016c7983 */ /* 0x000f280000300a00 */
[----:B------:R-:W4:-:S12]  /*2b5c0*/  LDL.LU.64 R110, [R1+0x398] ;  /* 0x00039800016e7983 */ /* 0x000f180000300a00 */
[----:B------:R-:W-:Y:S01]  /*2b5d0*/  IMAD.MOV.U32 R23, RZ, RZ, R92 ;  /* 0x000000ffff177224 */ /* 0x000fe200078e005c */
[----:B------:R-:W-:Y:S01]  /*2b5e0*/  MOV R22, R93 ;  /* 0x0000005d00167202 */ /* 0x000fe20000000f00 */
[----:B------:R-:W-:Y:S01]  /*2b5f0*/  IMAD.MOV.U32 R19, RZ, RZ, R94 ;  /* 0x000000ffff137224 */ /* 0x000fe200078e005e */
[----:B------:R-:W4:Y:S01]  /*2b600*/  LDL.LU.64 R92, [R1+0x370] ;  /* 0x00037000015c7983 */ /* 0x000f220000300a00 */
[----:B------:R-:W-:-:S03]  /*2b610*/  IMAD.MOV.U32 R42, RZ, RZ, R95 ;  /* 0x000000ffff2a7224 */ /* 0x000fc600078e005f */
[----:B------:R-:W4:Y:S01]  /*2b620*/  LDL.LU.64 R94, [R1+0x378] ;  /* 0x00037800015e7983 */ /* 0x000f220000300a00 */
[C---:B------:R-:W-:Y:S08]  /*2b630*/  HMMA.1688.F32.TF32 R100, R72.reuse, R36, R100 ;  /* 0x000000244864723c */ /* 0x040ff00000081064 */
[----:B------:R-:W-:Y:S11]  /*2b640*/  HMMA.1688.F32.TF32 R96, R72, R32, R96 ;  /* 0x000000204860723c */ /* 0x000ff60000081060 */
[----:B------:R-:W-:Y:S01]  /*2b650*/  IMAD.MOV.U32 R11, RZ, RZ, R100 ;  /* 0x000000ffff0b7224 */ /* 0x000fe200078e0064 */
[----:B------:R-:W-:Y:S01]  /*2b660*/  MOV R70, R102 ;  /* 0x0000006600467202 */ /* 0x000fe20000000f00 */
[----:B------:R-:W-:-:S02]  /*2b670*/  IMAD.MOV.U32 R14, RZ, RZ, R101 ;  /* 0x000000ffff0e7224 */ /* 0x000fc400078e0065 */
[----:B------:R-:W-:Y:S01]  /*2b680*/  IMAD.MOV.U32 R71, RZ, RZ, R103 ;  /* 0x000000ffff477224 */ /* 0x000fe200078e0067 */
[----:B--2---:R-:W-:-:S15]  /*2b690*/  HMMA.1688.F32.TF32 R88, R72, R24, R88 ;  /* 0x000000184858723c */ /* 0x004fde0000081058 */
[----:B------:R-:W-:-:S04]  /*2b6a0*/  NOP ;  /* 0x0000000000007918 */ /* 0x000fc80000000000 */
[----:B------:R-:W-:Y:S02]  /*2b6b0*/  IMAD.MOV.U32 R63, RZ, RZ, R88 ;  /* 0x000000ffff3f7224 */ /* 0x000fe400078e0058 */
[----:B------:R-:W-:Y:S02]  /*2b6c0*/  IMAD.MOV.U32 R62, RZ, RZ, R89 ;  /* 0x000000ffff3e7224 */ /* 0x000fe400078e0059 */
[----:B------:R-:W-:Y:S01]  /*2b6d0*/  IMAD.MOV.U32 R59, RZ, RZ, R90 ;  /* 0x000000ffff3b7224 */ /* 0x000fe200078e005a */
[----:B------:R-:W2:Y:S01]  /*2b6e0*/  LDL.LU.64 R88, [R1+0x350] ;  /* 0x0003500001587983 */ /* 0x000ea20000300a00 */
[----:B------:R-:W-:-:S03]  /*2b6f0*/  IMAD.MOV.U32 R26, RZ, RZ, R91 ;  /* 0x000000ffff1a7224 */ /* 0x000fc600078e005b */
[----:B------:R-:W2:Y:S04]  /*2b700*/  LDL.LU.64 R90, [R1+0x358] ;  /* 0x00035800015a7983 */ /* 0x000ea80000300a00 */
[----:B------:R-:W2:Y:S04]  /*2b710*/  LDL.LU.64 R104, [R1+0x330] ;  /* 0x0003300001687983 */ /* 0x000ea80000300a00 */
[----:B------:R-:W2:Y:S01]  /*2b720*/  LDL.LU.64 R106, [R1+0x338] ;  /* 0x00033800016a7983 */ /* 0x000ea20000300a00 */
[C---:B---3--:R-:W-:Y:S03]  /*2b730*/  HMMA.1688.F32.TF32 R84, R72.reuse, R20, R84 ;  /* 0x000000144854723c */ /* 0x048fe60000081054 */
[----:B------:R-:W3:Y:S04]  /*2b740*/  LDL.LU.64 R100, [R1+0x310] ;  /* 0x0003100001647983 */ /* 0x000ee80000300a00 */
[----:B------:R-:W3:Y:S01]  /*2b750*/  LDL.LU.64 R102, [R1+0x318] ;  /* 0x0003180001667983 */ /* 0x000ee20000300a00 */
[----:B----4-:R-:W-:Y:S01]  /*2b760*/  HMMA.1688.F32.TF32 R72, R72, R16, R80 ;  /* 0x000000104848723c */ /* 0x010fe20000081050 */
[----:B------:R-:W-:-:S02]  /*2b770*/  IMAD.MOV.U32 R39, RZ, RZ, R96 ;  /* 0x000000ffff277224 */ /* 0x000fc400078e0060 */
[----:B------:R-:W-:Y:S01]  /*2b780*/  LDS R80, [R5+UR10+0x100] ;  /* 0x0001000a05507984 */ /* 0x000fe20008000800 */
[----:B------:R-:W-:Y:S02]  /*2b790*/  IMAD.MOV.U32 R38, RZ, RZ, R97 ;  /* 0x000000ffff267224 */ /* 0x000fe400078e0061 */
[----:B------:R-:W-:Y:S02]  /*2b7a0*/  IMAD.MOV.U32 R35, RZ, RZ, R98 ;  /* 0x000000ffff237224 */ /* 0x000fe400078e0062 */
[----:B------:R-:W-:-:S03]  /*2b7b0*/  IMAD.MOV.U32 R58, RZ, RZ, R99 ;  /* 0x000000ffff3a7224 */ /* 0x000fc600078e0063 */
[----:B------:R-:W-:Y:S01]  /*2b7c0*/  MOV R15, R84 ;  /* 0x00000054000f7202 */ /* 0x000fe20000000f00 */
[----:B------:R-:W-:Y:S01]  /*2b7d0*/  IMAD.MOV.U32 R66, RZ, RZ, R85 ;  /* 0x000000ffff427224 */ /* 0x000fe200078e0055 */
[----:B------:R-:W-:Y:S01]  /*2b7e0*/  HMMA.1688.F32.TF32 R116, R76, R68, R116 ;  /* 0x000000444c74723c */ /* 0x000fe20000081074 */
[----:B------:R-:W-:Y:S01]  /*2b7f0*/  IMAD.MOV.U32 R67, RZ, RZ, R86 ;  /* 0x000000ffff437224 */ /* 0x000fe200078e0056 */
[----:B------:R-:W-:Y:S01]  /*2b800*/  LDS R82, [R5+UR10+0x2100] ;  /* 0x0021000a05527984 */ /* 0x000fe20008000800 */
[----:B------:R-:W-:-:S03]  /*2b810*/  IMAD.MOV.U32 R7, RZ, RZ, R87 ;  /* 0x000000ffff077224 */ /* 0x000fc600078e0057 */
[----:B------:R-:W-:Y:S01]  /*2b820*/  LDS R81, [R2+UR10+0x100] ;  /* 0x0001000a02517984 */ /* 0x000fe20008000800 */
[----:B-1----:R-:W-:Y:S01]  /*2b830*/  IMAD.MOV.U32 R27, RZ, RZ, R72 ;  /* 0x000000ffff1b7224 */ /* 0x002fe200078e0048 */
[----:B------:R-:W-:Y:S01]  /*2b840*/  MOV R10, R75 ;  /* 0x0000004b000a7202 */ /* 0x000fe20000000f00 */
[----:B------:R-:W-:Y:S01]  /*2b850*/  IMAD.MOV.U32 R30, RZ, RZ, R73 ;  /* 0x000000ffff1e7224 */ /* 0x000fe200078e0049 */
[----:B------:R-:W1:Y:S01]  /*2b860*/  LDS R83, [R2+UR10+0x2100] ;  /* 0x0021000a02537984 */ /* 0x000e620008000800 */
[----:B------:R-:W-:-:S03]  /*2b870*/  IMAD.MOV.U32 R31, RZ, RZ, R74 ;  /* 0x000000ffff1f7224 */ /* 0x000fc600078e004a */
[----:B------:R-:W4:Y:S04]  /*2b880*/  LDL.LU.64 R72, [R1+0x300] ;  /* 0x0003000001487983 */ /* 0x000f280000300a00 */
[----:B------:R-:W4:Y:S04]  /*2b890*/  LDL.LU.64 R74, [R1+0x308] ;  /* 0x00030800014a7983 */ /* 0x000f280000300a00 */
[----:B------:R-:W3:Y:S04]  /*2b8a0*/  LDL.LU.64 R112, [R1+0x2f0] ;  /* 0x0002f00001707983 */ /* 0x000ee80000300a00 */
[----:B------:R-:W3:Y:S04]  /*2b8b0*/  LDL.LU.64 R114, [R1+0x2f8] ;  /* 0x0002f80001727983 */ /* 0x000ee80000300a00 */
[----:B------:R-:W3:Y:S04]  /*2b8c0*/  LDL.LU.64 R96, [R1+0x2e0] ;  /* 0x0002e00001607983 */ /* 0x000ee80000300a00 */
[----:B------:R-:W3:Y:S04]  /*2b8d0*/  LDL.LU.64 R98, [R1+0x2e8] ;  /* 0x0002e80001627983 */ /* 0x000ee80000300a00 */
[----:B------:R-:W4:Y:S04]  /*2b8e0*/  LDL.LU.64 R84, [R1+0x15e0] ;  /* 0x0015e00001547983 */ /* 0x000f280000300a00 */
[----:B------:R-:W4:Y:S01]  /*2b8f0*/  LDL.LU.64 R86, [R1+0x15e8] ;  /* 0x0015e80001567983 */ /* 0x000f220000300a00 */
[----:B------:R-:W-:-:S02]  /*2b900*/  IMAD.MOV.U32 R43, RZ, RZ, R116 ;  /* 0x000000ffff2b7224 */ /* 0x000fc400078e0074 */
[----:B------:R-:W-:Y:S02]  /*2b910*/  IMAD.MOV.U32 R46, RZ, RZ, R117 ;  /* 0x000000ffff2e7224 */ /* 0x000fe400078e0075 */
[----:B------:R-:W-:Y:S02]  /*2b920*/  IMAD.MOV.U32 R47, RZ, RZ, R118 ;  /* 0x000000ffff2f7224 */ /* 0x000fe400078e0076 */
[----:B------:R-:W-:Y:S02]  /*2b930*/  IMAD.MOV.U32 R18, RZ, RZ, R119 ;  /* 0x000000ffff127224 */ /* 0x000fe400078e0077 */
[----:B------:R-:W-:Y:S01]  /*2b940*/  HMMA.1688.F32.TF32 R116, R76, R64, R108 ;  /* 0x000000404c74723c */ /* 0x000fe2000008106c */
[----:B------:R-:W4:Y:S04]  /*2b950*/  LDL.LU.64 R108, [R1+0x15d0] ;  /* 0x0015d000016c7983 */ /* 0x000f280000300a00 */
[----:B------:R-:W4:-:S14]  /*2b960*/  LDL.LU.64 R110, [R1+0x15d8] ;  /* 0x0015d800016e7983 */ /* 0x000f1c0000300a00 */
[----:B------:R-:W-:Y:S04]  /*2b970*/  STL.64 [R1+0x9a0], R116 ;  /* 0x0009a07401007387 */ /* 0x000fe80000100a00 */
[----:B------:R1:W-:Y:S02]  /*2b980*/  STL.64 [R1+0x9a8], R118 ;  /* 0x0009a87601007387 */ /* 0x0003e40000100a00 */
[----:B-1----:R-:W-:Y:S02]  /*2b990*/  HMMA.1688.F32.TF32 R116, R76, R12, R92 ;  /* 0x0000000c4c74723c */ /* 0x002fe4000008105c */
[----:B------:R-:W4:Y:S04]  /*2b9a0*/  LDL.LU.64 R92, [R1+0x15c0] ;  /* 0x0015c000015c7983 */ /* 0x000f280000300a00 */
[----:B------:R-:W4:-:S13]  /*2b9b0*/  LDL.LU.64 R94, [R1+0x15c8] ;  /* 0x0015c800015e7983 */ /* 0x000f1a0000300a00 */
[----:B------:R-:W-:Y:S04]  /*2b9c0*/  STL.64 [R1+0x980], R116 ;  /* 0x0009807401007387 */ /* 0x000fe80000100a00 */
[----:B------:R2:W-:Y:S02]  /*2b9d0*/  STL.64 [R1+0x988], R118 ;  /* 0x0009887601007387 */ /* 0x0005e40000100a00 */
[----:B--2---:R-:W-:Y:S02]  /*2b9e0*/  HMMA.1688.F32.TF32 R116, R76, R8, R88 ;  /* 0x000000084c74723c */ /* 0x004fe40000081058 */
[----:B------:R-:W2:Y:S04]  /*2b9f0*/  LDL.LU.64 R88, [R1+0x16d0] ;  /* 0x0016d00001587983 */ /* 0x000ea80000300a00 */
[----:B------:R-:W2:-:S13]  /*2ba00*/  LDL.LU.64 R90, [R1+0x16d8] ;  /* 0x0016d800015a7983 */ /* 0x000e9a0000300a00 */
[----:B------:R-:W-:Y:S04]  /*2ba10*/  STL.64 [R1+0x960], R116 ;  /* 0x0009607401007387 */ /* 0x000fe80000100a00 */
[----:B------:R1:W-:Y:S02]  /*2ba20*/  STL.64 [R1+0x968], R118 ;  /* 0x0009687601007387 */ /* 0x0003e40000100a00 */
[----:B-1----:R-:W-:Y:S02]  /*2ba30*/  HMMA.1688.F32.TF32 R116, R76, R60, R104 ;  /* 0x0000003c4c74723c */ /* 0x002fe40000081068 */
[----:B------:R-:W2:Y:S04]  /*2ba40*/  LDL.LU.64 R104, [R1+0x16c0] ;  /* 0x0016c00001687983 */ /* 0x000ea80000300a00 */
[----:B------:R-:W2:-:S13]  /*2ba50*/  LDL.LU.64 R106, [R1+0x16c8] ;  /* 0x0016c800016a7983 */ /* 0x000e9a0000300a00 */
[----:B------:R-:W-:Y:S04]  /*2ba60*/  STL.64 [R1+0x950], R116 ;  /* 0x0009507401007387 */ /* 0x000fe80000100a00 */
[----:B------:R3:W-:Y:S02]  /*2ba70*/  STL.64 [R1+0x958], R118 ;  /* 0x0009587601007387 */ /* 0x0007e40000100a00 */
[----:B---3--:R-:W-:Y:S02]  /*2ba80*/  HMMA.1688.F32.TF32 R116, R76, R56, R100 ;  /* 0x000000384c74723c */ /* 0x008fe40000081064 */
[----:B------:R-:W3:Y:S04]  /*2ba90*/  LDL.LU.64 R100, [R1+0x16b0] ;  /* 0x0016b00001647983 */ /* 0x000ee80000300a00 */
[----:B------:R-:W3:-:S13]  /*2baa0*/  LDL.LU.64 R102, [R1+0x16b8] ;  /* 0x0016b80001667983 */ /* 0x000eda0000300a00 */
[----:B------:R-:W-:Y:S04]  /*2bab0*/  STL.64 [R1+0x930], R116 ;  /* 0x0009307401007387 */ /* 0x000fe80000100a00 */
[----:B------:R4:W-:Y:S02]  /*2bac0*/  STL.64 [R1+0x938], R118 ;  /* 0x0009387601007387 */ /* 0x0009e40000100a00 */
[----:B----4-:R-:W-:Y:S02]  /*2bad0*/  HMMA.1688.F32.TF32 R116, R76, R52, R72 ;  /* 0x000000344c74723c */ /* 0x010fe40000081048 */
[----:B------:R-:W4:Y:S04]  /*2bae0*/  LDL.LU.64 R72, [R1+0x2d0] ;  /* 0x0002d00001487983 */ /* 0x000f280000300a00 */
[----:B------:R-:W4:-:S13]  /*2baf0*/  LDL.LU.64 R74, [R1+0x2d8] ;  /* 0x0002d800014a7983 */ /* 0x000f1a0000300a00 */
[----:B------:R-:W-:Y:S04]  /*2bb00*/  STL.64 [R1+0x910], R116 ;  /* 0x0009107401007387 */ /* 0x000fe80000100a00 */
[----:B------:R1:W-:Y:S02]  /*2bb10*/  STL.64 [R1+0x918], R118 ;  /* 0x0009187601007387 */ /* 0x0003e40000100a00 */
[C---:B-1----:R-:W-:Y:S08]  /*2bb20*/  HMMA.1688.F32.TF32 R116, R76.reuse, R48, R112 ;  /* 0x000000304c74723c */ /* 0x042ff00000081070 */
[C---:B------:R-:W-:Y:S01]  /*2bb30*/  HMMA.1688.F32.TF32 R112, R76.reuse, R44, R96 ;  /* 0x0000002c4c70723c */ /* 0x040fe20000081060 */
[----:B------:R-:W4:Y:S10]  /*2bb40*/  LDL.LU.64 R96, [R1+0x2c0] ;  /* 0x0002c00001607983 */ /* 0x000f340000300a00 */
[----:B------:R-:W-:Y:S04]  /*2bb50*/  STL.64 [R1+0x900], R116 ;  /* 0x0009007401007387 */ /* 0x000fe80000100a00 */
[----:B------:R-:W-:Y:S04]  /*2bb60*/  STL.64 [R1+0x908], R118 ;  /* 0x0009087601007387 */ /* 0x000fe80000100a00 */
[----:B------:R-:W4:Y:S04]  /*2bb70*/  LDL.LU.64 R98, [R1+0x2c8] ;  /* 0x0002c80001627983 */ /* 0x000f280000300a00 */
[----:B------:R-:W-:Y:S04]  /*2bb80*/  STL.64 [R1+0x8e0], R112 ;  /* 0x0008e07001007387 */ /* 0x000fe80000100a00 */
[----:B------:R1:W-:Y:S02]  /*2bb90*/  STL.64 [R1+0x8e8], R114 ;  /* 0x0008e87201007387 */ /* 0x0003e40000100a00 */
[----:B-1----:R-:W-:Y:S02]  /*2bba0*/  HMMA.1688.F32.TF32 R112, R76, R40, R84 ;  /* 0x000000284c70723c */ /* 0x002fe40000081054 */
[----:B------:R-:W4:Y:S04]  /*2bbb0*/  LDL.LU.64 R84, [R1+0x2b0] ;  /* 0x0002b00001547983 */ /* 0x000f280000300a00 */
[----:B------:R-:W4:-:S13]  /*2bbc0*/  LDL.LU.64 R86, [R1+0x2b8] ;  /* 0x0002b80001567983 */ /* 0x000f1a0000300a00 */
        /* <DEDUP_REMOVED lines=16> */
[----:B------:R-:W-:Y:S04]  /*2bcd0*/  STL.64 [R1+0x8a8], R114 ;  /* 0x0008a87201007387 */ /* 0x000fe80000100a00 */
[----:B------:R-:W2:Y:S04]  /*2bce0*/  LDL.LU.64 R116, [R1+0x270] ;  /* 0x0002700001747983 */ /* 0x000ea80000300a00 */
[----:B------:R-:W2:Y:S01]  /*2bcf0*/  LDL.LU.64 R118, [R1+0x278] ;  /* 0x0002780001767983 */ /* 0x000ea20000300a00 */
[----:B------:R-:W-:-:S15]  /*2bd00*/  HMMA.1688.F32.TF32 R104, R76, R24, R104 ;  /* 0x000000184c68723c */ /* 0x000fde0000081068 */
[----:B------:R-:W-:-:S04]  /*2bd10*/  NOP ;  /* 0x0000000000007918 */ /* 0x000fc80000000000 */
[----:B------:R1:W-:Y:S04]  /*2bd20*/  STL.64 [R1+0x890], R104 ;  /* 0x0008906801007387 */ /* 0x0003e80000100a00 */
[----:B------:R3:W-:Y:S04]  /*2bd30*/  STL.64 [R1+0x898], R106 ;  /* 0x0008986a01007387 */ /* 0x0007e80000100a00 */
[----:B-1----:R-:W2:Y:S04]  /*2bd40*/  LDL.LU.64 R104, [R1+0x260] ;  /* 0x0002600001687983 */ /* 0x002ea80000300a00 */
[----:B---3--:R-:W3:Y:S01]  /*2bd50*/  LDL.LU.64 R106, [R1+0x268] ;  /* 0x00026800016a7983 */ /* 0x008ee20000300a00 */
[----:B------:R-:W-:Y:S03]  /*2bd60*/  HMMA.1688.F32.TF32 R100, R76, R20, R100 ;  /* 0x000000144c64723c */ /* 0x000fe60000081064 */
[----:B------:R-:W3:Y:S04]  /*2bd70*/  LDL.LU.64 R112, [R1+0x250] ;  /* 0x0002500001707983 */ /* 0x000ee80000300a00 */
[----:B------:R-:W3:-:S12]  /*2bd80*/  LDL.LU.64 R114, [R1+0x258] ;  /* 0x0002580001727983 */ /* 0x000ed80000300a00 */
[----:B------:R1:W-:Y:S04]  /*2bd90*/  STL.64 [R1+0x880], R100 ;  /* 0x0008806401007387 */ /* 0x0003e80000100a00 */
[----:B------:R4:W-:Y:S04]  /*2bda0*/  STL.64 [R1+0x888], R102 ;  /* 0x0008886601007387 */ /* 0x0009e80000100a00 */
[----:B-1----:R-:W3:Y:S01]  /*2bdb0*/  LDL.LU.64 R100, [R1+0x240] ;  /* 0x0002400001647983 */ /* 0x002ee20000300a00 */
[----:B----4-:R-:W-:Y:S03]  /*2bdc0*/  HMMA.1688.F32.TF32 R72, R76, R16, R72 ;  /* 0x000000104c48723c */ /* 0x010fe60000081048 */
[----:B------:R-:W4:-:S15]  /*2bdd0*/  LDL.LU.64 R102, [R1+0x248] ;  /* 0x0002480001667983 */ /* 0x000f1e0000300a00 */
[----:B------:R-:W-:Y:S01]  /*2bde0*/  NOP ;  /* 0x0000000000007918 */ /* 0x000fe20000000000 */
[----:B------:R-:W-:Y:S04]  /*2bdf0*/  STL.64 [R1+0x860], R72 ;  /* 0x0008604801007387 */ /* 0x000fe80000100a00 */
[----:B------:R-:W-:Y:S04]  /*2be00*/  STL.64 [R1+0x868], R74 ;  /* 0x0008684a01007387 */ /* 0x000fe80000100a00 */
[----:B------:R-:W-:Y:S04]  /*2be10*/  LDS R72, [R5+UR10+0x180] ;  /* 0x0001800a05487984 */ /* 0x000fe80008000800 */
[----:B------:R-:W-:Y:S04]  /*2be20*/  LDS R74, [R5+UR10+0x2180] ;  /* 0x0021800a054a7984 */ /* 0x000fe80008000800 */
[----:B------:R-:W-:Y:S04]  /*2be30*/  LDS R73, [R2+UR10+0x180] ;  /* 0x0001800a02497984 */ /* 0x000fe80008000800 */
[----:B------:R-:W1:Y:S01]  /*2be40*/  LDS R75, [R2+UR10+0x2180] ;  /* 0x0021800a024b7984 */ /* 0x000e620008000800 */
[----:B------:R-:W-:Y:S03]  /*2be50*/  HMMA.1688.F32.TF32 R76, R80, R68, R96 ;  /* 0x00000044504c723c */ /* 0x000fe60000081060 */
[----:B------:R-:W4:Y:S04]  /*2be60*/  LDL.LU.64 R96, [R1+0x15b0] ;  /* 0x0015b00001607983 */ /* 0x000f280000300a00 */
[----:B------:R-:W4:-:S12]  /*2be70*/  LDL.LU.64 R98, [R1+0x15b8] ;  /* 0x0015b80001627983 */ /* 0x000f180000300a00 */
        /* <DEDUP_REMOVED lines=20> */
[----:B------:R1:W-:Y:S04]  /*2bfc0*/  STL.64 [R1+0x810], R76 ;  /* 0x0008104c01007387 */ /* 0x0003e80000100a00 */
[----:B------:R1:W-:Y:S04]  /*2bfd0*/  STL.64 [R1+0x818], R78 ;  /* 0x0008184e01007387 */ /* 0x0003e80000100a00 */
[----:B-1----:R-:W2:Y:S04]  /*2bfe0*/  LDL.LU.64 R76, [R1+0x1670] ;  /* 0x00167000014c7983 */ /* 0x002ea80000300a00 */
[----:B------:R-:W2:Y:S01]  /*2bff0*/  LDL.LU.64 R78, [R1+0x1678] ;  /* 0x00167800014e7983 */ /* 0x000ea20000300a00 */
[----:B------:R-:W-:-:S15]  /*2c000*/  HMMA.1688.F32.TF32 R116, R80, R56, R116 ;  /* 0x000000385074723c */ /* 0x000fde0000081074 */
[----:B------:R-:W-:-:S04]  /*2c010*/  NOP ;  /* 0x0000000000007918 */ /* 0x000fc80000000000 */
[----:B------:R-:W-:Y:S04]  /*2c020*/  STL.64 [R1+0x800], R116 ;  /* 0x0008007401007387 */ /* 0x000fe80000100a00 */
[----:B------:R3:W-:Y:S02]  /*2c030*/  STL.64 [R1+0x808], R118 ;  /* 0x0008087601007387 */ /* 0x0007e40000100a00 */
[----:B---3--:R-:W-:Y:S02]  /*2c040*/  HMMA.1688.F32.TF32 R116, R80, R52, R104 ;  /* 0x000000345074723c */ /* 0x008fe40000081068 */
[----:B------:R-:W3:Y:S04]  /*2c050*/  LDL.LU.64 R104, [R1+0x210] ;  /* 0x0002100001687983 */ /* 0x000ee80000300a00 */
[----:B------:R-:W3:-:S13]  /*2c060*/  LDL.LU.64 R106, [R1+0x218] ;  /* 0x00021800016a7983 */ /* 0x000eda0000300a00 */
[----:B------:R-:W-:Y:S04]  /*2c070*/  STL.64 [R1+0x7f0], R116 ;  /* 0x0007f07401007387 */ /* 0x000fe80000100a00 */
[----:B------:R1:W-:Y:S02]  /*2c080*/  STL.64 [R1+0x7f8], R118 ;  /* 0x0007f87601007387 */ /* 0x0003e40000100a00 */
[C---:B-1----:R-:W-:Y:S08]  /*2c090*/  HMMA.1688.F32.TF32 R116, R80.reuse, R48, R112 ;  /* 0x000000305074723c */ /* 0x042ff00000081070 */
[C---:B----4-:R-:W-:Y:S01]  /*2c0a0*/  HMMA.1688.F32.TF32 R112, R80.reuse, R44, R100 ;  /* 0x0000002c5070723c */ /* 0x050fe20000081064 */
        /* <DEDUP_REMOVED lines=14> */
[----:B------:R-:W-:Y:S01]  /*2c190*/  STL.64 [R1+0x7b0], R112 ;  /* 0x0007b07001007387 */ /* 0x000fe20000100a00 */
[C---:B------:R-:W-:Y:S03]  /*2c1a0*/  HMMA.1688.F32.TF32 R108, R80.reuse, R32, R108 ;  /* 0x00000020506c723c */ /* 0x040fe6000008106c */
[----:B------:R-:W-:Y:S04]  /*2c1b0*/  STL.64 [R1+0x7b8], R114 ;  /* 0x0007b87201007387 */ /* 0x000fe80000100a00 */
[----:B------:R-:W4:Y:S04]  /*2c1c0*/  LDL.LU.64 R116, [R1+0x1c0] ;  /* 0x0001c00001747983 */ /* 0x000f280000300a00 */
[----:B------:R-:W4:Y:S08]  /*2c1d0*/  LDL.LU.64 R118, [R1+0x1c8] ;  /* 0x0001c80001767983 */ /* 0x000f300000300a00 */
        /* <DEDUP_REMOVED lines=15> */
[----:B------:R1:W-:Y:S01]  /*2c2d0*/  STL.64 [R1+0x770], R108 ;  /* 0x0007706c01007387 */ /* 0x0003e20000100a00 */
[----:B---3--:R-:W-:Y:S03]  /*2c2e0*/  HMMA.1688.F32.TF32 R80, R80, R16, R104 ;  /* 0x000000105050723c */ /* 0x008fe60000081068 */
[----:B------:R3:W-:Y:S04]  /*2c2f0*/  STL.64 [R1+0x778], R110 ;  /* 0x0007786e01007387 */ /* 0x0007e80000100a00 */
[----:B------:R-:W2:Y:S04]  /*2c300*/  LDL.LU.64 R112, [R1+0x180] ;  /* 0x0001800001707983 */ /* 0x000ea80000300a00 */
[----:B------:R-:W2:Y:S08]  /*2c310*/  LDL.LU.64 R114, [R1+0x188] ;  /* 0x0001880001727983 */ /* 0x000eb00000300a00 */
[----:B------:R-:W-:Y:S04]  /*2c320*/  STL.64 [R1+0x760], R80 ;  /* 0x0007605001007387 */ /* 0x000fe80000100a00 */
[----:B------:R4:W-:Y:S04]  /*2c330*/  STL.64 [R1+0x768], R82 ;  /* 0x0007685201007387 */ /* 0x0009e80000100a00 */
[----:B-1----:R-:W2:Y:S04]  /*2c340*/  LDL.LU.64 R108, [R1+0x6d0] ;  /* 0x0006d000016c7983 */ /* 0x002ea80000300a00 */
[----:B---3--:R-:W3:Y:S04]  /*2c350*/  LDL.LU.64 R110, [R1+0x6d8] ;  /* 0x0006d800016e7983 */ /* 0x008ee80000300a00 */
[----:B------:R-:W3:Y:S04]  /*2c360*/  LDL.LU.64 R104, [R1+0x15a0] ;  /* 0x0015a00001687983 */ /* 0x000ee80000300a00 */
[----:B------:R-:W3:Y:S01]  /*2c370*/  LDL.LU.64 R106, [R1+0x15a8] ;  /* 0x0015a800016a7983 */ /* 0x000ee20000300a00 */
[----:B----4-:R-:W-:-:S15]  /*2c380*/  HMMA.1688.F32.TF32 R80, R72, R68, R100 ;  /* 0x000000444850723c */ /* 0x010fde0000081064 */
[----:B------:R-:W-:-:S04]  /*2c390*/  NOP ;  /* 0x0000000000007918 */ /* 0x000fc80000000000 */
[----:B------:R-:W-:Y:S04]  /*2c3a0*/  STL.64 [R1+0x750], R80 ;  /* 0x0007505001007387 */ /* 0x000fe80000100a00 */
[----:B------:R1:W-:Y:S04]  /*2c3b0*/  STL.64 [R1+0x758], R82 ;  /* 0x0007585201007387 */ /* 0x0003e80000100a00 */
[----:B------:R-:W4:Y:S04]  /*2c3c0*/  LDL.LU.64 R100, [R1+0x1590] ;  /* 0x0015900001647983 */ /* 0x000f280000300a00 */
[----:B------:R-:W4:Y:S01]  /*2c3d0*/  LDL.LU.64 R102, [R1+0x1598] ;  /* 0x0015980001667983 */ /* 0x000f220000300a00 */
[----:B-1----:R-:W-:-:S15]  /*2c3e0*/  HMMA.1688.F32.TF32 R80, R72, R64, R96 ;  /* 0x000000404850723c */ /* 0x002fde0000081060 */
        /* <DEDUP_REMOVED lines=11> */
[C---:B------:R-:W-:Y:S08]  /*2c4a0*/  HMMA.1688.F32.TF32 R116, R72.reuse, R8, R116 ;  /* 0x000000084874723c */ /* 0x040ff00000081074 */
[C---:B-1----:R-:W-:Y:S01]  /*2c4b0*/  HMMA.1688.F32.TF32 R80, R72.reuse, R60, R92 ;  /* 0x0000003c4850723c */ /* 0x042fe2000008105c */
[----:B------:R-:W4:Y:S10]  /*2c4c0*/  LDL.LU.64 R92, [R1+0x1640] ;  /* 0x00164000015c7983 */ /* 0x000f340000300a00 */
[----:B------:R-:W-:Y:S04]  /*2c4d0*/  STL.64 [R1+0x720], R116 ;  /* 0x0007207401007387 */ /* 0x000fe80000100a00 */
[----:B------:R-:W-:Y:S04]  /*2c4e0*/  STL.64 [R1+0x728], R118 ;  /* 0x0007287601007387 */ /* 0x000fe80000100a00 */
[----:B------:R-:W4:Y:S04]  /*2c4f0*/  LDL.LU.64 R94, [R1+0x1648] ;  /* 0x00164800015e7983 */ /* 0x000f280000300a00 */
        /* <DEDUP_REMOVED lines=10> */
[----:B------:R1:W-:Y:S04]  /*2c5a0*/  STL.64 [R1+0x6f0], R80 ;  /* 0x0006f05001007387 */ /* 0x0003e80000100a00 */
[----:B------:R1:W-:Y:S04]  /*2c5b0*/  STL.64 [R1+0x6f8], R82 ;  /* 0x0006f85201007387 */ /* 0x0003e80000100a00 */
[----:B-1----:R-:W2:Y:S04]  /*2c5c0*/  LDL.LU.64 R80, [R1+0x150] ;  /* 0x0001500001507983 */ /* 0x002ea80000300a00 */
[----:B------:R-:W2:Y:S01]  /*2c5d0*/  LDL.LU.64 R82, [R1+0x158] ;  /* 0x0001580001527983 */ /* 0x000ea20000300a00 */
[C---:B------:R-:W-:Y:S08]  /*2c5e0*/  HMMA.1688.F32.TF32 R112, R72.reuse, R48, R112 ;  /* 0x000000304870723c */ /* 0x040ff00000081070 */
[C---:B---3--:R-:W-:Y:S08]  /*2c5f0*/  HMMA.1688.F32.TF32 R108, R72.reuse, R44, R108 ;  /* 0x0000002c486c723c */ /* 0x048ff0000008106c */
[C---:B------:R-:W-:Y:S03]  /*2c600*/  HMMA.1688.F32.TF32 R104, R72.reuse, R40, R104 ;  /* 0x000000284868723c */ /* 0x040fe60000081068 */
[----:B------:R1:W-:Y:S04]  /*2c610*/  STL.64 [R1+0x6e0], R112 ;  /* 0x0006e07001007387 */ /* 0x0003e80000100a00 */
[----:B------:R3:W-:Y:S04]  /*2c620*/  STL.64 [R1+0x6e8], R114 ;  /* 0x0006e87201007387 */ /* 0x0007e80000100a00 */
[----:B------:R-:W-:Y:S04]  /*2c630*/  STL.64 [R1+0x6d0], R108 ;  /* 0x0006d06c01007387 */ /* 0x000fe80000100a00 */
[----:B------:R-:W-:Y:S04]  /*2c640*/  STL.64 [R1+0x6d8], R110 ;  /* 0x0006d86e01007387 */ /* 0x000fe80000100a00 */
[----:B------:R-:W-:Y:S04]  /*2c650*/  STL.64 [R1+0x6c0], R104 ;  /* 0x0006c06801007387 */ /* 0x000fe80000100a00 */
[----:B------:R-:W-:Y:S01]  /*2c660*/  STL.64 [R1+0x6c8], R106 ;  /* 0x0006c86a01007387 */ /* 0x000fe20000100a00 */
[----:B----4-:R-:W-:-:S15]  /*2c670*/  HMMA.1688.F32.TF32 R100, R72, R36, R100 ;  /* 0x000000244864723c */ /* 0x010fde0000081064 */
[----:B------:R-:W-:-:S04]  /*2c680*/  NOP ;  /* 0x0000000000007918 */ /* 0x000fc80000000000 */
[----:B------:R-:W-:Y:S01]  /*2c690*/  STL.64 [R1+0x6b0], R100 ;  /* 0x0006b06401007387 */ /* 0x000fe20000100a00 */
[----:B------:R-:W-:Y:S03]  /*2c6a0*/  HMMA.1688.F32.TF32 R96, R72, R32, R96 ;  /* 0x000000204860723c */ /* 0x000fe60000081060 */
[----:B------:R-:W-:Y:S04]  /*2c6b0*/  STL.64 [R1+0x6b8], R102 ;  /* 0x0006b86601007387 */ /* 0x000fe80000100a00 */
[----:B------:R-:W4:-:S12]  /*2c6c0*/  LDL.LU.64 R124, [R1+0x140] ;  /* 0x00014000017c7983 */ /* 0x000f180000300a00 */
[----:B------:R-:W-:Y:S01]  /*2c6d0*/  STL.64 [R1+0x6a0], R96 ;  /* 0x0006a06001007387 */ /* 0x000fe20000100a00 */
[----:B------:R-:W-:Y:S03]  /*2c6e0*/  HMMA.1688.F32.TF32 R84, R72, R28, R84 ;  /* 0x0000001c4854723c */ /* 0x000fe60000081054 */
[----:B------:R-:W-:Y:S04]  /*2c6f0*/  STL.64 [R1+0x6a8], R98 ;  /* 0x0006a86201007387 */ /* 0x000fe80000100a00 */
[----:B------:R-:W4:-:S12]  /*2c700*/  LDL.LU.64 R126, [R1+0x148] ;  /* 0x00014800017e7983 */ /* 0x000f180000300a00 */
[----:B------:R1:W-:Y:S04]  /*2c710*/  STL.64 [R1+0x690], R84 ;  /* 0x0006905401007387 */ /* 0x0003e80000100a00 */
[----:B------:R1:W-:Y:S04]  /*2c720*/  STL.64 [R1+0x698], R86 ;  /* 0x0006985601007387 */ /* 0x0003e80000100a00 */
[----:B------:R-:W4:Y:S04]  /*2c730*/  LDL.LU.64 R120, [R1+0x170] ;  /* 0x0001700001787983 */ /* 0x000f280000300a00 */
[----:B------:R-:W4:Y:S04]  /*2c740*/  LDL.LU.64 R122, [R1+0x178] ;  /* 0x00017800017a7983 */ /* 0x000f280000300a00 */
[----:B------:R-:W4:Y:S04]  /*2c750*/  LDL.LU.64 R116, [R1+0xb00] ;  /* 0x000b000001747983 */ /* 0x000f280000300a00 */
[----:B------:R-:W4:Y:S04]  /*2c760*/  LDL.LU.64 R118, [R1+0xb08] ;  /* 0x000b080001767983 */ /* 0x000f280000300a00 */
[----:B-1----:R-:W4:Y:S04]  /*2c770*/  LDL.LU.64 R112, [R1+0xba0] ;  /* 0x000ba00001707983 */ /* 0x002f280000300a00 */
[----:B---3--:R-:W3:Y:S01]  /*2c780*/  LDL.LU.64 R114, [R1+0xba8] ;  /* 0x000ba80001727983 */ /* 0x008ee20000300a00 */
[C---:B------:R-:W-:Y:S03]  /*2c790*/  HMMA.1688.F32.TF32 R92, R72.reuse, R24, R92 ;  /* 0x00000018485c723c */ /* 0x040fe6000008105c */
[----:B------:R-:W3:Y:S04]  /*2c7a0*/  LDL.LU.64 R84, [R1+0xbe0] ;  /* 0x000be00001547983 */ /* 0x000ee80000300a00 */
[----:B------:R-:W3:Y:S04]  /*2c7b0*/  LDL.LU.64 R86, [R1+0xbe8] ;  /* 0x000be80001567983 */ /* 0x000ee80000300a00 */
[----:B------:R-:W3:Y:S04]  /*2c7c0*/  LDL.LU.64 R108, [R1+0xbf0] ;  /* 0x000bf000016c7983 */ /* 0x000ee80000300a00 */
[----:B------:R-:W3:Y:S01]  /*2c7d0*/  LDL.LU.64 R110, [R1+0xbf8] ;  /* 0x000bf800016e7983 */ /* 0x000ee20000300a00 */
[C---:B--2---:R-:W-:Y:S03]  /*2c7e0*/  HMMA.1688.F32.TF32 R88, R72.reuse, R20, R88 ;  /* 0x000000144858723c */ /* 0x044fe60000081058 */
[----:B------:R1:W-:Y:S04]  /*2c7f0*/  STL.64 [R1+0x680], R92 ;  /* 0x0006805c01007387 */ /* 0x0003e80000100a00 */
[----:B------:R2:W-:Y:S04]  /*2c800*/  STL.64 [R1+0x688], R94 ;  /* 0x0006885e01007387 */ /* 0x0005e80000100a00 */
[----:B------:R-:W3:Y:S04]  /*2c810*/  LDL.LU.64 R104, [R1+0x1270] ;  /* 0x0012700001687983 */ /* 0x000ee80000300a00 */
[----:B------:R-:W3:Y:S04]  /*2c820*/  LDL.LU.64 R106, [R1+0x1278] ;  /* 0x00127800016a7983 */ /* 0x000ee80000300a00 */
[----:B------:R1:W-:Y:S01]  /*2c830*/  STL.64 [R1+0x670], R88 ;  /* 0x0006705801007387 */ /* 0x0003e20000100a00 */
[----:B------:R-:W-:Y:S03]  /*2c840*/  HMMA.1688.F32.TF32 R72, R72, R16, R76 ;  /* 0x000000104848723c */ /* 0x000fe6000008104c */
[----:B------:R1:W-:Y:S04]  /*2c850*/  STL.64 [R1+0x678], R90 ;  /* 0x0006785a01007387 */ /* 0x0003e80000100a00 */
[----:B------:R-:W3:Y:S04]  /*2c860*/  LDL.LU.64 R76, [R1+0x1580] ;  /* 0x00158000014c7983 */ /* 0x000ee80000300a00 */
[----:B------:R-:W3:Y:S01]  /*2c870*/  LDL.LU.64 R78, [R1+0x1588] ;  /* 0x00158800014e7983 */ /* 0x000ee20000300a00 */
[C---:B------:R-:W-:Y:S07]  /*2c880*/  HMMA.1688.F32.TF32 R80, R240.reuse, R68, R80 ;  /* 0x00000044f050723c */ /* 0x040fee0000081050 */
[----:B------:R-:W-:Y:S04]  /*2c890*/  STL.64 [R1+0x660], R72 ;  /* 0x0006604801007387 */ /* 0x000fe80000100a00 */
[----:B------:R-:W-:Y:S04]  /*2c8a0*/  STL.64 [R1+0x668], R74 ;  /* 0x0006684a01007387 */ /* 0x000fe80000100a00 */
[----:B------:R-:W3:Y:S04]  /*2c8b0*/  LDL.LU.64 R100, [R1+0x1570] ;  /* 0x0015700001647983 */ /* 0x000ee80000300a00 */
[----:B------:R-:W3:Y:S04]  /*2c8c0*/  LDL.LU.64 R102, [R1+0x1578] ;  /* 0x0015780001667983 */ /* 0x000ee80000300a00 */
[----:B------:R-:W-:Y:S04]  /*2c8d0*/  LDS R72, [R5+UR10+0x280] ;  /* 0x0002800a05487984 */ /* 0x000fe80008000800 */
[----:B------:R1:W-:Y:S04]  /*2c8e0*/  STL.64 [R1+0x650], R80 ;  /* 0x0006505001007387 */ /* 0x0003e80000100a00 */
[----:B------:R1:W-:Y:S04]  /*2c8f0*/  STL.64 [R1+0x658], R82 ;  /* 0x0006585201007387 */ /* 0x0003e80000100a00 */
[----:B------:R-:W3:Y:S04]  /*2c900*/  LDL.LU.64 R96, [R1+0x1560] ;  /* 0x0015600001607983 */ /* 0x000ee80000300a00 */
[----:B------:R-:W3:Y:S04]  /*2c910*/  LDL.LU.64 R98, [R1+0x1568] ;  /* 0x0015680001627983 */ /* 0x000ee80000300a00 */
[----:B-1----:R-:W3:Y:S04]  /*2c920*/  LDL.LU.64 R92, [R1+0x1620] ;  /* 0x00162000015c7983 */ /* 0x002ee80000300a00 */
[----:B--2---:R-:W2:Y:S04]  /*2c930*/  LDL.LU.64 R94, [R1+0x1628] ;  /* 0x00162800015e7983 */ /* 0x004ea80000300a00 */
[----:B------:R-:W2:Y:S04]  /*2c940*/  LDL.LU.64 R88, [R1+0x1550] ;  /* 0x0015500001587983 */ /* 0x000ea80000300a00 */
[----:B------:R-:W2:Y:S04]  /*2c950*/  LDL.LU.64 R90, [R1+0x1558] ;  /* 0x00155800015a7983 */ /* 0x000ea80000300a00 */
[----:B------:R-:W2:Y:S04]  /*2c960*/  LDL.LU.64 R80, [R1+0x1540] ;  /* 0x0015400001507983 */ /* 0x000ea80000300a00 */
[----:B------:R-:W2:Y:S04]  /*2c970*/  LDL.LU.64 R82, [R1+0x1548] ;  /* 0x0015480001527983 */ /* 0x000ea80000300a00 */
[----:B------:R-:W-:Y:S04]  /*2c980*/  LDS R74, [R5+UR10+0x2280] ;  /* 0x0022800a054a7984 */ /* 0x000fe80008000800 */
[----:B------:R-:W-:Y:S04]  /*2c990*/  LDS R73, [R2+UR10+0x280] ;  /* 0x0002800a02497984 */ /* 0x000fe80008000800 */
[----:B------:R-:W1:Y:S01]  /*2c9a0*/  LDS R75, [R2+UR10+0x2280] ;  /* 0x0022800a024b7984 */ /* 0x000e620008000800 */
[C---:B----4-:R-:W-:Y:S08]  /*2c9b0*/  HMMA.1688.F32.TF32 R128, R240.reuse, R64, R124 ;  /* 0x00000040f080723c */ /* 0x050ff0000008107c */
[C---:B------:R-:W-:Y:S08]  /*2c9c0*/  HMMA.1688.F32.TF32 R124, R240.reuse, R12, R120 ;  /* 0x0000000cf07c723c */ /* 0x040ff00000081078 */
[C---:B------:R-:W-:Y:S08]  /*2c9d0*/  HMMA.1688.F32.TF32 R120, R240.reuse, R8, R116 ;  /* 0x00000008f078723c */ /* 0x040ff00000081074 */
[C---:B---3--:R-:W-:Y:S08]  /*2c9e0*/  HMMA.1688.F32.TF32 R116, R240.reuse, R60, R112 ;  /* 0x0000003cf074723c */ /* 0x048ff00000081070 */
[C---:B------:R-:W-:Y:S01]  /*2c9f0*/  HMMA.1688.F32.TF32 R112, R240.reuse, R56, R84 ;  /* 0x00000038f070723c */ /* 0x040fe20000081054 */
[----:B------:R-:W-:Y:S04]  /*2ca00*/  STL.64 [R1+0xb0], R128 ;  /* 0x0000b08001007387 */ /* 0x000fe80000100a00 */
[----:B------:R-:W-:Y:S04]  /*2ca10*/  STL.64 [R1+0xb8], R130 ;  /* 0x0000b88201007387 */ /* 0x000fe80000100a00 */
[----:B------:R-:W-:Y:S04]  /*2ca20*/  STL.64 [R1+0xa0], R124 ;  /* 0x0000a07c01007387 */ /* 0x000fe80000100a00 */
[----:B------:R-:W-:Y:S04]  /*2ca30*/  STL.64 [R1+0xa8], R126 ;  /* 0x0000a87e01007387 */ /* 0x000fe80000100a00 */
[----:B------:R-:W-:Y:S04]  /*2ca40*/  STL.64 [R1+0x90], R120 ;  /* 0x0000907801007387 */ /* 0x000fe80000100a00 */
[----:B------:R-:W-:Y:S04]  /*2ca50*/  STL.64 [R1+0x98], R122 ;  /* 0x0000987a01007387 */ /* 0x000fe80000100a00 */
[----:B------:R-:W3:Y:S04]  /*2ca60*/  LDL.LU.64 R84, [R1+0x1530] ;  /* 0x0015300001547983 */ /* 0x000ee80000300a00 */
[----:B------:R-:W-:Y:S04]  /*2ca70*/  STL.64 [R1+0x80], R116 ;  /* 0x0000807401007387 */ /* 0x000fe80000100a00 */
[----:B------:R-:W-:Y:S04]  /*2ca80*/  STL.64 [R1+0x88], R118 ;  /* 0x0000887601007387 */ /* 0x000fe80000100a00 */
[----:B------:R-:W3:Y:S04]  /*2ca90*/  LDL.LU.64 R86, [R1+0x1538] ;  /* 0x0015380001567983 */ /* 0x000ee80000300a00 */
[----:B------:R-:W-:Y:S04]  /*2caa0*/  STL.64 [R1+0x70], R112 ;  /* 0x0000707001007387 */ /* 0x000fe80000100a00 */
[----:B------:R4:W-:Y:S02]  /*2cab0*/  STL.64 [R1+0x78], R114 ;  /* 0x0000787201007387 */ /* 0x0009e40000100a00 */
[C---:B----4-:R-:W-:Y:S08]  /*2cac0*/  HMMA.1688.F32.TF32 R112, R240.reuse, R52, R108 ;  /* 0x00000034f070723c */ /* 0x050ff0000008106c */
[C---:B------:R-:W-:Y:S08]  /*2cad0*/  HMMA.1688.F32.TF32 R108, R240.reuse, R48, R104 ;  /* 0x00000030f06c723c */ /* 0x040ff00000081068 */
[C---:B------:R-:W-:Y:S03]  /*2cae0*/  HMMA.1688.F32.TF32 R104, R240.reuse, R44, R76 ;  /* 0x0000002cf068723c */ /* 0x040fe6000008104c */
[----:B------:R-:W-:Y:S04]  /*2caf0*/  STL.64 [R1+0x60], R112 ;  /* 0x0000607001007387 */ /* 0x000fe80000100a00 */
[----:B------:R-:W-:Y:S04]  /*2cb00*/  STL.64 [R1+0x68], R114 ;  /* 0x0000687201007387 */ /* 0x000fe80000100a00 */
[----:B------:R-:W4:Y:S04]  /*2cb10*/  LDL.LU.64 R76, [R1+0xc00] ;  /* 0x000c0000014c7983 */ /* 0x000f280000300a00 */
[----:B------:R-:W-:Y:S01]  /*2cb20*/  STL.64 [R1+0x50], R108 ;  /* 0x0000506c01007387 */ /* 0x000fe20000100a00 */
[C---:B------:R-:W-:Y:S03]  /*2cb30*/  HMMA.1688.F32.TF32 R100, R240.reuse, R40, R100 ;  /* 0x00000028f064723c */ /* 0x040fe60000081064 */
[----:B------:R-:W-:Y:S04]  /*2cb40*/  STL.64 [R1+0x58], R110 ;  /* 0x0000586e01007387 */ /* 0x000fe80000100a00 */
[----:B------:R-:W4:Y:S01]  /*2cb50*/  LDL.LU.64 R78, [R1+0xc08] ;  /* 0x000c0800014e7983 */ /* 0x000f220000300a00 */
[C---:B------:R-:W-:Y:S08]  /*2cb60*/  HMMA.1688.F32.TF32 R96, R240.reuse, R36, R96 ;  /* 0x00000024f060723c */ /* 0x040ff00000081060 */
[C---:B--2---:R-:W-:Y:S08]  /*2cb70*/  HMMA.1688.F32.TF32 R92, R240.reuse, R32, R92 ;  /* 0x00000020f05c723c */ /* 0x044ff0000008105c */
[C---:B------:R-:W-:Y:S01]  /*2cb80*/  HMMA.1688.F32.TF32 R88, R240.reuse, R28, R88 ;  /* 0x0000001cf058723c */ /* 0x040fe20000081058 */
[----:B------:R-:W-:Y:S04]  /*2cb90*/  STL.64 [R1+0x40], R104 ;  /* 0x0000406801007387 */ /* 0x000fe80000100a00 */
[----:B------:R-:W-:Y:S04]  /*2cba0*/  STL.64 [R1+0x48], R106 ;  /* 0x0000486a01007387 */ /* 0x000fe80000100a00 */
[----:B------:R-:W-:Y:S04]  /*2cbb0*/  STL.64 [R1+0x30], R100 ;  /* 0x0000306401007387 */ /* 0x000fe80000100a00 */
[----:B------:R-:W-:Y:S04]  /*2cbc0*/  STL.64 [R1+0x38], R102 ;  /* 0x0000386601007387 */ /* 0x000fe80000100a00 */
[----:B------:R-:W-:Y:S04]  /*2cbd0*/  STL.64 [R1+0x20], R96 ;  /* 0x0000206001007387 */ /* 0x000fe80000100a00 */
[----:B------:R-:W-:Y:S04]  /*2cbe0*/  STL.64 [R1+0x28], R98 ;  /* 0x0000286201007387 */ /* 0x000fe80000100a00 */
[----:B------:R2:W-:Y:S04]  /*2cbf0*/  STL.64 [R1+0x10], R92 ;  /* 0x0000105c01007387 */ /* 0x0005e80000100a00 */
[----:B------:R1:W-:Y:S04]  /*2cc00*/  STL.64 [R1+0x18], R94 ;  /* 0x0000185e01007387 */ /* 0x0003e80000100a00 */
[----:B--2---:R-:W2:Y:S04]  /*2cc10*/  LDL.LU.64 R92, [R1+0x1070] ;  /* 0x00107000015c7983 */ /* 0x004ea80000300a00 */
[----:B------:R1:W-:Y:S04]  /*2cc20*/  STL.64 [R1], R88 ;  /* 0x0000005801007387 */ /* 0x0003e80000100a00 */
[----:B------:R1:W-:Y:S04]  /*2cc30*/  STL.64 [R1+0x8], R90 ;  /* 0x0000085a01007387 */ /* 0x0003e80000100a00 */
[----:B-1----:R-:W2:Y:S04]  /*2cc40*/  LDL.LU.64 R94, [R1+0x1078] ;  /* 0x00107800015e7983 */ /* 0x002ea80000300a00 */
[----:B------:R-:W2:Y:S04]  /*2cc50*/  LDL.LU.64 R112, [R1+0x1060] ;  /* 0x0010600001707983 */ /* 0x000ea80000300a00 */
[----:B------:R-:W2:Y:S04]  /*2cc60*/  LDL.LU.64 R114, [R1+0x1068] ;  /* 0x0010680001727983 */ /* 0x000ea80000300a00 */
[----:B------:R-:W2:Y:S04]  /*2cc70*/  LDL.LU.64 R108, [R1+0x1050] ;  /* 0x00105000016c7983 */ /* 0x000ea80000300a00 */
[----:B------:R-:W2:Y:S01]  /*2cc80*/  LDL.LU.64 R110, [R1+0x1058] ;  /* 0x00105800016e7983 */ /* 0x000ea20000300a00 */
[C---:B------:R-:W-:Y:S03]  /*2cc90*/  HMMA.1688.F32.TF32 R248, R240.reuse, R24, R80 ;  /* 0x00000018f0f8723c */ /* 0x040fe60000081050 */
[----:B------:R-:W2:Y:S04]  /*2cca0*/  LDL.LU.64 R104, [R1+0x1040] ;  /* 0x0010400001687983 */ /* 0x000ea80000300a00 */
[----:B------:R-:W2:Y:S04]  /*2ccb0*/  LDL.LU.64 R106, [R1+0x1048] ;  /* 0x00104800016a7983 */ /* 0x000ea80000300a00 */
[----:B------:R-:W2:Y:S04]  /*2ccc0*/  LDL.LU.64 R100, [R1+0x1030] ;  /* 0x0010300001647983 */ /* 0x000ea80000300a00 */
[----:B------:R-:W2:Y:S04]  /*2ccd0*/  LDL.LU.64 R102, [R1+0x1038] ;  /* 0x0010380001667983 */ /* 0x000ea80000300a00 */
[----:B------:R-:W2:Y:S04]  /*2cce0*/  LDL.LU.64 R80, [R1+0x1020] ;  /* 0x0010200001507983 */ /* 0x000ea80000300a00 */
[----:B------:R-:W2:Y:S04]  /*2ccf0*/  LDL.LU.64 R82, [R1+0x1028] ;  /* 0x0010280001527983 */ /* 0x000ea80000300a00 */
[----:B------:R-:W-:Y:S04]  /*2cd00*/  STL [R1+0x3ecc], R248 ;  /* 0x003eccf801007387 */ /* 0x000fe80000100800 */
[----:B------:R-:W-:Y:S04]  /*2cd10*/  STL [R1+0x3ec8], R249 ;  /* 0x003ec8f901007387 */ /* 0x000fe80000100800 */
[----:B------:R-:W-:Y:S04]  /*2cd20*/  STL [R1+0x3ec4], R250 ;  /* 0x003ec4fa01007387 */ /* 0x000fe80000100800 */
[----:B------:R-:W-:Y:S04]  /*2cd30*/  STL [R1+0x3ec0], R251 ;  /* 0x003ec0fb01007387 */ /* 0x000fe80000100800 */
[----:B------:R-:W2:Y:S04]  /*2cd40*/  LDL.LU.64 R88, [R1+0x10d0] ;  /* 0x0010d00001587983 */ /* 0x000ea80000300a00 */
[----:B------:R-:W2:Y:S01]  /*2cd50*/  LDL.LU.64 R90, [R1+0x10d8] ;  /* 0x0010d800015a7983 */ /* 0x000ea20000300a00 */
[----:B---3--:R-:W-:Y:S03]  /*2cd60*/  HMMA.1688.F32.TF32 R244, R240, R20, R84 ;  /* 0x00000014f0f4723c */ /* 0x008fe60000081054 */
[----:B------:R-:W3:Y:S04]  /*2cd70*/  LDL.LU.64 R84, [R1+0x1260] ;  /* 0x0012600001547983 */ /* 0x000ee80000300a00 */
[----:B------:R-:W3:-:S12]  /*2cd80*/  LDL.LU.64 R86, [R1+0x1268] ;  /* 0x0012680001567983 */ /* 0x000ed80000300a00 */
[----:B------:R-:W-:Y:S04]  /*2cd90*/  STL [R1+0x3edc], R244 ;  /* 0x003edcf401007387 */ /* 0x000fe80000100800 */
[----:B------:R-:W-:Y:S04]  /*2cda0*/  STL [R1+0x3ed8], R245 ;  /* 0x003ed8f501007387 */ /* 0x000fe80000100800 */
[----:B------:R-:W-:Y:S04]  /*2cdb0*/  STL [R1+0x3ed4], R246 ;  /* 0x003ed4f601007387 */ /* 0x000fe80000100800 */
[----:B------:R-:W-:Y:S01]  /*2cdc0*/  STL [R1+0x3ed0], R247 ;  /* 0x003ed0f701007387 */ /* 0x000fe20000100800 */
[----:B----4-:R-:W-:Y:S03]  /*2cdd0*/  HMMA.1688.F32.TF32 R240, R240, R16, R76 ;  /* 0x00000010f0f0723c */ /* 0x010fe6000008104c */
[----:B------:R-:W-:Y:S04]  /*2cde0*/  LDS R76, [R5+UR10+0x300] ;  /* 0x0003000a054c7984 */ /* 0x000fe80008000800 */
[----:B------:R-:W-:Y:S04]  /*2cdf0*/  LDS R78, [R5+UR10+0x2300] ;  /* 0x0023000a054e7984 */ /* 0x000fe80008000800 */
[----:B------:R-:W-:Y:S04]  /*2ce00*/  LDS R77, [R2+UR10+0x300] ;  /* 0x0003000a024d7984 */ /* 0x000fe80008000800 */
[----:B------:R-:W1:Y:S04]  /*2ce10*/  LDS R79, [R2+UR10+0x2300] ;  /* 0x0023000a024f7984 */ /* 0x000e680008000800 */
[----:B------:R-:W-:Y:S04]  /*2ce20*/  STL [R1+0x3eec], R240 ;  /* 0x003eecf001007387 */ /* 0x000fe80000100800 */
[----:B------:R-:W-:Y:S04]  /*2ce30*/  STL [R1+0x3ee8], R241 ;  /* 0x003ee8f101007387 */ /* 0x000fe80000100800 */
[----:B------:R-:W-:Y:S04]  /*2ce40*/  STL [R1+0x3ee4], R242 ;  /* 0x003ee4f201007387 */ /* 0x000fe80000100800 */
[----:B------:R-:W-:Y:S04]  /*2ce50*/  STL [R1+0x3ee0], R243 ;  /* 0x003ee0f301007387 */ /* 0x000fe80000100800 */
[----:B------:R-:W4:Y:S04]  /*2ce60*/  LDL.LU.64 R96, [R1+0x1520] ;  /* 0x0015200001607983 */ /* 0x000f280000300a00 */
[----:B------:R-:W4:Y:S01]  /*2ce70*/  LDL.LU.64 R98, [R1+0x1528] ;  /* 0x0015280001627983 */ /* 0x000f220000300a00 */
[C---:B--2---:R-:W-:Y:S08]  /*2ce80*/  HMMA.1688.F32.TF32 R92, R72.reuse, R68, R92 ;  /* 0x00000044485c723c */ /* 0x044ff0000008105c */
[C---:B------:R-:W-:Y:S08]  /*2ce90*/  HMMA.1688.F32.TF32 R112, R72.reuse, R64, R112 ;  /* 0x000000404870723c */ /* 0x040ff00000081070 */
[C---:B------:R-:W-:Y:S08]  /*2cea0*/  HMMA.1688.F32.TF32 R108, R72.reuse, R12, R108 ;  /* 0x0000000c486c723c */ /* 0x040ff0000008106c */
[C---:B------:R-:W-:Y:S08]  /*2ceb0*/  HMMA.1688.F32.TF32 R104, R72.reuse, R8, R104 ;  /* 0x000000084868723c */ /* 0x040ff00000081068 */
[C---:B------:R-:W-:Y:S08]  /*2cec0*/  HMMA.1688.F32.TF32 R100, R72.reuse, R60, R100 ;  /* 0x0000003c4864723c */ /* 0x040ff00000081064 */
[----:B------:R-:W-:Y:S01]  /*2ced0*/  HMMA.1688.F32.TF32 R80, R72, R56, R80 ;  /* 0x000000384850723c */ /* 0x000fe20000081050 */
[----:B------:R2:W-:Y:S04]  /*2cee0*/  STL.64 [R1+0x1b0], R92 ;  /* 0x0001b05c01007387 */ /* 0x0005e80000100a00 */
[----:B------:R1:W-:Y:S04]  /*2cef0*/  STL.64 [R1+0x1b8], R94 ;  /* 0x0001b85e01007387 */ /* 0x0003e80000100a00 */
[----:B--2---:R-:W2:Y:S04]  /*2cf00*/  LDL.LU.64 R92, [R1+0x1510] ;  /* 0x00151000015c7983 */ /* 0x004ea80000300a00 */
[----:B-1----:R-:W2:Y:S04]  /*2cf10*/  LDL.LU.64 R94, [R1+0x1518] ;  /* 0x00151800015e7983 */ /* 0x002ea80000300a00 */
[----:B------:R-:W-:Y:S04]  /*2cf20*/  STL.64 [R1+0x1a0], R112 ;  /* 0x0001a07001007387 */ /* 0x000fe80000100a00 */
[----:B------:R-:W-:Y:S04]  /*2cf30*/  STL.64 [R1+0x1a8], R114 ;  /* 0x0001a87201007387 */ /* 0x000fe80000100a00 */
[----:B------:R-:W-:Y:S04]  /*2cf40*/  STL.64 [R1+0x190], R108 ;  /* 0x0001906c01007387 */ /* 0x000fe80000100a00 */
[----:B------:R-:W-:Y:S01]  /*2cf50*/  STL.64 [R1+0x198], R110 ;  /* 0x0001986e01007387 */ /* 0x000fe20000100a00 */
[----:B------:R-:W-:-:S03]  /*2cf60*/  IMAD.MOV.U32 R240, RZ, RZ, R80 ;  /* 0x000000fffff07224 */ /* 0x000fc600078e0050 */
[----:B------:R-:W-:Y:S01]  /*2cf70*/  STL.64 [R1+0x180], R104 ;  /* 0x0001806801007387 */ /* 0x000fe20000100a00 */
[----:B------:R-:W-:-:S03]  /*2cf80*/  IMAD.MOV.U32 R241, RZ, RZ, R81 ;  /* 0x000000fffff17224 */ /* 0x000fc600078e0051 */
[----:B------:R-:W-:Y:S01]  /*2cf90*/  STL.64 [R1+0x188], R106 ;  /* 0x0001886a01007387 */ /* 0x000fe20000100a00 */
[----:B------:R-:W-:Y:S01]  /*2cfa0*/  MOV R242, R82 ;  /* 0x0000005200f27202 */ /* 0x000fe20000000f00 */
[----:B------:R-:W-:Y:S02]  /*2cfb0*/  IMAD.MOV.U32 R243, RZ, RZ, R83 ;  /* 0x000000fffff37224 */ /* 0x000fe400078e0053 */
[----:B------:R-:W-:Y:S04]  /*2cfc0*/  STL.64 [R1+0x170], R100 ;  /* 0x0001706401007387 */ /* 0x000fe80000100a00 */
[----:B------:R-:W-:Y:S04]  /*2cfd0*/  STL.64 [R1+0x178], R102 ;  /* 0x0001786601007387 */ /* 0x000fe80000100a00 */
[----:B------:R-:W2:Y:S04]  /*2cfe0*/  LDL.LU.64 R80, [R1+0x1500] ;  /* 0x0015000001507983 */ /* 0x000ea80000300a00 */
[----:B------:R-:W2:Y:S01]  /*2cff0*/  LDL.LU.64 R82, [R1+0x1508] ;  /* 0x0015080001527983 */ /* 0x000ea20000300a00 */
[C---:B------:R-:W-:Y:S03]  /*2d000*/  HMMA.1688.F32.TF32 R88, R72.reuse, R52, R88 ;  /* 0x000000344858723c */ /* 0x040fe60000081058 */
[----:B------:R-:W-:Y:S04]  /*2d010*/  STL [R1+0x3efc], R243 ;  /* 0x003efcf301007387 */ /* 0x000fe80000100800 */
[----:B------:R-:W-:Y:S04]  /*2d020*/  STL [R1+0x3ef8], R242 ;  /* 0x003ef8f201007387 */ /* 0x000fe80000100800 */
[----:B------:R-:W-:Y:S04]  /*2d030*/  STL [R1+0x3ef4], R241 ;  /* 0x003ef4f101007387 */ /* 0x000fe80000100800 */
[----:B------:R-:W-:Y:S04]  /*2d040*/  STL [R1+0x3ef0], R240 ;  /* 0x003ef0f001007387 */ /* 0x000fe80000100800 */
[----:B------:R1:W-:Y:S04]  /*2d050*/  STL.64 [R1+0x150], R88 ;  /* 0x0001505801007387 */ /* 0x0003e80000100a00 */
[----:B------:R1:W-:Y:S04]  /*2d060*/  STL.64 [R1+0x158], R90 ;  /* 0x0001585a01007387 */ /* 0x0003e80000100a00 */
[----:B-1----:R-:W2:Y:S04]  /*2d070*/  LDL.LU.64 R88, [R1+0x14f0] ;  /* 0x0014f00001587983 */ /* 0x002ea80000300a00 */
[----:B------:R-:W2:Y:S01]  /*2d080*/  LDL.LU.64 R90, [R1+0x14f8] ;  /* 0x0014f800015a7983 */ /* 0x000ea20000300a00 */
[----:B---3--:R-:W-:-:S15]  /*2d090*/  HMMA.1688.F32.TF32 R84, R72, R48, R84 ;  /* 0x000000304854723c */ /* 0x008fde0000081054 */
[----:B------:R-:W-:-:S04]  /*2d0a0*/  NOP ;  /* 0x0000000000007918 */ /* 0x000fc80000000000 */
[----:B------:R-:W-:Y:S02]  /*2d0b0*/  IMAD.MOV.U32 R243, RZ, RZ, R84 ;  /* 0x000000fffff37224 */ /* 0x000fe400078e0054 */
[----:B------:R-:W-:Y:S02]  /*2d0c0*/  IMAD.MOV.U32 R242, RZ, RZ, R85 ;  /* 0x000000fffff27224 */ /* 0x000fe400078e0055 */
[----:B------:R-:W-:Y:S01]  /*2d0d0*/  IMAD.MOV.U32 R241, RZ, RZ, R86 ;  /* 0x000000fffff17224 */ /* 0x000fe200078e0056 */
[----:B------:R-:W3:Y:S01]  /*2d0e0*/  LDL.LU.64 R84, [R1+0x14e0] ;  /* 0x0014e00001547983 */ /* 0x000ee20000300a00 */
[----:B------:R-:W-:-:S03]  /*2d0f0*/  IMAD.MOV.U32 R240, RZ, RZ, R87 ;  /* 0x000000fffff07224 */ /* 0x000fc600078e0057 */
[----:B------:R-:W3:Y:S04]  /*2d100*/  LDL.LU.64 R86, [R1+0x14e8] ;  /* 0x0014e80001567983 */ /* 0x000ee80000300a00 */
[----:B------:R1:W-:Y:S04]  /*2d110*/  STL [R1+0x3f0c], R240 ;  /* 0x003f0cf001007387 */ /* 0x0003e80000100800 */
[----:B------:R1:W-:Y:S04]  /*2d120*/  STL [R1+0x3f08], R241 ;  /* 0x003f08f101007387 */ /* 0x0003e80000100800 */
[----:B------:R1:W-:Y:S04]  /*2d130*/  STL [R1+0x3f04], R243 ;  /* 0x003f04f301007387 */ /* 0x0003e80000100800 */
[----:B------:R1:W-:Y:S01]  /*2d140*/  STL [R1+0x3f00], R242 ;  /* 0x003f00f201007387 */ /* 0x0003e20000100800 */
[----:B----4-:R-:W-:-:S15]  /*2d150*/  HMMA.1688.F32.TF32 R96, R72, R44, R96 ;  /* 0x0000002c4860723c */ /* 0x010fde0000081060 */
[----:B------:R-:W-:-:S04]  /*2d160*/  NOP ;  /* 0x0000000000007918 */ /* 0x000fc80000000000 */
[----:B------:R-:W-:Y:S04]  /*2d170*/  STL.64 [R1+0x130], R96 ;  /* 0x0001306001007387 */ /* 0x000fe80000100a00 */
[----:B------:R-:W-:Y:S01]  /*2d180*/  STL.64 [R1+0x138], R98 ;  /* 0x0001386201007387 */ /* 0x000fe20000100a00 */
[----:B--2---:R-:W-:-:S15]  /*2d190*/  HMMA.1688.F32.TF32 R92, R72, R40, R92 ;  /* 0x00000028485c723c */ /* 0x004fde000008105c */
[----:B------:R-:W-:-:S04]  /*2d1a0*/  NOP ;  /* 0x0000000000007918 */ /* 0x000fc80000000000 */
[----:B------:R-:W-:Y:S01]  /*2d1b0*/  IMAD.MOV.U32 R247, RZ, RZ, R95 ;  /* 0x000000fffff77224 */ /* 0x000fe200078e005f */
[----:B------:R-:W-:Y:S01]  /*2d1c0*/  MOV R245, R93 ;  /* 0x0000005d00f57202 */ /* 0x000fe20000000f00 */
[----:B------:R-:W-:Y:S02]  /*2d1d0*/  IMAD.MOV.U32 R246, RZ, RZ, R94 ;  /* 0x000000fffff67224 */ /* 0x000fe400078e005e */
[----:B------:R-:W-:Y:S01]  /*2d1e0*/  IMAD.MOV.U32 R244, RZ, RZ, R92 ;  /* 0x000000fffff47224 */ /* 0x000fe200078e005c */
[----:B------:R2:W-:Y:S01]  /*2d1f0*/  STL [R1+0x3f1c], R247 ;  /* 0x003f1cf701007387 */ /* 0x0005e20000100800 */
[----:B------:R-:W-:Y:S03]  /*2d200*/  HMMA.1688.F32.TF32 R80, R72, R36, R80 ;  /* 0x000000244850723c */ /* 0x000fe60000081050 */
[----:B------:R4:W-:Y:S04]  /*2d210*/  STL [R1+0x3f18], R246 ;  /* 0x003f18f601007387 */ /* 0x0009e80000100800 */
[----:B------:R1:W-:Y:S04]  /*2d220*/  STL [R1+0x3f14], R245 ;  /* 0x003f14f501007387 */ /* 0x0003e80000100800 */
[----:B------:R2:W-:Y:S08]  /*2d230*/  STL [R1+0x3f10], R244 ;  /* 0x003f10f401007387 */ /* 0x0005f00000100800 */
[----:B-1----:R-:W-:-:S02]  /*2d240*/  IMAD.MOV.U32 R240, RZ, RZ, R80 ;  /* 0x000000fffff07224 */ /* 0x002fc400078e0050 */
[----:B------:R-:W-:Y:S02]  /*2d250*/  IMAD.MOV.U32 R241, RZ, RZ, R81 ;  /* 0x000000fffff17224 */ /* 0x000fe400078e0051 */
[----:B------:R-:W-:Y:S01]  /*2d260*/  IMAD.MOV.U32 R243, RZ, RZ, R82 ;  /* 0x000000fffff37224 */ /* 0x000fe200078e0052 */
[----:B------:R-:W3:Y:S01]  /*2d270*/  LDL.LU.64 R80, [R1+0x14d0] ;  /* 0x0014d00001507983 */ /* 0x000ee20000300a00 */
[----:B------:R-:W-:-:S03]  /*2d280*/  IMAD.MOV.U32 R242, RZ, RZ, R83 ;  /* 0x000000fffff27224 */ /* 0x000fc600078e0053 */
[----:B------:R-:W3:Y:S04]  /*2d290*/  LDL.LU.64 R82, [R1+0x14d8] ;  /* 0x0014d80001527983 */ /* 0x000ee80000300a00 */
[----:B------:R1:W-:Y:S01]  /*2d2a0*/  STL [R1+0x3f2c], R242 ;  /* 0x003f2cf201007387 */ /* 0x0003e20000100800 */
[----:B------:R-:W-:Y:S03]  /*2d2b0*/  HMMA.1688.F32.TF32 R88, R72, R32, R88 ;  /* 0x000000204858723c */ /* 0x000fe60000081058 */
[----:B------:R-:W-:Y:S04]  /*2d2c0*/  STL [R1+0x3f28], R243 ;  /* 0x003f28f301007387 */ /* 0x000fe80000100800 */
[----:B------:R-:W-:Y:S04]  /*2d2d0*/  STL [R1+0x3f24], R240 ;  /* 0x003f24f001007387 */ /* 0x000fe80000100800 */
[----:B------:R1:W-:Y:S04]  /*2d2e0*/  STL [R1+0x3f20], R241 ;  /* 0x003f20f101007387 */ /* 0x0003e80000100800 */
[----:B------:R-:W3:Y:S04]  /*2d2f0*/  LDL.LU.64 R104, [R1+0x14c0] ;  /* 0x0014c00001687983 */ /* 0x000ee80000300a00 */
[----:B------:R-:W3:Y:S01]  /*2d300*/  LDL.LU.64 R106, [R1+0x14c8] ;  /* 0x0014c800016a7983 */ /* 0x000ee20000300a00 */
[----:B--2---:R-:W-:Y:S01]  /*2d310*/  MOV R247, R88 ;  /* 0x0000005800f77202 */ /* 0x004fe20000000f00 */
[----:B----4-:R-:W-:-:S02]  /*2d320*/  IMAD.MOV.U32 R246, RZ, RZ, R89 ;  /* 0x000000fffff67224 */ /* 0x010fc400078e0059 */
[----:B------:R-:W-:Y:S02]  /*2d330*/  IMAD.MOV.U32 R245, RZ, RZ, R90 ;  /* 0x000000fffff57224 */ /* 0x000fe400078e005a */
[----:B------:R-:W-:Y:S01]  /*2d340*/  IMAD.MOV.U32 R244, RZ, RZ, R91 ;  /* 0x000000fffff47224 */ /* 0x000fe200078e005b */
[----:B------:R-:W-:Y:S04]  /*2d350*/  STL.64 [R1+0x3f38], R246 ;  /* 0x003f38f601007387 */ /* 0x000fe80000100a00 */
[----:B------:R-:W-:Y:S04]  /*2d360*/  STL.64 [R1+0x3f30], R244 ;  /* 0x003f30f401007387 */ /* 0x000fe80000100a00 */
[----:B------:R-:W2:Y:S04]  /*2d370*/  LDL.LU.64 R100, [R1+0xc60] ;  /* 0x000c600001647983 */ /* 0x000ea80000300a00 */
[----:B------:R-:W2:Y:S04]  /*2d380*/  LDL.LU.64 R102, [R1+0xc68] ;  /* 0x000c680001667983 */ /* 0x000ea80000300a00 */
[----:B------:R-:W4:Y:S04]  /*2d390*/  LDL.LU.64 R96, [R1+0x1010] ;  /* 0x0010100001607983 */ /* 0x000f280000300a00 */
[----:B------:R-:W4:Y:S01]  /*2d3a0*/  LDL.LU.64 R98, [R1+0x1018] ;  /* 0x0010180001627983 */ /* 0x000f220000300a00 */
[----:B---3--:R-:W-:Y:S03]  /*2d3b0*/  HMMA.1688.F32.TF32 R84, R72, R28, R84 ;  /* 0x0000001c4854723c */ /* 0x008fe60000081054 */
[----:B------:R-:W3:Y:S04]  /*2d3c0*/  LDL.LU.64 R92, [R1+0x1000] ;  /* 0x00100000015c7983 */ /* 0x000ee80000300a00 */
[----:B------:R-:W3:-:S12]  /*2d3d0*/  LDL.LU.64 R94, [R1+0x1008] ;  /* 0x00100800015e7983 */ /* 0x000ed80000300a00 */
[----:B-1----:R-:W-:Y:S01]  /*2d3e0*/  IMAD.MOV.U32 R242, RZ, RZ, R84 ;  /* 0x000000fffff27224 */ /* 0x002fe200078e0054 */
[----:B------:R-:W-:Y:S01]  /*2d3f0*/  MOV R241, R87 ;  /* 0x0000005700f17202 */ /* 0x000fe20000000f00 */
[----:B------:R-:W-:Y:S02]  /*2d400*/  IMAD.MOV.U32 R243, RZ, RZ, R85 ;  /* 0x000000fffff37224 */ /* 0x000fe400078e0055 */
[----:B------:R-:W-:-:S03]  /*2d410*/  IMAD.MOV.U32 R240, RZ, RZ, R86 ;  /* 0x000000fffff07224 */ /* 0x000fc600078e0056 */
[----:B------:R-:W-:Y:S04]  /*2d420*/  STL.64 [R1+0x3f48], R242 ;  /* 0x003f48f201007387 */ /* 0x000fe80000100a00 */
[----:B------:R-:W-:Y:S04]  /*2d430*/  STL.64 [R1+0x3f40], R240 ;  /* 0x003f40f001007387 */ /* 0x000fe80000100a00 */
[----:B------:R-:W3:Y:S04]  /*2d440*/  LDL.LU.64 R84, [R1+0xff0] ;  /* 0x000ff00001547983 */ /* 0x000ee80000300a00 */
[----:B------:R-:W3:Y:S04]  /*2d450*/  LDL.LU.64 R86, [R1+0xff8] ;  /* 0x000ff80001567983 */ /* 0x000ee80000300a00 */
[----:B------:R-:W3:Y:S04]  /*2d460*/  LDL.LU.64 R112, [R1+0xfe0] ;  /* 0x000fe00001707983 */ /* 0x000ee80000300a00 */
[----:B------:R-:W3:Y:S01]  /*2d470*/  LDL.LU.64 R114, [R1+0xfe8] ;  /* 0x000fe80001727983 */ /* 0x000ee20000300a00 */
[----:B------:R-:W-:-:S15]  /*2d480*/  HMMA.1688.F32.TF32 R80, R72, R24, R80 ;  /* 0x000000184850723c */ /* 0x000fde0000081050 */
[----:B------:R-:W-:-:S04]  /*2d490*/  NOP ;  /* 0x0000000000007918 */ /* 0x000fc80000000000 */
[----:B------:R-:W-:Y:S02]  /*2d4a0*/  IMAD.MOV.U32 R248, RZ, RZ, R80 ;  /* 0x000000fffff87224 */ /* 0x000fe400078e0050 */
[----:B------:R-:W-:Y:S02]  /*2d4b0*/  IMAD.MOV.U32 R249, RZ, RZ, R81 ;  /* 0x000000fffff97224 */ /* 0x000fe400078e0051 */
[----:B------:R-:W-:Y:S01]  /*2d4c0*/  IMAD.MOV.U32 R250, RZ, RZ, R82 ;  /* 0x000000fffffa7224 */ /* 0x000fe200078e0052 */
[----:B------:R-:W3:Y:S01]  /*2d4d0*/  LDL.LU.64 R80, [R1+0xfd0] ;  /* 0x000fd00001507983 */ /* 0x000ee20000300a00 */
[----:B------:R-:W-:-:S03]  /*2d4e0*/  IMAD.MOV.U32 R251, RZ, RZ, R83 ;  /* 0x000000fffffb7224 */ /* 0x000fc600078e0053 */
[----:B------:R-:W3:Y:S04]  /*2d4f0*/  LDL.LU.64 R82, [R1+0xfd8] ;  /* 0x000fd80001527983 */ /* 0x000ee80000300a00 */
[----:B------:R-:W3:Y:S04]  /*2d500*/  LDL.LU.64 R108, [R1+0xfc0] ;  /* 0x000fc000016c7983 */ /* 0x000ee80000300a00 */
[----:B------:R-:W3:Y:S04]  /*2d510*/  LDL.LU.64 R110, [R1+0xfc8] ;  /* 0x000fc800016e7983 */ /* 0x000ee80000300a00 */
[----:B------:R-:W3:Y:S04]  /*2d520*/  LDL.LU.64 R88, [R1+0xfb0] ;  /* 0x000fb00001587983 */ /* 0x000ee80000300a00 */
[----:B------:R-:W3:Y:S01]  /*2d530*/  LDL.LU.64 R90, [R1+0xfb8] ;  /* 0x000fb800015a7983 */ /* 0x000ee20000300a00 */
[C---:B------:R-:W-:Y:S03]  /*2d540*/  HMMA.1688.F32.TF32 R116, R72.reuse, R20, R104 ;  /* 0x000000144874723c */ /* 0x040fe60000081068 */
[----:B------:R-:W-:Y:S04]  /*2d550*/  STL.64 [R1+0x3f58], R250 ;  /* 0x003f58fa01007387 */ /* 0x000fe80000100a00 */
[----:B------:R-:W-:Y:S04]  /*2d560*/  STL.64 [R1+0x3f50], R248 ;  /* 0x003f50f801007387 */ /* 0x000fe80000100a00 */
[----:B------:R-:W3:Y:S04]  /*2d570*/  LDL.LU.64 R104, [R1+0x1290] ;  /* 0x0012900001687983 */ /* 0x000ee80000300a00 */
[----:B------:R-:W3:Y:S01]  /*2d580*/  LDL.LU.64 R106, [R1+0x1298] ;  /* 0x00129800016a7983 */ /* 0x000ee20000300a00 */
[----:B--2---:R-:W-:Y:S03]  /*2d590*/  HMMA.1688.F32.TF32 R72, R72, R16, R100 ;  /* 0x000000104848723c */ /* 0x004fe60000081064 */
[----:B------:R-:W-:Y:S04]  /*2d5a0*/  STL.64 [R1+0xd0], R116 ;  /* 0x0000d07401007387 */ /* 0x000fe80000100a00 */
[----:B------:R4:W-:Y:S04]  /*2d5b0*/  STL.64 [R1+0xd8], R118 ;  /* 0x0000d87601007387 */ /* 0x0009e80000100a00 */
[----:B------:R-:W2:Y:S04]  /*2d5c0*/  LDL.LU.64 R100, [R1+0x14b0] ;  /* 0x0014b00001647983 */ /* 0x000ea80000300a00 */
[----:B------:R-:W2:Y:S04]  /*2d5d0*/  LDL.LU.64 R102, [R1+0x14b8] ;  /* 0x0014b80001667983 */ /* 0x000ea80000300a00 */
[----:B------:R-:W-:Y:S01]  /*2d5e0*/  STL.64 [R1+0xc0], R72 ;  /* 0x0000c04801007387 */ /* 0x000fe20000100a00 */
[C---:B----4-:R-:W-:Y:S03]  /*2d5f0*/  HMMA.1688.F32.TF32 R116, R76.reuse, R68, R96 ;  /* 0x000000444c74723c */ /* 0x050fe60000081060 */
[----:B------:R-:W-:Y:S04]  /*2d600*/  STL.64 [R1+0xc8], R74 ;  /* 0x0000c84a01007387 */ /* 0x000fe80000100a00 */
[----:B------:R-:W4:Y:S04]  /*2d610*/  LDL.LU.64 R96, [R1+0x14a0] ;  /* 0x0014a00001607983 */ /* 0x000f280000300a00 */
[----:B------:R-:W4:Y:S04]  /*2d620*/  LDL.LU.64 R98, [R1+0x14a8] ;  /* 0x0014a80001627983 */ /* 0x000f280000300a00 */
[----:B------:R-:W-:Y:S04]  /*2d630*/  LDS R72, [R5+UR10+0x380] ;  /* 0x0003800a05487984 */ /* 0x000fe80008000800 */
[----:B------:R-:W-:Y:S04]  /*2d640*/  STL.64 [R1+0x640], R116 ;  /* 0x0006407401007387 */ /* 0x000fe80000100a00 */
[----:B------:R3:W-:Y:S04]  /*2d650*/  STL.64 [R1+0x648], R118 ;  /* 0x0006487601007387 */ /* 0x0007e80000100a00 */
[----:B------:R-:W-:Y:S04]  /*2d660*/  LDS R74, [R5+UR10+0x2380] ;  /* 0x0023800a054a7984 */ /* 0x000fe80008000800 */
[----:B------:R-:W-:Y:S01]  /*2d670*/  LDS R73, [R2+UR10+0x380] ;  /* 0x0003800a02497984 */ /* 0x000fe20008000800 */
[C---:B---3--:R-:W-:Y:S03]  /*2d680*/  HMMA.1688.F32.TF32 R116, R76.reuse, R64, R92 ;  /* 0x000000404c74723c */ /* 0x048fe6000008105c */
[----:B------:R-:W3:Y:S04]  /*2d690*/  LDL.LU.64 R92, [R1+0x1490] ;  /* 0x00149000015c7983 */ /* 0x000ee80000300a00 */
[----:B------:R-:W3:Y:S04]  /*2d6a0*/  LDL.LU.64 R94, [R1+0x1498] ;  /* 0x00149800015e7983 */ /* 0x000ee80000300a00 */
[----:B------:R-:W1:Y:S08]  /*2d6b0*/  LDS R75, [R2+UR10+0x2380] ;  /* 0x0023800a024b7984 */ /* 0x000e700008000800 */
[----:B------:R-:W-:Y:S04]  /*2d6c0*/  STL.64 [R1+0x630], R116 ;  /* 0x0006307401007387 */ /* 0x000fe80000100a00 */
[----:B------:R1:W-:Y:S02]  /*2d6d0*/  STL.64 [R1+0x638], R118 ;  /* 0x0006387601007387 */ /* 0x0003e40000100a00 */
[----:B-1----:R-:W-:Y:S02]  /*2d6e0*/  HMMA.1688.F32.TF32 R116, R76, R12, R84 ;  /* 0x0000000c4c74723c */ /* 0x002fe40000081054 */
[----:B------:R-:W2:Y:S04]  /*2d6f0*/  LDL.LU.64 R84, [R1+0x1480] ;  /* 0x0014800001547983 */ /* 0x000ea80000300a00 */
[----:B------:R-:W2:-:S13]  /*2d700*/  LDL.LU.64 R86, [R1+0x1488] ;  /* 0x0014880001567983 */ /* 0x000e9a0000300a00 */
[----:B------:R-:W-:Y:S04]  /*2d710*/  STL.64 [R1+0x620], R116 ;  /* 0x0006207401007387 */ /* 0x000fe80000100a00 */
[----:B------:R1:W-:Y:S02]  /*2d720*/  STL.64 [R1+0x628], R118 ;  /* 0x0006287601007387 */ /* 0x0003e40000100a00 */
[----:B-1----:R-:W-:Y:S02]  /*2d730*/  HMMA.1688.F32.TF32 R116, R76, R8, R112 ;  /* 0x000000084c74723c */ /* 0x002fe40000081070 */
[----:B------:R-:W3:Y:S04]  /*2d740*/  LDL.LU.64 R112, [R1+0x1470] ;  /* 0x0014700001707983 */ /* 0x000ee80000300a00 */
[----:B------:R-:W3:-:S13]  /*2d750*/  LDL.LU.64 R114, [R1+0x1478] ;  /* 0x0014780001727983 */ /* 0x000eda0000300a00 */
        /* <DEDUP_REMOVED lines=22> */
[----:B--2---:R-:W-:Y:S02]  /*2d8c0*/  HMMA.1688.F32.TF32 R116, R76, R44, R100 ;  /* 0x0000002c4c74723c */ /* 0x004fe40000081064 */
[----:B------:R-:W2:Y:S04]  /*2d8d0*/  LDL.LU.64 R100, [R1+0xf90] ;  /* 0x000f900001647983 */ /* 0x000ea80000300a00 */
[----:B------:R-:W2:-:S13]  /*2d8e0*/  LDL.LU.64 R102, [R1+0xf98] ;  /* 0x000f980001667983 */ /* 0x000e9a0000300a00 */
[----:B------:R-:W-:Y:S04]  /*2d8f0*/  STL.64 [R1+0x230], R116 ;  /* 0x0002307401007387 */ /* 0x000fe80000100a00 */
[----:B------:R4:W-:Y:S02]  /*2d900*/  STL.64 [R1+0x238], R118 ;  /* 0x0002387601007387 */ /* 0x0009e40000100a00 */
[----:B----4-:R-:W-:Y:S02]  /*2d910*/  HMMA.1688.F32.TF32 R116, R76, R40, R96 ;  /* 0x000000284c74723c */ /* 0x010fe40000081060 */
[----:B------:R-:W4:Y:S04]  /*2d920*/  LDL.LU.64 R96, [R1+0xf80] ;  /* 0x000f800001607983 */ /* 0x000f280000300a00 */
[----:B------:R-:W4:-:S13]  /*2d930*/  LDL.LU.64 R98, [R1+0xf88] ;  /* 0x000f880001627983 */ /* 0x000f1a0000300a00 */
[----:B------:R-:W-:Y:S04]  /*2d940*/  STL.64 [R1+0x220], R116 ;  /* 0x0002207401007387 */ /* 0x000fe80000100a00 */
[----:B------:R3:W-:Y:S02]  /*2d950*/  STL.64 [R1+0x228], R118 ;  /* 0x0002287601007387 */ /* 0x0007e40000100a00 */
[----:B---3--:R-:W-:Y:S02]  /*2d960*/  HMMA.1688.F32.TF32 R116, R76, R36, R92 ;  /* 0x000000244c74723c */ /* 0x008fe4000008105c */
        /* <DEDUP_REMOVED lines=23> */
[----:B------:R1:W-:Y:S01]  /*2dae0*/  STL.64 [R1+0x1d8], R118 ;  /* 0x0001d87601007387 */ /* 0x0003e20000100a00 */
[----:B------:R-:W-:Y:S03]  /*2daf0*/  HMMA.1688.F32.TF32 R76, R76, R16, R88 ;  /* 0x000000104c4c723c */ /* 0x000fe60000081058 */
[----:B------:R-:W3:Y:S04]  /*2db00*/  LDL.LU.64 R88, [R1+0x1440] ;  /* 0x0014400001587983 */ /* 0x000ee80000300a00 */
[----:B------:R-:W3:-:S12]  /*2db10*/  LDL.LU.64 R90, [R1+0x1448] ;  /* 0x00144800015a7983 */ /* 0x000ed80000300a00 */
[----:B------:R-:W-:Y:S04]  /*2db20*/  STL.64 [R1+0x1c0], R76 ;  /* 0x0001c04c01007387 */ /* 0x000fe80000100a00 */
[----:B------:R-:W-:Y:S04]  /*2db30*/  STL.64 [R1+0x1c8], R78 ;  /* 0x0001c84e01007387 */ /* 0x000fe80000100a00 */
[----:B------:R-:W-:Y:S04]  /*2db40*/  LDS R76, [R5+UR10+0x400] ;  /* 0x0004000a054c7984 */ /* 0x000fe80008000800 */
[----:B------:R-:W-:Y:S01]  /*2db50*/  LDS R78, [R5+UR10+0x2400] ;  /* 0x0024000a054e7984 */ /* 0x000fe20008000800 */
[C---:B-1----:R-:W-:Y:S03]  /*2db60*/  HMMA.1688.F32.TF32 R116, R72.reuse, R68, R104 ;  /* 0x000000444874723c */ /* 0x042fe60000081068 */
[----:B------:R-:W3:Y:S04]  /*2db70*/  LDL.LU.64 R104, [R1+0x1430] ;  /* 0x0014300001687983 */ /* 0x000ee80000300a00 */
[----:B------:R-:W3:Y:S04]  /*2db80*/  LDL.LU.64 R106, [R1+0x1438] ;  /* 0x00143800016a7983 */ /* 0x000ee80000300a00 */
[----:B------:R-:W-:Y:S04]  /*2db90*/  LDS R77, [R2+UR10+0x400] ;  /* 0x0004000a024d7984 */ /* 0x000fe80008000800 */
[----:B------:R-:W1:Y:S04]  /*2dba0*/  LDS R79, [R2+UR10+0x2400] ;  /* 0x0024000a024f7984 */ /* 0x000e680008000800 */
        /* <DEDUP_REMOVED lines=75> */
[----:B------:R-:W-:Y:S01]  /*2e060*/  STL.64 [R1+0x260], R72 ;  /* 0x0002604801007387 */ /* 0x000fe20000100a00 */
[C---:B-1----:R-:W-:Y:S03]  /*2e070*/  HMMA.1688.F32.TF32 R116, R76.reuse, R68, R108 ;  /* 0x000000444c74723c */ /* 0x042fe6000008106c */
[----:B------:R-:W-:Y:S04]  /*2e080*/  STL.64 [R1+0x268], R74 ;  /* 0x0002684a01007387 */ /* 0x000fe80000100a00 */
[----:B------:R-:W3:Y:S04]  /*2e090*/  LDL.LU.64 R108, [R1+0x13c0] ;  /* 0x0013c000016c7983 */ /* 0x000ee80000300a00 */
[----:B------:R-:W3:Y:S04]  /*2e0a0*/  LDL.LU.64 R110, [R1+0x13c8] ;  /* 0x0013c800016e7983 */ /* 0x000ee80000300a00 */
[----:B------:R-:W-:Y:S04]  /*2e0b0*/  LDS R72, [R5+UR10+0x480] ;  /* 0x0004800a05487984 */ /* 0x000fe80008000800 */
[----:B------:R-:W-:Y:S04]  /*2e0c0*/  LDS R74, [R5+UR10+0x2480] ;  /* 0x0024800a054a7984 */ /* 0x000fe80008000800 */
[----:B------:R-:W-:Y:S04]  /*2e0d0*/  STL.64 [R1+0x4e0], R116 ;  /* 0x0004e07401007387 */ /* 0x000fe80000100a00 */
[----:B------:R1:W-:Y:S04]  /*2e0e0*/  STL.64 [R1+0x4e8], R118 ;  /* 0x0004e87601007387 */ /* 0x0003e80000100a00 */
[----:B------:R-:W-:Y:S04]  /*2e0f0*/  LDS R73, [R2+UR10+0x480] ;  /* 0x0004800a02497984 */ /* 0x000fe80008000800 */
[----:B------:R-:W2:Y:S01]  /*2e100*/  LDS R75, [R2+UR10+0x2480] ;  /* 0x0024800a024b7984 */ /* 0x000ea20008000800 */
[----:B-1----:R-:W-:Y:S03]  /*2e110*/  HMMA.1688.F32.TF32 R116, R76, R64, R88 ;  /* 0x000000404c74723c */ /* 0x002fe60000081058 */
[----:B------:R-:W3:Y:S04]  /*2e120*/  LDL.LU.64 R88, [R1+0x13b0] ;  /* 0x0013b00001587983 */ /* 0x000ee80000300a00 */
[----:B------:R-:W3:-:S12]  /*2e130*/  LDL.LU.64 R90, [R1+0x13b8] ;  /* 0x0013b800015a7983 */ /* 0x000ed80000300a00 */
        /* <DEDUP_REMOVED lines=22> */
[C---:B-1----:R-:W-:Y:S02]  /*2e2a0*/  HMMA.1688.F32.TF32 R116, R76.reuse, R52, R84 ;  /* 0x000000344c74723c */ /* 0x042fe40000081054 */
[----:B------:R-:W3:Y:S04]  /*2e2b0*/  LDL.LU.64 R84, [R1+0xc30] ;  /* 0x000c300001547983 */ /* 0x000ee80000300a00 */
[----:B------:R-:W3:Y:S02]  /*2e2c0*/  LDL.LU.64 R86, [R1+0xc38] ;  /* 0x000c380001567983 */ /* 0x000ee40000300a00 */
[C---:B------:R-:W-:Y:S11]  /*2e2d0*/  HMMA.1688.F32.TF32 R112, R76.reuse, R48, R112 ;  /* 0x000000304c70723c */ /* 0x040ff60000081070 */
[----:B------:R1:W-:Y:S04]  /*2e2e0*/  STL.64 [R1+0x480], R116 ;  /* 0x0004807401007387 */ /* 0x0003e80000100a00 */
[----:B------:R1:W-:Y:S04]  /*2e2f0*/  STL.64 [R1+0x488], R118 ;  /* 0x0004887601007387 */ /* 0x0003e80000100a00 */
[----:B-1----:R-:W3:Y:S04]  /*2e300*/  LDL.LU.64 R116, [R1+0xee0] ;  /* 0x000ee00001747983 */ /* 0x002ee80000300a00 */
[----:B------:R-:W-:Y:S04]  /*2e310*/  STL.64 [R1+0x470], R112 ;  /* 0x0004707001007387 */ /* 0x000fe80000100a00 */
[----:B------:R-:W-:Y:S01]  /*2e320*/  STL.64 [R1+0x478], R114 ;  /* 0x0004787201007387 */ /* 0x000fe20000100a00 */
[----:B------:R-:W-:Y:S03]  /*2e330*/  HMMA.1688.F32.TF32 R80, R76, R44, R80 ;  /* 0x0000002c4c50723c */ /* 0x000fe60000081050 */
[----:B------:R-:W3:-:S15]  /*2e340*/  LDL.LU.64 R118, [R1+0xee8] ;  /* 0x000ee80001767983 */ /* 0x000ede0000300a00 */
[----:B------:R-:W-:Y:S01]  /*2e350*/  NOP ;  /* 0x0000000000007918 */ /* 0x000fe20000000000 */
[----:B------:R1:W-:Y:S04]  /*2e360*/  STL.64 [R1+0x460], R80 ;  /* 0x0004605001007387 */ /* 0x0003e80000100a00 */
[----:B------:R1:W-:Y:S04]  /*2e370*/  STL.64 [R1+0x468], R82 ;  /* 0x0004685201007387 */ /* 0x0003e80000100a00 */
[----:B-1----:R-:W3:Y:S04]  /*2e380*/  LDL.LU.64 R80, [R1+0xed0] ;  /* 0x000ed00001507983 */ /* 0x002ee80000300a00 */
[----:B------:R-:W3:Y:S01]  /*2e390*/  LDL.LU.64 R82, [R1+0xed8] ;  /* 0x000ed80001527983 */ /* 0x000ee20000300a00 */
[----:B------:R-:W-:Y:S03]  /*2e3a0*/  HMMA.1688.F32.TF32 R112, R76, R40, R108 ;  /* 0x000000284c70723c */ /* 0x000fe6000008106c */
        /* <DEDUP_REMOVED lines=19> */
[C---:B----4-:R-:W-:Y:S02]  /*2e4e0*/  HMMA.1688.F32.TF32 R112, R76.reuse, R24, R96 ;  /* 0x000000184c70723c */ /* 0x050fe40000081060 */
[----:B------:R-:W4:Y:S04]  /*2e4f0*/  LDL.LU.64 R96, [R1+0xe80] ;  /* 0x000e800001607983 */ /* 0x000f280000300a00 */
[----:B------:R-:W4:Y:S02]  /*2e500*/  LDL.LU.64 R98, [R1+0xe88] ;  /* 0x000e880001627983 */ /* 0x000f240000300a00 */
[C---:B---3--:R-:W-:Y:S11]  /*2e510*/  HMMA.1688.F32.TF32 R92, R76.reuse, R20, R92 ;  /* 0x000000144c5c723c */ /* 0x048ff6000008105c */
[----:B------:R1:W-:Y:S04]  /*2e520*/  STL.64 [R1+0x410], R112 ;  /* 0x0004107001007387 */ /* 0x0003e80000100a00 */
[----:B------:R3:W-:Y:S04]  /*2e530*/  STL.64 [R1+0x418], R114 ;  /* 0x0004187201007387 */ /* 0x0007e80000100a00 */
[----:B-1----:R-:W4:Y:S04]  /*2e540*/  LDL.LU.64 R112, [R1+0x12a0] ;  /* 0x0012a00001707983 */ /* 0x002f280000300a00 */
[----:B---3--:R-:W3:Y:S04]  /*2e550*/  LDL.LU.64 R114, [R1+0x12a8] ;  /* 0x0012a80001727983 */ /* 0x008ee80000300a00 */
[----:B------:R-:W-:Y:S04]  /*2e560*/  STL.64 [R1+0x400], R92 ;  /* 0x0004005c01007387 */ /* 0x000fe80000100a00 */
[----:B------:R-:W-:Y:S04]  /*2e570*/  STL.64 [R1+0x408], R94 ;  /* 0x0004085e01007387 */ /* 0x000fe80000100a00 */
[----:B------:R-:W-:Y:S04]  /*2e580*/  LDS R92, [R5+UR10+0x500] ;  /* 0x0005000a055c7984 */ /* 0x000fe80008000800 */
[----:B------:R-:W-:Y:S01]  /*2e590*/  LDS R94, [R5+UR10+0x2500] ;  /* 0x0025000a055e7984 */ /* 0x000fe20008000800 */
[----:B------:R-:W-:Y:S03]  /*2e5a0*/  HMMA.1688.F32.TF32 R76, R76, R16, R84 ;  /* 0x000000104c4c723c */ /* 0x000fe60000081054 */
[----:B------:R-:W3:Y:S04]  /*2e5b0*/  LDL.LU.64 R84, [R1+0x1360] ;  /* 0x0013600001547983 */ /* 0x000ee80000300a00 */
[----:B------:R-:W3:Y:S04]  /*2e5c0*/  LDL.LU.64 R86, [R1+0x1368] ;  /* 0x0013680001567983 */ /* 0x000ee80000300a00 */
[----:B------:R-:W-:Y:S04]  /*2e5d0*/  LDS R93, [R2+UR10+0x500] ;  /* 0x0005000a025d7984 */ /* 0x000fe80008000800 */
[----:B------:R-:W1:Y:S04]  /*2e5e0*/  LDS R95, [R2+UR10+0x2500] ;  /* 0x0025000a025f7984 */ /* 0x000e680008000800 */
[----:B------:R1:W-:Y:S04]  /*2e5f0*/  STL.64 [R1+0x250], R76 ;  /* 0x0002504c01007387 */ /* 0x0003e80000100a00 */
[----:B------:R1:W-:Y:S04]  /*2e600*/  STL.64 [R1+0x258], R78 ;  /* 0x0002584e01007387 */ /* 0x0003e80000100a00 */
[----:B-1----:R-:W3:Y:S04]  /*2e610*/  LDL.LU.64 R76, [R1+0x1350] ;  /* 0x00135000014c7983 */ /* 0x002ee80000300a00 */
[----:B------:R-:W3:Y:S01]  /*2e620*/  LDL.LU.64 R78, [R1+0x1358] ;  /* 0x00135800014e7983 */ /* 0x000ee20000300a00 */
[----:B------:R-:W-:-:S15]  /*2e630*/  HMMA.1688.F32.TF32 R116, R72, R68, R116 ;  /* 0x000000444874723c */ /* 0x000fde0000081074 */
[----:B------:R-:W-:-:S04]  /*2e640*/  NOP ;  /* 0x0000000000007918 */ /* 0x000fc80000000000 */
        /* <DEDUP_REMOVED lines=32> */
[C---:B---3--:R-:W-:Y:S08]  /*2e850*/  HMMA.1688.F32.TF32 R116, R72.reuse, R48, R112 ;  /* 0x000000304874723c */ /* 0x048ff00000081070 */
[C---:B------:R-:W-:Y:S01]  /*2e860*/  HMMA.1688.F32.TF32 R112, R72.reuse, R44, R84 ;  /* 0x0000002c4870723c */ /* 0x040fe20000081054 */
[----:B------:R-:W3:Y:S10]  /*2e870*/  LDL.LU.64 R84, [R1+0xe70] ;  /* 0x000e700001547983 */ /* 0x000ef40000300a00 */
[----:B------:R-:W-:Y:S04]  /*2e880*/  STL.64 [R1+0x380], R116 ;  /* 0x0003807401007387 */ /* 0x000fe80000100a00 */
[----:B------:R-:W-:Y:S04]  /*2e890*/  STL.64 [R1+0x388], R118 ;  /* 0x0003887601007387 */ /* 0x000fe80000100a00 */
[----:B------:R-:W3:Y:S04]  /*2e8a0*/  LDL.LU.64 R86, [R1+0xe78] ;  /* 0x000e780001567983 */ /* 0x000ee80000300a00 */
        /* <DEDUP_REMOVED lines=12> */
[C---:B-1----:R-:W-:Y:S08]  /*2e970*/  HMMA.1688.F32.TF32 R112, R72.reuse, R32, R108 ;  /* 0x000000204870723c */ /* 0x042ff0000008106c */
[C---:B------:R-:W-:Y:S01]  /*2e980*/  HMMA.1688.F32.TF32 R108, R72.reuse, R28, R88 ;  /* 0x0000001c486c723c */ /* 0x040fe20000081058 */
[----:B------:R-:W3:Y:S10]  /*2e990*/  LDL.LU.64 R88, [R1+0xe40] ;  /* 0x000e400001587983 */ /* 0x000ef40000300a00 */
[----:B------:R1:W-:Y:S04]  /*2e9a0*/  STL.64 [R1+0x340], R112 ;  /* 0x0003407001007387 */ /* 0x0003e80000100a00 */
[----:B------:R1:W-:Y:S04]  /*2e9b0*/  STL.64 [R1+0x348], R114 ;  /* 0x0003487201007387 */ /* 0x0003e80000100a00 */
[----:B------:R-:W3:Y:S04]  /*2e9c0*/  LDL.LU.64 R90, [R1+0xe48] ;  /* 0x000e4800015a7983 */ /* 0x000ee80000300a00 */
[----:B------:R1:W-:Y:S01]  /*2e9d0*/  STL.64 [R1+0x330], R108 ;  /* 0x0003306c01007387 */ /* 0x0003e20000100a00 */
[----:B------:R-:W-:Y:S03]  /*2e9e0*/  HMMA.1688.F32.TF32 R104, R72, R24, R104 ;  /* 0x000000184868723c */ /* 0x000fe60000081068 */
[----:B------:R1:W-:Y:S04]  /*2e9f0*/  STL.64 [R1+0x338], R110 ;  /* 0x0003386e01007387 */ /* 0x0003e80000100a00 */
[----:B------:R-:W3:-:S12]  /*2ea00*/  LDL.LU.64 R120, [R1+0xe30] ;  /* 0x000e300001787983 */ /* 0x000ed80000300a00 */
[----:B------:R-:W-:Y:S01]  /*2ea10*/  STL.64 [R1+0x320], R104 ;  /* 0x0003206801007387 */ /* 0x000fe20000100a00 */
[----:B--2---:R-:W-:Y:S03]  /*2ea20*/  HMMA.1688.F32.TF32 R100, R72, R20, R100 ;  /* 0x000000144864723c */ /* 0x004fe60000081064 */
[----:B------:R-:W-:Y:S04]  /*2ea30*/  STL.64 [R1+0x328], R106 ;  /* 0x0003286a01007387 */ /* 0x000fe80000100a00 */
[----:B------:R-:W2:-:S12]  /*2ea40*/  LDL.LU.64 R122, [R1+0xe38] ;  /* 0x000e3800017a7983 */ /* 0x000e980000300a00 */
[----:B------:R1:W-:Y:S04]  /*2ea50*/  STL.64 [R1+0x310], R100 ;  /* 0x0003106401007387 */ /* 0x0003e80000100a00 */
[----:B------:R1:W-:Y:S04]  /*2ea60*/  STL.64 [R1+0x318], R102 ;  /* 0x0003186601007387 */ /* 0x0003e80000100a00 */
[----:B------:R-:W2:Y:S04]  /*2ea70*/  LDL.LU.64 R116, [R1+0xe20] ;  /* 0x000e200001747983 */ /* 0x000ea80000300a00 */
[----:B------:R-:W2:Y:S01]  /*2ea80*/  LDL.LU.64 R118, [R1+0xe28] ;  /* 0x000e280001767983 */ /* 0x000ea20000300a00 */
[----:B----4-:R-:W-:Y:S03]  /*2ea90*/  HMMA.1688.F32.TF32 R72, R72, R16, R96 ;  /* 0x000000104848723c */ /* 0x010fe60000081060 */
[----:B-1----:R-:W4:Y:S04]  /*2eaa0*/  LDL.LU.64 R112, [R1+0x1180] ;  /* 0x0011800001707983 */ /* 0x002f280000300a00 */
[----:B------:R-:W4:Y:S04]  /*2eab0*/  LDL.LU.64 R114, [R1+0x1188] ;  /* 0x0011880001727983 */ /* 0x000f280000300a00 */
[----:B------:R-:W4:Y:S04]  /*2eac0*/  LDL.LU.64 R108, [R1+0x1240] ;  /* 0x00124000016c7983 */ /* 0x000f280000300a00 */
[----:B------:R-:W4:Y:S04]  /*2ead0*/  LDL.LU.64 R110, [R1+0x1248] ;  /* 0x00124800016e7983 */ /* 0x000f280000300a00 */
[----:B------:R-:W4:Y:S04]  /*2eae0*/  LDL.LU.64 R100, [R1+0x12f0] ;  /* 0x0012f00001647983 */ /* 0x000f280000300a00 */
[----:B------:R-:W4:Y:S04]  /*2eaf0*/  LDL.LU.64 R102, [R1+0x12f8] ;  /* 0x0012f80001667983 */ /* 0x000f280000300a00 */
[----:B------:R-:W-:Y:S04]  /*2eb00*/  STL.64 [R1+0x240], R72 ;  /* 0x0002404801007387 */ /* 0x000fe80000100a00 */
[----:B------:R3:W-:Y:S04]  /*2eb10*/  STL.64 [R1+0x248], R74 ;  /* 0x0002484a01007387 */ /* 0x0007e80000100a00 */
[----:B------:R-:W4:Y:S04]  /*2eb20*/  LDL.LU.64 R96, [R1+0x12e0] ;  /* 0x0012e00001607983 */ /* 0x000f280000300a00 */
[----:B------:R-:W4:Y:S01]  /*2eb30*/  LDL.LU.64 R98, [R1+0x12e8] ;  /* 0x0012e80001627983 */ /* 0x000f220000300a00 */
[C---:B---3--:R-:W-:Y:S08]  /*2eb40*/  HMMA.1688.F32.TF32 R72, R92.reuse, R68, R84 ;  /* 0x000000445c48723c */ /* 0x048ff00000081054 */
[C---:B------:R-:W-:Y:S11]  /*2eb50*/  HMMA.1688.F32.TF32 R76, R92.reuse, R64, R76 ;  /* 0x000000405c4c723c */ /* 0x040ff6000008104c */
[----:B------:R1:W-:Y:S04]  /*2eb60*/  STL.64 [R1+0x300], R72 ;  /* 0x0003004801007387 */ /* 0x0003e80000100a00 */
[----:B------:R3:W-:Y:S04]  /*2eb70*/  STL.64 [R1+0x308], R74 ;  /* 0x0003084a01007387 */ /* 0x0007e80000100a00 */
[----:B-1----:R-:W4:Y:S04]  /*2eb80*/  LDL.LU.64 R72, [R1+0x12c0] ;  /* 0x0012c00001487983 */ /* 0x002f280000300a00 */
[----:B---3--:R-:W3:Y:S04]  /*2eb90*/  LDL.LU.64 R74, [R1+0x12c8] ;  /* 0x0012c800014a7983 */ /* 0x008ee80000300a00 */
[----:B------:R1:W-:Y:S04]  /*2eba0*/  STL.64 [R1+0x2f0], R76 ;  /* 0x0002f04c01007387 */ /* 0x0003e80000100a00 */
[----:B------:R1:W-:Y:S04]  /*2ebb0*/  STL.64 [R1+0x2f8], R78 ;  /* 0x0002f84e01007387 */ /* 0x0003e80000100a00 */
[----:B-1----:R-:W3:Y:S04]  /*2ebc0*/  LDL.LU.64 R76, [R1+0x1230] ;  /* 0x00123000014c7983 */ /* 0x002ee80000300a00 */
[----:B------:R-:W3:Y:S01]  /*2ebd0*/  LDL.LU.64 R78, [R1+0x1238] ;  /* 0x00123800014e7983 */ /* 0x000ee20000300a00 */
[----:B------:R-:W-:Y:S03]  /*2ebe0*/  HMMA.1688.F32.TF32 R84, R92, R12, R80 ;  /* 0x0000000c5c54723c */ /* 0x000fe60000081050 */
[----:B------:R-:W3:Y:S04]  /*2ebf0*/  LDL.LU.64 R80, [R1+0x1220] ;  /* 0x0012200001507983 */ /* 0x000ee80000300a00 */
[----:B------:R-:W3:-:S12]  /*2ec00*/  LDL.LU.64 R82, [R1+0x1228] ;  /* 0x0012280001527983 */ /* 0x000ed80000300a00 */
        /* <DEDUP_REMOVED lines=11> */
[C---:B--2---:R-:W-:Y:S08]  /*2ecc0*/  HMMA.1688.F32.TF32 R120, R92.reuse, R60, R120 ;  /* 0x0000003c5c78723c */ /* 0x044ff00000081078 */
[C---:B------:R-:W-:Y:S08]  /*2ecd0*/  HMMA.1688.F32.TF32 R116, R92.reuse, R56, R116 ;  /* 0x000000385c74723c */ /* 0x040ff00000081074 */
[C---:B----4-:R-:W-:Y:S08]  /*2ece0*/  HMMA.1688.F32.TF32 R112, R92.reuse, R52, R112 ;  /* 0x000000345c70723c */ /* 0x050ff00000081070 */
[C---:B------:R-:W-:Y:S08]  /*2ecf0*/  HMMA.1688.F32.TF32 R108, R92.reuse, R48, R108 ;  /* 0x000000305c6c723c */ /* 0x040ff0000008106c */
[C---:B------:R-:W-:Y:S01]  /*2ed00*/  HMMA.1688.F32.TF32 R100, R92.reuse, R44, R100 ;  /* 0x0000002c5c64723c */ /* 0x040fe20000081064 */
[----:B------:R-:W-:Y:S04]  /*2ed10*/  STL.64 [R1+0x2c0], R120 ;  /* 0x0002c07801007387 */ /* 0x000fe80000100a00 */
[----:B------:R-:W-:Y:S04]  /*2ed20*/  STL.64 [R1+0x2c8], R122 ;  /* 0x0002c87a01007387 */ /* 0x000fe80000100a00 */
[----:B------:R-:W-:Y:S04]  /*2ed30*/  STL.64 [R1+0x2b0], R116 ;  /* 0x0002b07401007387 */ /* 0x000fe80000100a00 */
[----:B------:R-:W-:Y:S04]  /*2ed40*/  STL.64 [R1+0x2b8], R118 ;  /* 0x0002b87601007387 */ /* 0x000fe80000100a00 */
[----:B------:R-:W-:Y:S01]  /*2ed50*/  STL.64 [R1+0x2a0], R112 ;  /* 0x0002a07001007387 */ /* 0x000fe20000100a00 */
[C---:B------:R-:W-:Y:S03]  /*2ed60*/  HMMA.1688.F32.TF32 R236, R92.reuse, R40, R96 ;  /* 0x000000285cec723c */ /* 0x040fe60000081060 */
[----:B------:R-:W-:Y:S04]  /*2ed70*/  STL.64 [R1+0x2a8], R114 ;  /* 0x0002a87201007387 */ /* 0x000fe80000100a00 */
[----:B------:R-:W-:Y:S04]  /*2ed80*/  STL.64 [R1+0x290], R108 ;  /* 0x0002906c01007387 */ /* 0x000fe80000100a00 */
[----:B------:R-:W-:Y:S04]  /*2ed90*/  STL.64 [R1+0x298], R110 ;  /* 0x0002986e01007387 */ /* 0x000fe80000100a00 */
[----:B------:R-:W2:Y:S04]  /*2eda0*/  LDL.LU.64 R96, [R1+0xe10] ;  /* 0x000e100001607983 */ /* 0x000ea80000300a00 */
[----:B------:R1:W-:Y:S04]  /*2edb0*/  STL.64 [R1+0x280], R100 ;  /* 0x0002806401007387 */ /* 0x0003e80000100a00 */
[----:B------:R4:W-:Y:S04]  /*2edc0*/  STL.64 [R1+0x288], R102 ;  /* 0x0002886601007387 */ /* 0x0009e80000100a00 */
[----:B------:R-:W2:Y:S04]  /*2edd0*/  LDL.LU.64 R98, [R1+0xe18] ;  /* 0x000e180001627983 */ /* 0x000ea80000300a00 */
[----:B------:R-:W-:Y:S04]  /*2ede0*/  STL.64 [R1+0x3d58], R238 ;  /* 0x003d58ee01007387 */ /* 0x000fe80000100a00 */
[----:B------:R-:W-:Y:S01]  /*2edf0*/  STL.64 [R1+0x3d50], R236 ;  /* 0x003d50ec01007387 */ /* 0x000fe20000100a00 */
[C---:B---3--:R-:W-:Y:S08]  /*2ee00*/  HMMA.1688.F32.TF32 R72, R92.reuse, R36, R72 ;  /* 0x000000245c48723c */ /* 0x048ff00000081048 */
[C---:B------:R-:W-:Y:S11]  /*2ee10*/  HMMA.1688.F32.TF32 R76, R92.reuse, R32, R76 ;  /* 0x000000205c4c723c */ /* 0x040ff6000008104c */
[----:B------:R-:W-:Y:S04]  /*2ee20*/  STL.64 [R1+0x3d68], R74 ;  /* 0x003d684a01007387 */ /* 0x000fe80000100a00 */
[----:B------:R3:W-:Y:S01]  /*2ee30*/  STL.64 [R1+0x3d60], R72 ;  /* 0x003d604801007387 */ /* 0x0007e20000100a00 */
[C---:B------:R-:W-:Y:S03]  /*2ee40*/  HMMA.1688.F32.TF32 R80, R92.reuse, R28, R80 ;  /* 0x0000001c5c50723c */ /* 0x040fe60000081050 */
[----:B------:R-:W-:Y:S04]  /*2ee50*/  STL.64 [R1+0x3d78], R78 ;  /* 0x003d784e01007387 */ /* 0x000fe80000100a00 */
[----:B------:R3:W-:Y:S04]  /*2ee60*/  STL.64 [R1+0x3d70], R76 ;  /* 0x003d704c01007387 */ /* 0x0007e80000100a00 */
[----:B-1----:R-:W2:Y:S04]  /*2ee70*/  LDL.LU.64 R100, [R1+0xe00] ;  /* 0x000e000001647983 */ /* 0x002ea80000300a00 */
[----:B----4-:R-:W4:Y:S01]  /*2ee80*/  LDL.LU.64 R102, [R1+0xe08] ;  /* 0x000e080001667983 */ /* 0x010f220000300a00 */
[----:B------:R-:W-:Y:S03]  /*2ee90*/  HMMA.1688.F32.TF32 R84, R92, R24, R84 ;  /* 0x000000185c54723c */ /* 0x000fe60000081054 */
[----:B------:R-:W-:Y:S04]  /*2eea0*/  STL.64 [R1+0x3d88], R82 ;  /* 0x003d885201007387 */ /* 0x000fe80000100a00 */
[----:B------:R-:W-:-:S12]  /*2eeb0*/  STL.64 [R1+0x3d80], R80 ;  /* 0x003d805001007387 */ /* 0x000fd80000100a00 */
[----:B------:R-:W-:Y:S04]  /*2eec0*/  STL.64 [R1+0x3d98], R86 ;  /* 0x003d985601007387 */ /* 0x000fe80000100a00 */
[----:B------:R-:W-:Y:S04]  /*2eed0*/  STL.64 [R1+0x3d90], R84 ;  /* 0x003d905401007387 */ /* 0x000fe80000100a00 */
[----:B---3--:R-:W3:Y:S04]  /*2eee0*/  LDL.LU.64 R72, [R1+0xdf0] ;  /* 0x000df00001487983 */ /* 0x008ee80000300a00 */
[----:B------:R-:W3:Y:S01]  /*2eef0*/  LDL.LU.64 R74, [R1+0xdf8] ;  /* 0x000df800014a7983 */ /* 0x000ee20000300a00 */
[----:B------:R-:W-:-:S15]  /*2ef00*/  HMMA.1688.F32.TF32 R88, R92, R20, R88 ;  /* 0x000000145c58723c */ /* 0x000fde0000081058 */
[----:B------:R-:W-:-:S04]  /*2ef10*/  NOP ;  /* 0x0000000000007918 */ /* 0x000fc80000000000 */
[----:B------:R-:W-:Y:S04]  /*2ef20*/  STL.64 [R1+0x3da8], R90 ;  /* 0x003da85a01007387 */ /* 0x000fe80000100a00 */
[----:B------:R-:W-:Y:S04]  /*2ef30*/  STL.64 [R1+0x3da0], R88 ;  /* 0x003da05801007387 */ /* 0x000fe80000100a00 */
[----:B------:R-:W3:Y:S01]  /*2ef40*/  LDL.LU.64 R76, [R1+0xde0] ;  /* 0x000de000014c7983 */ /* 0x000ee20000300a00 */
[----:B------:R-:W-:Y:S03]  /*2ef50*/  HMMA.1688.F32.TF32 R92, R92, R16, R104 ;  /* 0x000000105c5c723c */ /* 0x000fe60000081068 */
[----:B------:R-:W3:Y:S04]  /*2ef60*/  LDL.LU.64 R78, [R1+0xde8] ;  /* 0x000de800014e7983 */ /* 0x000ee80000300a00 */
[----:B------:R-:W3:Y:S04]  /*2ef70*/  LDL.LU.64 R112, [R1+0xdd0] ;  /* 0x000dd00001707983 */ /* 0x000ee80000300a00 */
[----:B------:R-:W3:Y:S08]  /*2ef80*/  LDL.LU.64 R114, [R1+0xdd8] ;  /* 0x000dd80001727983 */ /* 0x000ef00000300a00 */
[----:B------:R-:W-:Y:S04]  /*2ef90*/  STL.64 [R1+0x3db8], R94 ;  /* 0x003db85e01007387 */ /* 0x000fe80000100a00 */
[----:B------:R1:W-:Y:S04]  /*2efa0*/  STL.64 [R1+0x3db0], R92 ;  /* 0x003db05c01007387 */ /* 0x0003e80000100a00 */
[----:B------:R-:W3:Y:S04]  /*2efb0*/  LDL.LU.64 R116, [R1+0xdc0] ;  /* 0x000dc00001747983 */ /* 0x000ee80000300a00 */
[----:B------:R-:W3:Y:S04]  /*2efc0*/  LDL.LU.64 R118, [R1+0xdc8] ;  /* 0x000dc80001767983 */ /* 0x000ee80000300a00 */
[----:B------:R-:W3:Y:S04]  /*2efd0*/  LDL.LU.64 R120, [R1+0x1170] ;  /* 0x0011700001787983 */ /* 0x000ee80000300a00 */
[----:B------:R-:W3:Y:S04]  /*2efe0*/  LDL.LU.64 R122, [R1+0x1178] ;  /* 0x00117800017a7983 */ /* 0x000ee80000300a00 */
[----:B------:R-:W3:Y:S04]  /*2eff0*/  LDL.LU.64 R124, [R1+0x11b0] ;  /* 0x0011b000017c7983 */ /* 0x000ee80000300a00 */
[----:B------:R-:W3:Y:S01]  /*2f000*/  LDL.LU.64 R126, [R1+0x11b8] ;  /* 0x0011b800017e7983 */ /* 0x000ee20000300a00 */
[----:B--2---:R-:W-:-:S15]  /*2f010*/  HMMA.1688.F32.TF32 R96, R156, R68, R96 ;  /* 0x000000449c60723c */ /* 0x004fde0000081060 */
[----:B------:R-:W-:-:S04]  /*2f020*/  NOP ;  /* 0x0000000000007918 */ /* 0x000fc80000000000 */
[----:B------:R-:W-:Y:S04]  /*2f030*/  STL.64 [R1+0x3dc8], R98 ;  /* 0x003dc86201007387 */ /* 0x000fe80000100a00 */
[----:B------:R-:W-:Y:S04]  /*2f040*/  STL.64 [R1+0x3dc0], R96 ;  /* 0x003dc06001007387 */ /* 0x000fe80000100a00 */
[----:B-1----:R-:W2:Y:S04]  /*2f050*/  LDL.LU.64 R92, [R1+0x1160] ;  /* 0x00116000015c7983 */ /* 0x002ea80000300a00 */
[----:B------:R-:W2:Y:S04]  /*2f060*/  LDL.LU.64 R94, [R1+0x1168] ;  /* 0x00116800015e7983 */ /* 0x000ea80000300a00 */
[----:B------:R-:W2:Y:S04]  /*2f070*/  LDL.LU.64 R88, [R1+0x1150] ;  /* 0x0011500001587983 */ /* 0x000ea80000300a00 */
[----:B------:R-:W2:Y:S04]  /*2f080*/  LDL.LU.64 R90, [R1+0x1158] ;  /* 0x00115800015a7983 */ /* 0x000ea80000300a00 */
[----:B------:R-:W2:Y:S04]  /*2f090*/  LDL.LU.64 R84, [R1+0xdb0] ;  /* 0x000db00001547983 */ /* 0x000ea80000300a00 */
[----:B------:R-:W2:Y:S01]  /*2f0a0*/  LDL.LU.64 R86, [R1+0xdb8] ;  /* 0x000db80001567983 */ /* 0x000ea20000300a00 */
[----:B----4-:R-:W-:-:S15]  /*2f0b0*/  HMMA.1688.F32.TF32 R100, R156, R64, R100 ;  /* 0x000000409c64723c */ /* 0x010fde0000081064 */
[----:B------:R-:W-:-:S04]  /*2f0c0*/  NOP ;  /* 0x0000000000007918 */ /* 0x000fc80000000000 */
[----:B------:R-:W-:Y:S04]  /*2f0d0*/  STL.64 [R1+0x3dd8], R102 ;  /* 0x003dd86601007387 */ /* 0x000fe80000100a00 */
[----:B------:R-:W-:Y:S01]  /*2f0e0*/  STL.64 [R1+0x3dd0], R100 ;  /* 0x003dd06401007387 */ /* 0x000fe20000100a00 */
[----:B---3--:R-:W-:Y:S03]  /*2f0f0*/  HMMA.1688.F32.TF32 R104, R156, R12, R72 ;  /* 0x0000000c9c68723c */ /* 0x008fe60000081048 */
[----:B------:R-:W3:Y:S04]  /*2f100*/  LDL.LU.64 R72, [R1+0xda0] ;  /* 0x000da00001487983 */ /* 0x000ee80000300a00 */
[----:B------:R-:W3:-:S12]  /*2f110*/  LDL.LU.64 R74, [R1+0xda8] ;  /* 0x000da800014a7983 */ /* 0x000ed80000300a00 */
[----:B------:R-:W-:Y:S04]  /*2f120*/  STL.64 [R1+0x3de8], R106 ;  /* 0x003de86a01007387 */ /* 0x000fe80000100a00 */
[----:B------:R-:W-:Y:S04]  /*2f130*/  STL.64 [R1+0x3de0], R104 ;  /* 0x003de06801007387 */ /* 0x000fe80000100a00 */
[----:B------:R-:W4:Y:S04]  /*2f140*/  LDL.LU.64 R80, [R1+0xd90] ;  /* 0x000d900001507983 */ /* 0x000f280000300a00 */
[----:B------:R-:W4:Y:S01]  /*2f150*/  LDL.LU.64 R82, [R1+0xd98] ;  /* 0x000d980001527983 */ /* 0x000f220000300a00 */
[C---:B------:R-:W-:Y:S03]  /*2f160*/  HMMA.1688.F32.TF32 R108, R156.reuse, R8, R76 ;  /* 0x000000089c6c723c */ /* 0x040fe6000008104c */
[----:B------:R-:W4:Y:S04]  /*2f170*/  LDL.LU.64 R76, [R1+0xd80] ;  /* 0x000d8000014c7983 */ /* 0x000f280000300a00 */
[----:B------:R-:W4:Y:S01]  /*2f180*/  LDL.LU.64 R78, [R1+0xd88] ;  /* 0x000d8800014e7983 */ /* 0x000f220000300a00 */
[C---:B------:R-:W-:Y:S08]  /*2f190*/  HMMA.1688.F32.TF32 R112, R156.reuse, R60, R112 ;  /* 0x0000003c9c70723c */ /* 0x040ff00000081070 */
[C---:B------:R-:W-:Y:S08]  /*2f1a0*/  HMMA.1688.F32.TF32 R116, R156.reuse, R56, R116 ;  /* 0x000000389c74723c */ /* 0x040ff00000081074 */
[C---:B------:R-:W-:Y:S08]  /*2f1b0*/  HMMA.1688.F32.TF32 R120, R156.reuse, R52, R120 ;  /* 0x000000349c78723c */ /* 0x040ff00000081078 */
[C---:B------:R-:W-:Y:S01]  /*2f1c0*/  HMMA.1688.F32.TF32 R124, R156.reuse, R48, R124 ;  /* 0x000000309c7c723c */ /* 0x040fe2000008107c */
[----:B------:R-:W-:Y:S04]  /*2f1d0*/  STL.64 [R1+0x3df8], R110 ;  /* 0x003df86e01007387 */ /* 0x000fe80000100a00 */
        /* <DEDUP_REMOVED lines=8> */
[----:B------:R-:W-:Y:S01]  /*2f260*/  STL.64 [R1+0x3e30], R124 ;  /* 0x003e307c01007387 */ /* 0x000fe20000100a00 */
[C---:B--2---:R-:W-:Y:S08]  /*2f270*/  HMMA.1688.F32.TF32 R128, R156.reuse, R44, R92 ;  /* 0x0000002c9c80723c */ /* 0x044ff0000008105c */
[C---:B------:R-:W-:Y:S08]  /*2f280*/  HMMA.1688.F32.TF32 R132, R156.reuse, R40, R88 ;  /* 0x000000289c84723c */ /* 0x040ff00000081058 */
[C---:B------:R-:W-:Y:S03]  /*2f290*/  HMMA.1688.F32.TF32 R136, R156.reuse, R36, R84 ;  /* 0x000000249c88723c */ /* 0x040fe60000081054 */
[----:B------:R-:W-:Y:S04]  /*2f2a0*/  STL.64 [R1+0x3e48], R130 ;  /* 0x003e488201007387 */ /* 0x000fe80000100a00 */
[----:B------:R1:W-:Y:S04]  /*2f2b0*/  STL.64 [R1+0x3e40], R128 ;  /* 0x003e408001007387 */ /* 0x0003e80000100a00 */
[----:B------:R-:W-:Y:S04]  /*2f2c0*/  STL.64 [R1+0x3e58], R134 ;  /* 0x003e588601007387 */ /* 0x000fe80000100a00 */
[----:B------:R-:W-:Y:S04]  /*2f2d0*/  STL.64 [R1+0x3e50], R132 ;  /* 0x003e508401007387 */ /* 0x000fe80000100a00 */
[----:B------:R-:W-:Y:S04]  /*2f2e0*/  STL.64 [R1+0x3e68], R138 ;  /* 0x003e688a01007387 */ /* 0x000fe80000100a00 */
[----:B------:R-:W-:Y:S01]  /*2f2f0*/  STL.64 [R1+0x3e60], R136 ;  /* 0x003e608801007387 */ /* 0x000fe20000100a00 */
[C---:B---3--:R-:W-:Y:S03]  /*2f300*/  HMMA.1688.F32.TF32 R140, R156.reuse, R32, R72 ;  /* 0x000000209c8c723c */ /* 0x048fe60000081048 */
[----:B------:R-:W2:Y:S04]  /*2f310*/  LDL.LU.64 R72, [R1+0xd70] ;  /* 0x000d700001487983 */ /* 0x000ea80000300a00 */
[----:B------:R-:W2:Y:S01]  /*2f320*/  LDL.LU.64 R74, [R1+0xd78] ;  /* 0x000d7800014a7983 */ /* 0x000ea20000300a00 */
[C---:B----4-:R-:W-:Y:S11]  /*2f330*/  HMMA.1688.F32.TF32 R144, R156.reuse, R28, R80 ;  /* 0x0000001c9c90723c */ /* 0x050ff60000081050 */
[----:B------:R-:W-:Y:S04]  /*2f340*/  STL.64 [R1+0x3e78], R142 ;  /* 0x003e788e01007387 */ /* 0x000fe80000100a00 */
[----:B------:R-:W-:Y:S04]  /*2f350*/  STL.64 [R1+0x3e70], R140 ;  /* 0x003e708c01007387 */ /* 0x000fe80000100a00 */
[----:B------:R-:W-:Y:S04]  /*2f360*/  STL.64 [R1+0x3e88], R146 ;  /* 0x003e889201007387 */ /* 0x000fe80000100a00 */
[----:B------:R-:W-:Y:S04]  /*2f370*/  STL.64 [R1+0x3e80], R144 ;  /* 0x003e809001007387 */ /* 0x000fe80000100a00 */
[----:B-1----:R-:W3:Y:S04]  /*2f380*/  LDL.LU.64 R128, [R1+0xd60] ;  /* 0x000d600001807983 */ /* 0x002ee80000300a00 */
[----:B------:R-:W3:Y:S04]  /*2f390*/  LDL.LU.64 R130, [R1+0xd68] ;  /* 0x000d680001827983 */ /* 0x000ee80000300a00 */
[----:B------:R-:W4:Y:S04]  /*2f3a0*/  LDL.LU.64 R124, [R1+0xd50] ;  /* 0x000d5000017c7983 */ /* 0x000f280000300a00 */
[----:B------:R-:W4:Y:S04]  /*2f3b0*/  LDL.LU.64 R126, [R1+0xd58] ;  /* 0x000d5800017e7983 */ /* 0x000f280000300a00 */
[----:B------:R-:W3:Y:S04]  /*2f3c0*/  LDL.LU.64 R120, [R1+0xd40] ;  /* 0x000d400001787983 */ /* 0x000ee80000300a00 */
[----:B------:R-:W3:Y:S04]  /*2f3d0*/  LDL.LU.64 R122, [R1+0xd48] ;  /* 0x000d4800017a7983 */ /* 0x000ee80000300a00 */
[----:B------:R-:W3:Y:S04]  /*2f3e0*/  LDL.LU.64 R80, [R1+0xd30] ;  /* 0x000d300001507983 */ /* 0x000ee80000300a00 */
[----:B------:R-:W3:Y:S04]  /*2f3f0*/  LDL.LU.64 R82, [R1+0xd38] ;  /* 0x000d380001527983 */ /* 0x000ee80000300a00 */
[----:B------:R-:W4:Y:S04]  /*2f400*/  LDL.LU.64 R116, [R1+0xd20] ;  /* 0x000d200001747983 */ /* 0x000f280000300a00 */
[----:B------:R-:W4:Y:S04]  /*2f410*/  LDL.LU.64 R118, [R1+0xd28] ;  /* 0x000d280001767983 */ /* 0x000f280000300a00 */
[----:B------:R-:W4:Y:S04]  /*2f420*/  LDL.LU.64 R112, [R1+0xd10] ;  /* 0x000d100001707983 */ /* 0x000f280000300a00 */
[----:B------:R-:W4:Y:S04]  /*2f430*/  LDL.LU.64 R114, [R1+0xd18] ;  /* 0x000d180001727983 */ /* 0x000f280000300a00 */
[----:B------:R-:W4:Y:S04]  /*2f440*/  LDL.LU.64 R108, [R1+0xd00] ;  /* 0x000d0000016c7983 */ /* 0x000f280000300a00 */
[----:B------:R-:W4:Y:S04]  /*2f450*/  LDL.LU.64 R110, [R1+0xd08] ;  /* 0x000d0800016e7983 */ /* 0x000f280000300a00 */
[----:B------:R-:W4:Y:S04]  /*2f460*/  LDL.LU.64 R104, [R1+0xcf0] ;  /* 0x000cf00001687983 */ /* 0x000f280000300a00 */
[----:B------:R-:W4:Y:S04]  /*2f470*/  LDL.LU.64 R106, [R1+0xcf8] ;  /* 0x000cf800016a7983 */ /* 0x000f280000300a00 */
[----:B------:R-:W4:Y:S01]  /*2f480*/  LDL.LU.64 R100, [R1+0xce0] ;  /* 0x000ce00001647983 */ /* 0x000f220000300a00 */
[C---:B------:R-:W-:Y:S03]  /*2f490*/  HMMA.1688.F32.TF32 R148, R156.reuse, R24, R76 ;  /* 0x000000189c94723c */ /* 0x040fe6000008104c */
[----:B------:R-:W4:Y:S04]  /*2f4a0*/  LDL.LU.64 R102, [R1+0xce8] ;  /* 0x000ce80001667983 */ /* 0x000f280000300a00 */
[----:B------:R-:W4:Y:S04]  /*2f4b0*/  LDL.LU.64 R96, [R1+0xcd0] ;  /* 0x000cd00001607983 */ /* 0x000f280000300a00 */
[----:B------:R-:W4:Y:S04]  /*2f4c0*/  LDL.LU.64 R98, [R1+0xcd8] ;  /* 0x000cd80001627983 */ /* 0x000f280000300a00 */
[----:B------:R-:W4:Y:S04]  /*2f4d0*/  LDL.LU.64 R92, [R1+0xcc0] ;  /* 0x000cc000015c7983 */ /* 0x000f280000300a00 */
[----:B------:R-:W4:Y:S04]  /*2f4e0*/  LDL.LU.64 R94, [R1+0xcc8] ;  /* 0x000cc800015e7983 */ /* 0x000f280000300a00 */
[----:B------:R-:W-:Y:S04]  /*2f4f0*/  STL.64 [R1+0x3e98], R150 ;  /* 0x003e989601007387 */ /* 0x000fe80000100a00 */
[----:B------:R-:W-:Y:S04]  /*2f500*/  STL.64 [R1+0x3e90], R148 ;  /* 0x003e909401007387 */ /* 0x000fe80000100a00 */
[----:B------:R-:W4:Y:S04]  /*2f510*/  LDL.LU.64 R76, [R1+0xcb0] ;  /* 0x000cb000014c7983 */ /* 0x000f280000300a00 */
[----:B------:R-:W4:Y:S04]  /*2f520*/  LDL.LU.64 R78, [R1+0xcb8] ;  /* 0x000cb800014e7983 */ /* 0x000f280000300a00 */
[----:B------:R-:W4:Y:S04]  /*2f530*/  LDL.LU.64 R88, [R1+0xca0] ;  /* 0x000ca00001587983 */ /* 0x000f280000300a00 */
[----:B------:R-:W4:Y:S04]  /*2f540*/  LDL.LU.64 R90, [R1+0xca8] ;  /* 0x000ca800015a7983 */ /* 0x000f280000300a00 */
[----:B------:R-:W4:Y:S04]  /*2f550*/  LDL.LU.64 R84, [R1+0xc90] ;  /* 0x000c900001547983 */ /* 0x000f280000300a00 */
[----:B------:R-:W4:Y:S01]  /*2f560*/  LDL.LU.64 R86, [R1+0xc98] ;  /* 0x000c980001567983 */ /* 0x000f220000300a00 */
[C---:B--2---:R-:W-:Y:S03]  /*2f570*/  HMMA.1688.F32.TF32 R152, R156.reuse, R20, R72 ;  /* 0x000000149c98723c */ /* 0x044fe60000081048 */
[----:B------:R-:W2:Y:S04]  /*2f580*/  LDL.LU.64 R72, [R1+0xc80] ;  /* 0x000c800001487983 */ /* 0x000ea80000300a00 */
[----:B------:R-:W2:Y:S01]  /*2f590*/  LDL.LU.64 R74, [R1+0xc88] ;  /* 0x000c8800014a7983 */ /* 0x000ea20000300a00 */
[----:B------:R-:W-:Y:S03]  /*2f5a0*/  HMMA.1688.F32.TF32 R156, R156, R16, R232 ;  /* 0x000000109c9c723c */ /* 0x000fe600000810e8 */
[----:B------:R-:W-:Y:S04]  /*2f5b0*/  LDS R232, [R5+UR10+0x780] ;  /* 0x0007800a05e87984 */ /* 0x000fe80008000800 */
[----:B------:R-:W-:Y:S04]  /*2f5c0*/  LDS R234, [R5+UR10+0x2780] ;  /* 0x0027800a05ea7984 */ /* 0x000fe80008000800 */
[----:B------:R-:W-:Y:S04]  /*2f5d0*/  LDS R233, [R2+UR10+0x780] ;  /* 0x0007800a02e97984 */ /* 0x000fe80008000800 */
[----:B------:R-:W-:Y:S04]  /*2f5e0*/  STL.64 [R1+0x3ea8], R154 ;  /* 0x003ea89a01007387 */ /* 0x000fe80000100a00 */
[----:B------:R-:W-:Y:S04]  /*2f5f0*/  STL.64 [R1+0x3ea0], R152 ;  /* 0x003ea09801007387 */ /* 0x000fe80000100a00 */
[----:B------:R-:W-:Y:S04]  /*2f600*/  STL.64 [R1+0x3eb8], R158 ;  /* 0x003eb89e01007387 */ /* 0x000fe80000100a00 */
[----:B------:R-:W-:Y:S04]  /*2f610*/  STL.64 [R1+0x3eb0], R156 ;  /* 0x003eb09c01007387 */ /* 0x000fe80000100a00 */
[----:B------:R-:W-:Y:S01]  /*2f620*/  LDS R235, [R2+UR10+0x2780] ;  /* 0x0027800a02eb7984 */ /* 0x000fe20008000800 */
[C---:B---3--:R-:W-:Y:S03]  /*2f630*/  HMMA.1688.F32.TF32 R176, R224.reuse, R8, R80 ;  /* 0x00000008e0b0723c */ /* 0x048fe60000081050 */
[----:B------:R-:W3:Y:S04]  /*2f640*/  LDL.LU.64 R80, [R1+0xc70] ;  /* 0x000c700001507983 */ /* 0x000ee80000300a00 */
[----:B------:R-:W3:Y:S01]  /*2f650*/  LDL.LU.64 R82, [R1+0xc78] ;  /* 0x000c780001527983 */ /* 0x000ee20000300a00 */
[C---:B----4-:R-:W-:Y:S03]  /*2f660*/  HMMA.1688.F32.TF32 R200, R224.reuse, R40, R96 ;  /* 0x00000028e0c8723c */ /* 0x050fe60000081060 */
[----:B------:R-:W4:Y:S04]  /*2f670*/  LDL.LU.64 R96, [R1+0x10c0] ;  /* 0x0010c00001607983 */ /* 0x000f280000300a00 */
[----:B------:R-:W4:Y:S01]  /*2f680*/  LDL.LU.64 R98, [R1+0x10c8] ;  /* 0x0010c80001627983 */ /* 0x000f220000300a00 */
[C---:B------:R-:W-:Y:S03]  /*2f690*/  HMMA.1688.F32.TF32 R208, R224.reuse, R32, R76 ;  /* 0x00000020e0d0723c */ /* 0x040fe6000008104c */
[----:B------:R-:W4:Y:S04]  /*2f6a0*/  LDL.LU.64 R76, [R1+0x10b0] ;  /* 0x0010b000014c7983 */ /* 0x000f280000300a00 */
[----:B------:R-:W4:Y:S01]  /*2f6b0*/  LDL.LU.64 R78, [R1+0x10b8] ;  /* 0x0010b800014e7983 */ /* 0x000f220000300a00 */
[C---:B------:R-:W-:Y:S03]  /*2f6c0*/  HMMA.1688.F32.TF32 R212, R224.reuse, R28, R88 ;  /* 0x0000001ce0d4723c */ /* 0x040fe60000081058 */
[----:B------:R-:W4:Y:S04]  /*2f6d0*/  LDL.LU.64 R88, [R1+0x10a0] ;  /* 0x0010a00001587983 */ /* 0x000f280000300a00 */
[----:B------:R-:W4:Y:S01]  /*2f6e0*/  LDL.LU.64 R90, [R1+0x10a8] ;  /* 0x0010a800015a7983 */ /* 0x000f220000300a00 */
[C---:B--2---:R-:W-:Y:S03]  /*2f6f0*/  HMMA.1688.F32.TF32 R220, R224.reuse, R20, R72 ;  /* 0x00000014e0dc723c */ /* 0x044fe60000081048 */
[----:B------:R-:W2:Y:S04]  /*2f700*/  LDL.LU.64 R72, [R1+0x1090] ;  /* 0x0010900001487983 */ /* 0x000ea80000300a00 */
[----:B------:R-:W2:Y:S01]  /*2f710*/  LDL.LU.64 R74, [R1+0x1098] ;  /* 0x00109800014a7983 */ /* 0x000ea20000300a00 */
[C---:B------:R-:W-:Y:S08]  /*2f720*/  HMMA.1688.F32.TF32 R164, R224.reuse, R68, R128 ;  /* 0x00000044e0a4723c */ /* 0x040ff00000081080 */
[C---:B------:R-:W-:Y:S08]  /*2f730*/  HMMA.1688.F32.TF32 R168, R224.reuse, R64, R124 ;  /* 0x00000040e0a8723c */ /* 0x040ff0000008107c */
[C---:B------:R-:W-:Y:S08]  /*2f740*/  HMMA.1688.F32.TF32 R172, R224.reuse, R12, R120 ;  /* 0x0000000ce0ac723c */ /* 0x040ff00000081078 */
[C---:B------:R-:W-:Y:S08]  /*2f750*/  HMMA.1688.F32.TF32 R180, R224.reuse, R60, R116 ;  /* 0x0000003ce0b4723c */ /* 0x040ff00000081074 */
[C---:B------:R-:W-:Y:S08]  /*2f760*/  HMMA.1688.F32.TF32 R184, R224.reuse, R56, R112 ;  /* 0x00000038e0b8723c */ /* 0x040ff00000081070 */
[C---:B------:R-:W-:Y:S08]  /*2f770*/  HMMA.1688.F32.TF32 R188, R224.reuse, R52, R108 ;  /* 0x00000034e0bc723c */ /* 0x040ff0000008106c */
[C---:B------:R-:W-:Y:S08]  /*2f780*/  HMMA.1688.F32.TF32 R192, R224.reuse, R48, R104 ;  /* 0x00000030e0c0723c */ /* 0x040ff00000081068 */
[C---:B------:R-:W-:Y:S08]  /*2f790*/  HMMA.1688.F32.TF32 R196, R224.reuse, R44, R100 ;  /* 0x0000002ce0c4723c */ /* 0x040ff00000081064 */
[C---:B------:R-:W-:Y:S01]  /*2f7a0*/  HMMA.1688.F32.TF32 R204, R224.reuse, R36, R92 ;  /* 0x00000024e0cc723c */ /* 0x040fe2000008105c */
[----:B------:R-:W2:Y:S04]  /*2f7b0*/  LDL.LU.64 R92, [R1+0x1080] ;  /* 0x00108000015c7983 */ /* 0x000ea80000300a00 */
[----:B------:R-:W2:Y:S03]  /*2f7c0*/  LDL.LU.64 R94, [R1+0x1088] ;  /* 0x00108800015e7983 */ /* 0x000ea60000300a00 */
[C---:B------:R-:W-:Y:S08]  /*2f7d0*/  HMMA.1688.F32.TF32 R216, R224.reuse, R24, R84 ;  /* 0x00000018e0d8723c */ /* 0x040ff00000081054 */
[----:B------:R-:W-:Y:S01]  /*2f7e0*/  HMMA.1688.F32.TF32 R224, R224, R16, R228 ;  /* 0x00000010e0e0723c */ /* 0x000fe200000810e4 */
[----:B------:R-:W-:Y:S04]  /*2f7f0*/  LDS R228, [R5+UR10+0x700] ;  /* 0x0007000a05e47984 */ /* 0x000fe80008000800 */
[----:B------:R-:W-:Y:S03]  /*2f800*/  LDS R230, [R5+UR10+0x2700] ;  /* 0x0027000a05e67984 */ /* 0x000fe60008000800 */
[C---:B---3--:R-:W-:Y:S01]  /*2f810*/  HMMA.1688.F32.TF32 R84, R160.reuse, R68, R80 ;  /* 0x00000044a054723c */ /* 0x048fe20000081050 */
[----:B------:R-:W-:Y:S04]  /*2f820*/  LDS R229, [R2+UR10+0x700] ;  /* 0x0007000a02e57984 */ /* 0x000fe80008000800 */
[----:B------:R-:W1:Y:S06]  /*2f830*/  LDS R231, [R2+UR10+0x2700] ;  /* 0x0027000a02e77984 */ /* 0x000e6c0008000800 */
[----:B------:R-:W-:Y:S04]  /*2f840*/  STL [R1+0x3d00], R224 ;  /* 0x003d00e001007387 */ /* 0x000fe80000100800 */
[----:B------:R-:W-:Y:S04]  /*2f850*/  STL [R1+0x3cfc], R225 ;  /* 0x003cfce101007387 */ /* 0x000fe80000100800 */
[----:B------:R-:W-:Y:S04]  /*2f860*/  STL [R1+0x3cf8], R226 ;  /* 0x003cf8e201007387 */ /* 0x000fe80000100800 */
[----:B------:R-:W-:Y:S04]  /*2f870*/  STL [R1+0x3cf4], R227 ;  /* 0x003cf4e301007387 */ /* 0x000fe80000100800 */
[----:B------:R-:W3:Y:S04]  /*2f880*/  LDL.LU.64 R80, [R1+0x11a0] ;  /* 0x0011a00001507983 */ /* 0x000ee80000300a00 */
[----:B------:R-:W3:Y:S04]  /*2f890*/  LDL.LU.64 R82, [R1+0x11a8] ;  /* 0x0011a80001527983 */ /* 0x000ee80000300a00 */
[----:B------:R1:W-:Y:S01]  /*2f8a0*/  STL.64 [R1+0xcd0], R84 ;  /* 0x000cd05401007387 */ /* 0x0003e20000100a00 */
[C---:B----4-:R-:W-:Y:S03]  /*2f8b0*/  HMMA.1688.F32.TF32 R96, R160.reuse, R64, R96 ;  /* 0x00000040a060723c */ /* 0x050fe60000081060 */
[----:B------:R4:W-:Y:S04]  /*2f8c0*/  STL.64 [R1+0xcd8], R86 ;  /* 0x000cd85601007387 */ /* 0x0009e80000100a00 */
[----:B-1----:R-:W3:Y:S04]  /*2f8d0*/  LDL.LU.64 R84, [R1+0x12d0] ;  /* 0x0012d00001547983 */ /* 0x002ee80000300a00 */
[----:B----4-:R-:W4:Y:S08]  /*2f8e0*/  LDL.LU.64 R86, [R1+0x12d8] ;  /* 0x0012d80001567983 */ /* 0x010f300000300a00 */
[----:B------:R-:W-:Y:S01]  /*2f8f0*/  IMAD.MOV.U32 R224, RZ, RZ, R99 ;  /* 0x000000ffffe07224 */ /* 0x000fe200078e0063 */
[----:B------:R-:W-:Y:S04]  /*2f900*/  STL.64 [R1+0xdd0], R96 ;  /* 0x000dd06001007387 */ /* 0x000fe80000100a00 */
[----:B------:R1:W-:Y:S01]  /*2f910*/  STL [R1+0xdd8], R98 ;  /* 0x000dd86201007387 */ /* 0x0003e20000100800 */
[C---:B------:R-:W-:Y:S03]  /*2f920*/  HMMA.1688.F32.TF32 R88, R160.reuse, R8, R88 ;  /* 0x00000008a058723c */ /* 0x040fe60000081058 */
[----:B------:R1:W-:Y:S05]  /*2f930*/  STL [R1+0x3d04], R224 ;  /* 0x003d04e001007387 */ /* 0x0003ea0000100800 */
[----:B-1----:R-:W-:Y:S01]  /*2f940*/  HMMA.1688.F32.TF32 R96, R160, R12, R76 ;  /* 0x0000000ca060723c */ /* 0x002fe2000008104c */
[----:B------:R-:W4:Y:S04]  /*2f950*/  LDL.LU.64 R76, [R1+0x1610] ;  /* 0x00161000014c7983 */ /* 0x000f280000300a00 */
[----:B------:R-:W4:Y:S06]  /*2f960*/  LDL.LU.64 R78, [R1+0x1618] ;  /* 0x00161800014e7983 */ /* 0x000f2c0000300a00 */
[----:B------:R-:W-:-:S08]  /*2f970*/  IMAD.MOV.U32 R224, RZ, RZ, R91 ;  /* 0x000000ffffe07224 */ /* 0x000fd000078e005b */
[----:B------:R-:W-:Y:S04]  /*2f980*/  STL.64 [R1+0xdc0], R96 ;  /* 0x000dc06001007387 */ /* 0x000fe80000100a00 */
[----:B------:R-:W-:Y:S04]  /*2f990*/  STL.64 [R1+0xdc8], R98 ;  /* 0x000dc86201007387 */ /* 0x000fe80000100a00 */
[----:B------:R1:W-:Y:S04]  /*2f9a0*/  STL.64 [R1+0xdb0], R88 ;  /* 0x000db05801007387 */ /* 0x0003e80000100a00 */
[----:B------:R1:W-:Y:S04]  /*2f9b0*/  STL [R1+0xdb8], R90 ;  /* 0x000db85a01007387 */ /* 0x0003e80000100800 */
[----:B-1----:R-:W4:Y:S04]  /*2f9c0*/  LDL.LU.64 R88, [R1+0x1600] ;  /* 0x0016000001587983 */ /* 0x002f280000300a00 */
[----:B------:R-:W4:Y:S04]  /*2f9d0*/  LDL.LU.64 R90, [R1+0x1608] ;  /* 0x00160800015a7983 */ /* 0x000f280000300a00 */
[----:B------:R1:W-:Y:S01]  /*2f9e0*/  STL [R1+0x3d08], R224 ;  /* 0x003d08e001007387 */ /* 0x0003e20000100800 */
[----:B--2---:R-:W-:Y:S03]  /*2f9f0*/  HMMA.1688.F32.TF32 R96, R160, R60, R72 ;  /* 0x0000003ca060723c */ /* 0x004fe60000081048 */
[----:B------:R-:W2:Y:S04]  /*2fa00*/  LDL.LU.64 R72, [R1+0x15f0] ;  /* 0x0015f00001487983 */ /* 0x000ea80000300a00 */
[----:B------:R-:W2:-:S12]  /*2fa10*/  LDL.LU.64 R74, [R1+0x15f8] ;  /* 0x0015f800014a7983 */ /* 0x000e980000300a00 */
[----:B------:R-:W-:Y:S04]  /*2fa20*/  STL.64 [R1+0xda0], R96 ;  /* 0x000da06001007387 */ /* 0x000fe80000100a00 */
[----:B------:R-:W-:Y:S01]  /*2fa30*/  STL.64 [R1+0xda8], R98 ;  /* 0x000da86201007387 */ /* 0x000fe20000100a00 */
[----:B------:R-:W-:-:S15]  /*2fa40*/  HMMA.1688.F32.TF32 R92, R160, R56, R92 ;  /* 0x00000038a05c723c */ /* 0x000fde000008105c */
[----:B------:R-:W-:-:S04]  /*2fa50*/  NOP ;  /* 0x0000000000007918 */ /* 0x000fc80000000000 */
[----:B------:R-:W-:Y:S01]  /*2fa60*/  IMAD.MOV.U32 R227, RZ, RZ, R94 ;  /* 0x000000ffffe37224 */ /* 0x000fe200078e005e */
[----:B------:R-:W-:Y:S01]  /*2fa70*/  MOV R225, R92 ;  /* 0x0000005c00e17202 */ /* 0x000fe20000000f00 */
[----:B------:R-:W-:Y:S01]  /*2fa80*/  IMAD.MOV.U32 R226, RZ, RZ, R93 ;  /* 0x000000ffffe27224 */ /* 0x000fe200078e005d */
[----:B------:R-:W-:Y:S04]  /*2fa90*/  STL [R1+0xd9c], R95 ;  /* 0x000d9c5f01007387 */ /* 0x000fe80000100800 */
[----:B------:R-:W-:Y:S04]  /*2faa0*/  STL [R1+0x3d14], R227 ;  /* 0x003d14e301007387 */ /* 0x000fe80000100800 */
[----:B------:R-:W-:Y:S01]  /*2fab0*/  STL [R1+0x3d10], R226 ;  /* 0x003d10e201007387 */ /* 0x000fe20000100800 */
[C---:B---3--:R-:W-:Y:S03]  /*2fac0*/  HMMA.1688.F32.TF32 R80, R160.reuse, R52, R80 ;  /* 0x00000034a050723c */ /* 0x048fe60000081050 */
[----:B------:R-:W-:Y:S05]  /*2fad0*/  STL [R1+0x3d0c], R225 ;  /* 0x003d0ce101007387 */ /* 0x000fea0000100800 */
[----:B----4-:R-:W-:Y:S11]  /*2fae0*/  HMMA.1688.F32.TF32 R84, R160, R48, R84 ;  /* 0x00000030a054723c */ /* 0x010ff60000081054 */
[----:B-1----:R-:W-:Y:S01]  /*2faf0*/  IMAD.MOV.U32 R224, RZ, RZ, R83 ;  /* 0x000000ffffe07224 */ /* 0x002fe200078e0053 */
[----:B------:R1:W-:Y:S04]  /*2fb00*/  STL.64 [R1+0xd80], R80 ;  /* 0x000d805001007387 */ /* 0x0003e80000100a00 */
[----:B------:R3:W-:Y:S04]  /*2fb10*/  STL [R1+0xd88], R82 ;  /* 0x000d885201007387 */ /* 0x0007e80000100800 */
[----:B-1----:R-:W4:Y:S04]  /*2fb20*/  LDL.LU.64 R80, [R1+0x1740] ;  /* 0x0017400001507983 */ /* 0x002f280000300a00 */
[----:B---3--:R-:W4:Y:S01]  /*2fb30*/  LDL.LU.64 R82, [R1+0x1748] ;  /* 0x0017480001527983 */ /* 0x008f220000300a00 */
[----:B------:R-:W-:-:S03]  /*2fb40*/  IMAD.MOV.U32 R227, RZ, RZ, R85 ;  /* 0x000000ffffe37224 */ /* 0x000fc600078e0055 */
[----:B------:R-:W-:Y:S01]  /*2fb50*/  STL [R1+0x3d18], R224 ;  /* 0x003d18e001007387 */ /* 0x000fe20000100800 */
[----:B------:R-:W-:Y:S02]  /*2fb60*/  IMAD.MOV.U32 R226, RZ, RZ, R86 ;  /* 0x000000ffffe27224 */ /* 0x000fe400078e0056 */
[----:B------:R-:W-:Y:S01]  /*2fb70*/  IMAD.MOV.U32 R225, RZ, RZ, R87 ;  /* 0x000000ffffe17224 */ /* 0x000fe200078e0057 */
[----:B------:R1:W-:Y:S01]  /*2fb80*/  STL [R1+0xd70], R84 ;  /* 0x000d705401007387 */ /* 0x0003e20000100800 */
[C---:B------:R-:W-:Y:S03]  /*2fb90*/  HMMA.1688.F32.TF32 R76, R160.reuse, R44, R76 ;  /* 0x0000002ca04c723c */ /* 0x040fe6000008104c */
[----:B-1----:R-:W3:Y:S04]  /*2fba0*/  LDL.LU.64 R84, [R1+0x1730] ;  /* 0x0017300001547983 */ /* 0x002ee80000300a00 */
[----:B------:R-:W3:Y:S04]  /*2fbb0*/  LDL.LU.64 R86, [R1+0x1738] ;  /* 0x0017380001567983 */ /* 0x000ee80000300a00 */
[----:B------:R-:W-:Y:S08]  /*2fbc0*/  STL [R1+0x3d24], R225 ;  /* 0x003d24e101007387 */ /* 0x000ff00000100800 */
[----:B------:R-:W-:Y:S01]  /*2fbd0*/  MOV R224, R79 ;  /* 0x0000004f00e07202 */ /* 0x000fe20000000f00 */
[----:B------:R-:W-:Y:S04]  /*2fbe0*/  STL [R1+0x3d20], R226 ;  /* 0x003d20e201007387 */ /* 0x000fe80000100800 */
[----:B------:R-:W-:Y:S04]  /*2fbf0*/  STL [R1+0x3d1c], R227 ;  /* 0x003d1ce301007387 */ /* 0x000fe80000100800 */
[----:B------:R1:W-:Y:S04]  /*2fc00*/  STL.64 [R1+0xd60], R76 ;  /* 0x000d604c01007387 */ /* 0x0003e80000100a00 */
[----:B------:R1:W-:Y:S01]  /*2fc10*/  STL [R1+0xd68], R78 ;  /* 0x000d684e01007387 */ /* 0x0003e20000100800 */
[C---:B------:R-:W-:Y:S03]  /*2fc20*/  HMMA.1688.F32.TF32 R88, R160.reuse, R40, R88 ;  /* 0x00000028a058723c */ /* 0x040fe60000081058 */
[----:B-1----:R-:W3:Y:S04]  /*2fc30*/  LDL.LU.64 R76, [R1+0x1720] ;  /* 0x00172000014c7983 */ /* 0x002ee80000300a00 */
[----:B------:R-:W3:Y:S04]  /*2fc40*/  LDL.LU.64 R78, [R1+0x1728] ;  /* 0x00172800014e7983 */ /* 0x000ee80000300a00 */
[----:B------:R1:W-:Y:S04]  /*2fc50*/  STL [R1+0x3d28], R224 ;  /* 0x003d28e001007387 */ /* 0x0003e80000100800 */
[----:B------:R-:W3:Y:S04]  /*2fc60*/  LDL.LU.64 R92, [R1+0x1710] ;  /* 0x00171000015c7983 */ /* 0x000ee80000300a00 */
[----:B------:R-:W3:Y:S04]  /*2fc70*/  LDL.LU.64 R94, [R1+0x1718] ;  /* 0x00171800015e7983 */ /* 0x000ee80000300a00 */
[----:B------:R1:W-:Y:S04]  /*2fc80*/  STL.64 [R1+0xd50], R88 ;  /* 0x000d505801007387 */ /* 0x0003e80000100a00 */
[----:B------:R1:W-:Y:S01]  /*2fc90*/  STL.64 [R1+0xd58], R90 ;  /* 0x000d585a01007387 */ /* 0x0003e20000100a00 */
[----:B--2---:R-:W-:-:S15]  /*2fca0*/  HMMA.1688.F32.TF32 R72, R160, R36, R72 ;  /* 0x00000024a048723c */ /* 0x004fde0000081048 */
[----:B------:R-:W-:-:S04]  /*2fcb0*/  NOP ;  /* 0x0000000000007918 */ /* 0x000fc80000000000 */
[----:B-1----:R-:W-:Y:S02]  /*2fcc0*/  IMAD.MOV.U32 R224, RZ, RZ, R72 ;  /* 0x000000ffffe07224 */ /* 0x002fe400078e0048 */
[----:B------:R-:W-:Y:S02]  /*2fcd0*/  IMAD.MOV.U32 R225, RZ, RZ, R73 ;  /* 0x000000ffffe17224 */ /* 0x000fe400078e0049 */
[----:B------:R-:W-:Y:S01]  /*2fce0*/  IMAD.MOV.U32 R226, RZ, RZ, R74 ;  /* 0x000000ffffe27224 */ /* 0x000fe200078e004a */
[----:B------:R-:W2:Y:S01]  /*2fcf0*/  LDL.LU.64 R72, [R1+0xbd0] ;  /* 0x000bd00001487983 */ /* 0x000ea20000300a00 */
[----:B------:R-:W-:-:S03]  /*2fd00*/  IMAD.MOV.U32 R227, RZ, RZ, R75 ;  /* 0x000000ffffe37224 */ /* 0x000fc600078e004b */
[----:B------:R-:W2:Y:S04]  /*2fd10*/  LDL.LU.64 R74, [R1+0xbd8] ;  /* 0x000bd800014a7983 */ /* 0x000ea80000300a00 */
[----:B------:R-:W2:Y:S04]  /*2fd20*/  LDL.LU.64 R88, [R1+0xbc0] ;  /* 0x000bc00001587983 */ /* 0x000ea80000300a00 */
[----:B------:R-:W2:Y:S04]  /*2fd30*/  LDL.LU.64 R90, [R1+0xbc8] ;  /* 0x000bc800015a7983 */ /* 0x000ea80000300a00 */
[----:B------:R-:W-:Y:S04]  /*2fd40*/  STL [R1+0x3d38], R227 ;  /* 0x003d38e301007387 */ /* 0x000fe80000100800 */
[----:B------:R-:W-:Y:S04]  /*2fd50*/  STL [R1+0x3d34], R226 ;  /* 0x003d34e201007387 */ /* 0x000fe80000100800 */
[----:B------:R-:W-:Y:S04]  /*2fd60*/  STL [R1+0x3d30], R224 ;  /* 0x003d30e001007387 */ /* 0x000fe80000100800 */
[----:B------:R1:W-:Y:S01]  /*2fd70*/  STL [R1+0x3d2c], R225 ;  /* 0x003d2ce101007387 */ /* 0x0003e20000100800 */
[C---:B----4-:R-:W-:Y:S03]  /*2fd80*/  HMMA.1688.F32.TF32 R96, R160.reuse, R32, R80 ;  /* 0x00000020a060723c */ /* 0x050fe60000081050 */
[----:B------:R-:W4:Y:S04]  /*2fd90*/  LDL.LU.64 R80, [R1+0xbb0] ;  /* 0x000bb00001507983 */ /* 0x000f280000300a00 */
[----:B------:R-:W4:Y:S01]  /*2fda0*/  LDL.LU.64 R82, [R1+0xbb8] ;  /* 0x000bb80001527983 */ /* 0x000f220000300a00 */
[----:B---3--:R-:W-:Y:S11]  /*2fdb0*/  HMMA.1688.F32.TF32 R84, R160, R28, R84 ;  /* 0x0000001ca054723c */ /* 0x008ff60000081054 */
[----:B------:R-:W-:Y:S04]  /*2fdc0*/  STL.64 [R1+0xd30], R96 ;  /* 0x000d306001007387 */ /* 0x000fe80000100a00 */
[----:B------:R-:W-:Y:S04]  /*2fdd0*/  STL.64 [R1+0xd38], R98 ;  /* 0x000d386201007387 */ /* 0x000fe80000100a00 */
[----:B-1----:R-:W-:Y:S01]  /*2fde0*/  IMAD.MOV.U32 R225, RZ, RZ, R87 ;  /* 0x000000ffffe17224 */ /* 0x002fe200078e0057 */
[----:B------:R-:W-:Y:S01]  /*2fdf0*/  MOV R224, R86 ;  /* 0x0000005600e07202 */ /* 0x000fe20000000f00 */
[----:B------:R-:W-:-:S02]  /*2fe00*/  IMAD.MOV.U32 R227, RZ, RZ, R84 ;  /* 0x000000ffffe37224 */ /* 0x000fc400078e0054 */
[----:B------:R-:W-:Y:S01]  /*2fe10*/  IMAD.MOV.U32 R226, RZ, RZ, R85 ;  /* 0x000000ffffe27224 */ /* 0x000fe200078e0055 */
[----:B------:R-:W-:Y:S04]  /*2fe20*/  STL [R1+0x3d48], R225 ;  /* 0x003d48e101007387 */ /* 0x000fe80000100800 */
[----:B------:R-:W-:Y:S04]  /*2fe30*/  STL [R1+0x3d44], R224 ;  /* 0x003d44e001007387 */ /* 0x000fe80000100800 */
[----:B------:R-:W-:Y:S01]  /*2fe40*/  STL [R1+0x3d40], R227 ;  /* 0x003d40e301007387 */ /* 0x000fe20000100800 */
[C---:B------:R-:W-:Y:S03]  /*2fe50*/  HMMA.1688.F32.TF32 R76, R160.reuse, R24, R76 ;  /* 0x00000018a04c723c */ /* 0x040fe6000008104c */
[----:B------:R-:W-:Y:S04]  /*2fe60*/  STL [R1+0x3d3c], R226 ;  /* 0x003d3ce201007387 */ /* 0x000fe80000100800 */
[----:B------:R-:W3:Y:S04]  /*2fe70*/  LDL.LU.64 R84, [R1+0xb90] ;  /* 0x000b900001547983 */ /* 0x000ee80000300a00 */
[----:B------:R-:W3:Y:S01]  /*2fe80*/  LDL.LU.64 R86, [R1+0xb98] ;  /* 0x000b980001567983 */ /* 0x000ee20000300a00 */
[----:B------:R-:W-:Y:S07]  /*2fe90*/  HMMA.1688.F32.TF32 R92, R160, R20, R92 ;  /* 0x00000014a05c723c */ /* 0x000fee000008105c */
[----:B------:R1:W-:Y:S04]  /*2fea0*/  STL.64 [R1+0xd10], R76 ;  /* 0x000d104c01007387 */ /* 0x0003e80000100a00 */
[----:B------:R1:W-:Y:S04]  /*2feb0*/  STL.64 [R1+0xd18], R78 ;  /* 0x000d184e01007387 */ /* 0x0003e80000100a00 */
[----:B-1----:R-:W3:Y:S04]  /*2fec0*/  LDL.LU.64 R76, [R1+0xb80] ;  /* 0x000b8000014c7983 */ /* 0x002ee80000300a00 */
[----:B------:R-:W-:-:S02]  /*2fed0*/  IMAD.MOV.U32 R225, RZ, RZ, R92 ;  /* 0x000000ffffe17224 */ /* 0x000fc400078e005c */
[----:B------:R-:W-:Y:S01]  /*2fee0*/  IMAD.MOV.U32 R224, RZ, RZ, R93 ;  /* 0x000000ffffe07224 */ /* 0x000fe200078e005d */
[----:B------:R-:W3:Y:S01]  /*2fef0*/  LDL.LU.64 R78, [R1+0xb88] ;  /* 0x000b8800014e7983 */ /* 0x000ee20000300a00 */
[----:B------:R-:W-:Y:S02]  /*2ff00*/  IMAD.MOV.U32 R227, RZ, RZ, R94 ;  /* 0x000000ffffe37224 */ /* 0x000fe400078e005e */
[----:B------:R-:W-:Y:S02]  /*2ff10*/  IMAD.MOV.U32 R226, RZ, RZ, R95 ;  /* 0x000000ffffe27224 */ /* 0x000fe400078e005f */
[----:B--2---:R-:W-:Y:S01]  /*2ff20*/  HMMA.1688.F32.TF32 R92, R160, R16, R72 ;  /* 0x00000010a05c723c */ /* 0x004fe20000081048 */
[----:B------:R-:W2:Y:S04]  /*2ff30*/  LDL.LU.64 R72, [R1+0xb70] ;  /* 0x000b700001487983 */ /* 0x000ea80000300a00 */
[----:B------:R-:W2:Y:S03]  /*2ff40*/  LDL.LU.64 R74, [R1+0xb78] ;  /* 0x000b7800014a7983 */ /* 0x000ea60000300a00 */
[----:B------:R-:W-:Y:S01]  /*2ff50*/  HMMA.1688.F32.TF32 R88, R228, R68, R88 ;  /* 0x00000044e458723c */ /* 0x000fe20000081058 */
[----:B------:R-:W-:-:S02]  /*2ff60*/  IMAD.MOV.U32 R244, RZ, RZ, R43 ;  /* 0x000000fffff47224 */ /* 0x000fc400078e002b */
[----:B------:R-:W-:Y:S02]  /*2ff70*/  IMAD.MOV.U32 R245, RZ, RZ, R46 ;  /* 0x000000fffff57224 */ /* 0x000fe400078e002e */
[----:B------:R-:W-:Y:S01]  /*2ff80*/  IMAD.MOV.U32 R246, RZ, RZ, R47 ;  /* 0x000000fffff67224 */ /* 0x000fe200078e002f */
[----:B------:R-:W-:Y:S01]  /*2ff90*/  MOV R240, R27 ;  /* 0x0000001b00f07202 */ /* 0x000fe20000000f00 */
[----:B------:R-:W-:Y:S02]  /*2ffa0*/  IMAD.MOV.U32 R247, RZ, RZ, R18 ;  /* 0x000000fffff77224 */ /* 0x000fe400078e0012 */
[----:B------:R-:W-:Y:S02]  /*2ffb0*/  IMAD.MOV.U32 R241, RZ, RZ, R30 ;  /* 0x000000fffff17224 */ /* 0x000fe400078e001e */
[----:B------:R-:W-:Y:S01]  /*2ffc0*/  IMAD.MOV.U32 R242, RZ, RZ, R31 ;  /* 0x000000fffff27224 */ /* 0x000fe200078e001f */
[----:B------:R-:W-:Y:S04]  /*2ffd0*/  STL.64 [R1+0xcc0], R92 ;  /* 0x000cc05c01007387 */ /* 0x000fe80000100a00 */
[----:B------:R-:W-:Y:S04]  /*2ffe0*/  STL.64 [R1+0xcc8], R94 ;  /* 0x000cc85e01007387 */ /* 0x000fe80000100a00 */
[----:B------:R-:W2:Y:S04]  /*2fff0*/  LDL.LU.64 R104, [R1+0xb60] ;  /* 0x000b600001687983 */ /* 0x000ea80000300a00 */
[----:B------:R-:W2:Y:S04]  /*30000*/  LDL.LU.64 R106, [R1+0xb68] ;  /* 0x000b6800016a7983 */ /* 0x000ea80000300a00 */
[----:B------:R1:W-:Y:S04]  /*30010*/  STL.64 [R1+0xcb0], R88 ;  /* 0x000cb05801007387 */ /* 0x0003e80000100a00 */
[----:B------:R1:W-:Y:S04]  /*30020*/  STL.64 [R1+0xcb8], R90 ;  /* 0x000cb85a01007387 */ /* 0x0003e80000100a00 */
[----:B------:R-:W2:Y:S04]  /*30030*/  LDL.LU.64 R100, [R1+0xb50] ;  /* 0x000b500001647983 */ /* 0x000ea80000300a00 */
[----:B------:R-:W2:Y:S01]  /*30040*/  LDL.LU.64 R102, [R1+0xb58] ;  /* 0x000b580001667983 */ /* 0x000ea20000300a00 */
[----:B------:R-:W-:-:S02]  /*30050*/  IMAD.MOV.U32 R243, RZ, RZ, R10 ;  /* 0x000000fffff37224 */ /* 0x000fc400078e000a */
[----:B------:R-:W-:Y:S01]  /*30060*/  IMAD.MOV.U32 R236, RZ, RZ, R63 ;  /* 0x000000ffffec7224 */ /* 0x000fe200078e003f */
[----:B------:R-:W-:Y:S01]  /*30070*/  MOV R239, R26 ;  /* 0x0000001a00ef7202 */ /* 0x000fe20000000f00 */
[----:B------:R-:W-:Y:S01]  /*30080*/  IMAD.MOV.U32 R237, RZ, RZ, R62 ;  /* 0x000000ffffed7224 */ /* 0x000fe200078e003e */
[----:B------:R-:W-:Y:S01]  /*30090*/  MOV R248, R15 ;  /* 0x0000000f00f87202 */ /* 0x000fe20000000f00 */
[----:B------:R-:W-:Y:S01]  /*300a0*/  IMAD.MOV.U32 R238, RZ, RZ, R59 ;  /* 0x000000ffffee7224 */ /* 0x000fe200078e003b */
[----:B------:R-:W-:Y:S01]  /*300b0*/  LDS R160, [R5+UR10+0x4000] ;  /* 0x0040000a05a07984 */ /* 0x000fe20008000800 */
[----:B------:R-:W-:Y:S02]  /*300c0*/  IMAD.MOV.U32 R249, RZ, RZ, R66 ;  /* 0x000000fffff97224 */ /* 0x000fe400078e0042 */
[----:B------:R-:W-:Y:S01]  /*300d0*/  IMAD.MOV.U32 R250, RZ, RZ, R67 ;  /* 0x000000fffffa7224 */ /* 0x000fe200078e0043 */
[----:B------:R-:W-:Y:S04]  /*300e0*/  LDS R162, [R5+UR10+0x6000] ;  /* 0x0060000a05a27984 */ /* 0x000fe80008000800 */
[----:B------:R-:W-:Y:S04]  /*300f0*/  LDS R161, [R2+UR10+0x4000] ;  /* 0x0040000a02a17984 */ /* 0x000fe80008000800 */
[----:B------:R-:W1:Y:S01]  /*30100*/  LDS R163, [R2+UR10+0x6000] ;  /* 0x0060000a02a37984 */ /* 0x000e620008000800 */
[----:B----4-:R-:W-:-:S15]  /*30110*/  HMMA.1688.F32.TF32 R80, R228, R64, R80 ;  /* 0x00000040e450723c */ /* 0x010fde0000081050 */
[----:B------:R-:W-:-:S04]  /*30120*/  NOP ;  /* 0x0000000000007918 */ /* 0x000fc80000000000 */
[----:B------:R4:W-:Y:S04]  /*30130*/  STL.64 [R1+0xca0], R80 ;  /* 0x000ca05001007387 */ /* 0x0009e80000100a00 */
[----:B------:R4:W-:Y:S04]  /*30140*/  STL.64 [R1+0xca8], R82 ;  /* 0x000ca85201007387 */ /* 0x0009e80000100a00 */
[----:B-1----:R-:W2:Y:S04]  /*30150*/  LDL.LU.64 R88, [R1+0xb40] ;  /* 0x000b400001587983 */ /* 0x002ea80000300a00 */
[----:B------:R-:W2:Y:S04]  /*30160*/  LDL.LU.64 R90, [R1+0xb48] ;  /* 0x000b4800015a7983 */ /* 0x000ea80000300a00 */
[----:B----4-:R-:W4:Y:S04]  /*30170*/  LDL.LU.64 R80, [R1+0xb30] ;  /* 0x000b300001507983 */ /* 0x010f280000300a00 */
[----:B------:R-:W4:Y:S01]  /*30180*/  LDL.LU.64 R82, [R1+0xb38] ;  /* 0x000b380001527983 */ /* 0x000f220000300a00 */
[----:B---3--:R-:W-:Y:S03]  /*30190*/  HMMA.1688.F32.TF32 R92, R228, R12, R84 ;  /* 0x0000000ce45c723c */ /* 0x008fe60000081054 */
[----:B------:R-:W3:Y:S04]  /*301a0*/  LDL.LU.64 R84, [R1+0xb20] ;  /* 0x000b200001547983 */ /* 0x000ee80000300a00 */
[----:B------:R-:W3:-:S12]  /*301b0*/  LDL.LU.64 R86, [R1+0xb28] ;  /* 0x000b280001567983 */ /* 0x000ed80000300a00 */
[----:B------:R-:W-:Y:S04]  /*301c0*/  STL.64 [R1+0xc90], R92 ;  /* 0x000c905c01007387 */ /* 0x000fe80000100a00 */
[----:B------:R1:W-:Y:S02]  /*301d0*/  STL.64 [R1+0xc98], R94 ;  /* 0x000c985e01007387 */ /* 0x0003e40000100a00 */
[----:B-1----:R-:W-:Y:S02]  /*301e0*/  HMMA.1688.F32.TF32 R92, R228, R8, R76 ;  /* 0x00000008e45c723c */ /* 0x002fe4000008104c */
[----:B------:R-:W3:Y:S04]  /*301f0*/  LDL.LU.64 R76, [R1+0xb10] ;  /* 0x000b1000014c7983 */ /* 0x000ee80000300a00 */
[----:B------:R-:W3:-:S13]  /*30200*/  LDL.LU.64 R78, [R1+0xb18] ;  /* 0x000b1800014e7983 */ /* 0x000eda0000300a00 */
[----:B------:R1:W-:Y:S04]  /*30210*/  STL.64 [R1+0xc80], R92 ;  /* 0x000c805c01007387 */ /* 0x0003e80000100a00 */
[----:B------:R1:W-:Y:S04]  /*30220*/  STL.64 [R1+0xc88], R94 ;  /* 0x000c885e01007387 */ /* 0x0003e80000100a00 */
[----:B------:R-:W3:Y:S04]  /*30230*/  LDL.LU.64 R96, [R1+0xaf0] ;  /* 0x000af00001607983 */ /* 0x000ee80000300a00 */
[----:B------:R-:W3:Y:S01]  /*30240*/  LDL.LU.64 R98, [R1+0xaf8] ;  /* 0x000af80001627983 */ /* 0x000ee20000300a00 */
[----:B--2---:R-:W-:-:S15]  /*30250*/  HMMA.1688.F32.TF32 R72, R228, R60, R72 ;  /* 0x0000003ce448723c */ /* 0x004fde0000081048 */
[----:B------:R-:W-:-:S04]  /*30260*/  NOP ;  /* 0x0000000000007918 */ /* 0x000fc80000000000 */
[----:B------:R2:W-:Y:S04]  /*30270*/  STL.64 [R1+0xc70], R72 ;  /* 0x000c704801007387 */ /* 0x0005e80000100a00 */
[----:B------:R2:W-:Y:S04]  /*30280*/  STL.64 [R1+0xc78], R74 ;  /* 0x000c784a01007387 */ /* 0x0005e80000100a00 */
[----:B-1----:R-:W3:Y:S04]  /*30290*/  LDL.LU.64 R92, [R1+0xae0] ;  /* 0x000ae000015c7983 */ /* 0x002ee80000300a00 */
[----:B------:R-:W3:Y:S04]  /*302a0*/  LDL.LU.64 R94, [R1+0xae8] ;  /* 0x000ae800015e7983 */ /* 0x000ee80000300a00 */
[----:B--2---:R-:W2:Y:S04]  /*302b0*/  LDL.LU.64 R72, [R1+0xad0] ;  /* 0x000ad00001487983 */ /* 0x004ea80000300a00 */
[----:B------:R-:W2:Y:S01]  /*302c0*/  LDL.LU.64 R74, [R1+0xad8] ;  /* 0x000ad800014a7983 */ /* 0x000ea20000300a00 */
[C---:B------:R-:W-:Y:S08]  /*302d0*/  HMMA.1688.F32.TF32 R108, R228.reuse, R56, R104 ;  /* 0x00000038e46c723c */ /* 0x040ff00000081068 */
[C---:B------:R-:W-:Y:S11]  /*302e0*/  HMMA.1688.F32.TF32 R104, R228.reuse, R52, R100 ;  /* 0x00000034e468723c */ /* 0x040ff60000081064 */
[----:B------:R-:W-:Y:S04]  /*302f0*/  STL.64 [R1+0xc60], R108 ;  /* 0x000c606c01007387 */ /* 0x000fe80000100a00 */
[----:B------:R-:W-:Y:S04]  /*30300*/  STL.64 [R1+0xc68], R110 ;  /* 0x000c686e01007387 */ /* 0x000fe80000100a00 */
[----:B------:R-:W-:Y:S04]  /*30310*/  STL.64 [R1+0xc50], R104 ;  /* 0x000c506801007387 */ /* 0x000fe80000100a00 */
[----:B------:R-:W-:Y:S01]  /*30320*/  STL.64 [R1+0xc58], R106 ;  /* 0x000c586a01007387 */ /* 0x000fe20000100a00 */
[C---:B------:R-:W-:Y:S08]  /*30330*/  HMMA.1688.F32.TF32 R100, R228.reuse, R48, R88 ;  /* 0x00000030e464723c */ /* 0x040ff00000081058 */
[C---:B----4-:R-:W-:Y:S01]  /*30340*/  HMMA.1688.F32.TF32 R88, R228.reuse, R44, R80 ;  /* 0x0000002ce458723c */ /* 0x050fe20000081050 */
[----:B------:R-:W4:Y:S10]  /*30350*/  LDL.LU.64 R80, [R1+0xac0] ;  /* 0x000ac00001507983 */ /* 0x000f340000300a00 */
[----:B------:R-:W-:Y:S04]  /*30360*/  STL.64 [R1+0xc40], R100 ;  /* 0x000c406401007387 */ /* 0x000fe80000100a00 */
[----:B------:R-:W-:Y:S04]  /*30370*/  STL.64 [R1+0xc48], R102 ;  /* 0x000c486601007387 */ /* 0x000fe80000100a00 */
[----:B------:R-:W4:Y:S01]  /*30380*/  LDL.LU.64 R82, [R1+0xac8] ;  /* 0x000ac80001527983 */ /* 0x000f220000300a00 */
[C---:B---3--:R-:W-:Y:S03]  /*30390*/  HMMA.1688.F32.TF32 R84, R228.reuse, R40, R84 ;  /* 0x00000028e454723c */ /* 0x048fe60000081054 */
[----:B------:R1:W-:Y:S04]  /*303a0*/  STL.64 [R1+0xc30], R88 ;  /* 0x000c305801007387 */ /* 0x0003e80000100a00 */
[----:B------:R3:W-:Y:S04]  /*303b0*/  STL.64 [R1+0xc38], R90 ;  /* 0x000c385a01007387 */ /* 0x0007e80000100a00 */
[----:B-1----:R-:W4:Y:S04]  /*303c0*/  LDL.LU.64 R88, [R1+0xab0] ;  /* 0x000ab00001587983 */ /* 0x002f280000300a00 */
[----:B---3--:R-:W3:Y:S04]  /*303d0*/  LDL.LU.64 R90, [R1+0xab8] ;  /* 0x000ab800015a7983 */ /* 0x008ee80000300a00 */
[----:B------:R1:W-:Y:S01]  /*303e0*/  STL.64 [R1+0xc20], R84 ;  /* 0x000c205401007387 */ /* 0x0003e20000100a00 */
[C---:B------:R-:W-:Y:S03]  /*303f0*/  HMMA.1688.F32.TF32 R76, R228.reuse, R36, R76 ;  /* 0x00000024e44c723c */ /* 0x040fe6000008104c */
[----:B------:R1:W-:Y:S04]  /*30400*/  STL.64 [R1+0xc28], R86 ;  /* 0x000c285601007387 */ /* 0x0003e80000100a00 */
[----:B-1----:R-:W3:Y:S04]  /*30410*/  LDL.LU.64 R84, [R1+0xaa0] ;  /* 0x000aa00001547983 */ /* 0x002ee80000300a00 */
[----:B------:R-:W3:Y:S01]  /*30420*/  LDL.LU.64 R86, [R1+0xaa8] ;  /* 0x000aa80001567983 */ /* 0x000ee20000300a00 */
[C---:B------:R-:W-:Y:S07]  /*30430*/  HMMA.1688.F32.TF32 R96, R228.reuse, R32, R96 ;  /* 0x00000020e460723c */ /* 0x040fee0000081060 */
[----:B------:R1:W-:Y:S04]  /*30440*/  STL.64 [R1+0xc10], R76 ;  /* 0x000c104c01007387 */ /* 0x0003e80000100a00 */
[----:B------:R1:W-:Y:S04]  /*30450*/  STL.64 [R1+0xc18], R78 ;  /* 0x000c184e01007387 */ /* 0x0003e80000100a00 */
[----:B-1----:R-:W3:Y:S04]  /*30460*/  LDL.LU.64 R76, [R1+0xa90] ;  /* 0x000a9000014c7983 */ /* 0x002ee80000300a00 */
[----:B------:R-:W3:Y:S04]  /*30470*/  LDL.LU.64 R78, [R1+0xa98] ;  /* 0x000a9800014e7983 */ /* 0x000ee80000300a00 */
[----:B------:R-:W-:Y:S04]  /*30480*/  STL.64 [R1+0xc00], R96 ;  /* 0x000c006001007387 */ /* 0x000fe80000100a00 */
[----:B------:R-:W-:Y:S01]  /*30490*/  STL.64 [R1+0xc08], R98 ;  /* 0x000c086201007387 */ /* 0x000fe20000100a00 */
[C---:B------:R-:W-:Y:S08]  /*304a0*/  HMMA.1688.F32.TF32 R92, R228.reuse, R28, R92 ;  /* 0x0000001ce45c723c */ /* 0x040ff0000008105c */
[----:B--2---:R-:W-:Y:S11]  /*304b0*/  HMMA.1688.F32.TF32 R72, R228, R24, R72 ;  /* 0x00000018e448723c */ /* 0x004ff60000081048 */
[----:B------:R-:W-:Y:S04]  /*304c0*/  STL.64 [R1+0xbf0], R92 ;  /* 0x000bf05c01007387 */ /* 0x000fe80000100a00 */
[----:B------:R-:W-:Y:S04]  /*304d0*/  STL.64 [R1+0xbf8], R94 ;  /* 0x000bf85e01007387 */ /* 0x000fe80000100a00 */
[----:B------:R1:W-:Y:S01]  /*304e0*/  STL.64 [R1+0xbe0], R72 ;  /* 0x000be04801007387 */ /* 0x0003e20000100a00 */
[----:B------:R-:W-:Y:S01]  /*304f0*/  IMAD.MOV.U32 R6, RZ, RZ, R74 ;  /* 0x000000ffff067224 */ /* 0x000fe200078e004a */
[----:B------:R-:W-:-:S02]  /*30500*/  MOV R252, R75 ;  /* 0x0000004b00fc7202 */ /* 0x000fc40000000f00 */
[----:B-1----:R-:W2:Y:S04]  /*30510*/  LDL.LU.64 R72, [R1+0xa80] ;  /* 0x000a800001487983 */ /* 0x002ea80000300a00 */
[----:B------:R-:W2:Y:S04]  /*30520*/  LDL.LU.64 R74, [R1+0xa88] ;  /* 0x000a8800014a7983 */ /* 0x000ea80000300a00 */
        /* <DEDUP_REMOVED lines=8> */
[----:B------:R-:W-:Y:S04]  /*305b0*/  LDS R228, [R5+UR10+0x4080] ;  /* 0x0040800a05e47984 */ /* 0x000fe80008000800 */
[----:B------:R-:W-:Y:S04]  /*305c0*/  LDS R230, [R5+UR10+0x6080] ;  /* 0x0060800a05e67984 */ /* 0x000fe80008000800 */
[----:B------:R-:W-:Y:S01]  /*305d0*/  LDS R229, [R2+UR10+0x4080] ;  /* 0x0040800a02e57984 */ /* 0x000fe20008000800 */
[----:B-1----:R-:W-:Y:S01]  /*305e0*/  IMAD.MOV.U32 R6, RZ, RZ, R91 ;  /* 0x000000ffff067224 */ /* 0x002fe200078e005b */
[C---:B------:R-:W-:Y:S01]  /*305f0*/  HMMA.1688.F32.TF32 R84, R232.reuse, R68, R84 ;  /* 0x00000044e854723c */ /* 0x040fe20000081054 */
[----:B------:R-:W-:Y:S01]  /*30600*/  IMAD.MOV.U32 R252, RZ, RZ, R90 ;  /* 0x000000fffffc7224 */ /* 0x000fe200078e005a */
[----:B------:R-:W-:Y:S04]  /*30610*/  STL.64 [R1+0xbb0], R88 ;  /* 0x000bb05801007387 */ /* 0x000fe80000100a00 */
[----:B------:R-:W-:Y:S04]  /*30620*/  STL [R1+0x3c78], R6 ;  /* 0x003c780601007387 */ /* 0x000fe80000100800 */
[----:B------:R-:W-:Y:S04]  /*30630*/  STL [R1+0x3c74], R252 ;  /* 0x003c74fc01007387 */ /* 0x000fe80000100800 */
[----:B------:R-:W1:Y:S01]  /*30640*/  LDS R231, [R2+UR10+0x6080] ;  /* 0x0060800a02e77984 */ /* 0x000e620008000800 */
[----:B------:R-:W-:Y:S04]  /*30650*/  HMMA.1688.F32.TF32 R76, R232, R64, R76 ;  /* 0x00000040e84c723c */ /* 0x000fe8000008104c */
[----:B------:R3:W-:Y:S04]  /*30660*/  STL.64 [R1+0xba0], R84 ;  /* 0x000ba05401007387 */ /* 0x0007e80000100a00 */
[----:B------:R3:W-:Y:S04]  /*30670*/  STL.64 [R1+0xba8], R86 ;  /* 0x000ba85601007387 */ /* 0x0007e80000100a00 */
[----:B---3--:R-:W3:Y:S04]  /*30680*/  LDL.LU.64 R84, [R1+0xa60] ;  /* 0x000a600001547983 */ /* 0x008ee80000300a00 */
[----:B------:R-:W3:Y:S03]  /*30690*/  LDL.LU.64 R86, [R1+0xa68] ;  /* 0x000a680001567983 */ /* 0x000ee60000300a00 */
[----:B------:R-:W-:-:S02]  /*306a0*/  IMAD.MOV.U32 R64, RZ, RZ, R79 ;  /* 0x000000ffff407224 */ /* 0x000fc400078e004f */
[----:B------:R-:W-:Y:S02]  /*306b0*/  IMAD.MOV.U32 R69, RZ, RZ, R76 ;  /* 0x000000ffff457224 */ /* 0x000fe400078e004c */
[----:B------:R-:W-:Y:S02]  /*306c0*/  IMAD.MOV.U32 R68, RZ, RZ, R77 ;  /* 0x000000ffff447224 */ /* 0x000fe400078e004d */
[----:B------:R-:W-:Y:S01]  /*306d0*/  IMAD.MOV.U32 R65, RZ, RZ, R78 ;  /* 0x000000ffff417224 */ /* 0x000fe200078e004e */
[----:B------:R-:W3:Y:S04]  /*306e0*/  LDL.LU.64 R76, [R1+0xa50] ;  /* 0x000a5000014c7983 */ /* 0x000ee80000300a00 */
[----:B------:R-:W3:Y:S04]  /*306f0*/  LDL.LU.64 R78, [R1+0xa58] ;  /* 0x000a5800014e7983 */ /* 0x000ee80000300a00 */
[----:B------:R-:W-:Y:S04]  /*30700*/  STL [R1+0x3c88], R64 ;  /* 0x003c884001007387 */ /* 0x000fe80000100800 */
[----:B------:R-:W-:Y:S04]  /*30710*/  STL [R1+0x3c84], R65 ;  /* 0x003c844101007387 */ /* 0x000fe80000100800 */
[----:B------:R-:W-:Y:S04]  /*30720*/  STL [R1+0x3c80], R68 ;  /* 0x003c804401007387 */ /* 0x000fe80000100800 */
[----:B------:R-:W-:Y:S01]  /*30730*/  STL [R1+0x3c7c], R69 ;  /* 0x003c7c4501007387 */ /* 0x000fe20000100800 */
[----:B--2---:R-:W-:-:S15]  /*30740*/  HMMA.1688.F32.TF32 R72, R232, R12, R72 ;  /* 0x0000000ce848723c */ /* 0x004fde0000081048 */
[----:B------:R-:W-:-:S04]  /*30750*/  NOP ;  /* 0x0000000000007918 */ /* 0x000fc80000000000 */
[----:B------:R2:W-:Y:S01]  /*30760*/  STL.64 [R1+0xb80], R72 ;  /* 0x000b804801007387 */ /* 0x0005e20000100a00 */
[----:B------:R-:W-:Y:S01]  /*30770*/  MOV R6, R74 ;  /* 0x0000004a00067202 */ /* 0x000fe20000000f00 */
[----:B------:R-:W-:Y:S02]  /*30780*/  IMAD.MOV.U32 R252, RZ, RZ, R75 ;  /* 0x000000fffffc7224 */ /* 0x000fe400078e004b */
[----:B--2---:R-:W2:Y:S04]  /*30790*/  LDL.LU.64 R72, [R1+0xa40] ;  /* 0x000a400001487983 */ /* 0x004ea80000300a00 */
[----:B------:R-:W2:Y:S04]  /*307a0*/  LDL.LU.64 R74, [R1+0xa48] ;  /* 0x000a4800014a7983 */ /* 0x000ea80000300a00 */
[----:B------:R-:W-:Y:S04]  /*307b0*/  STL [R1+0x3c90], R252 ;  /* 0x003c90fc01007387 */ /* 0x000fe80000100800 */
[----:B------:R1:W-:Y:S01]  /*307c0*/  STL [R1+0x3c8c], R6 ;  /* 0x003c8c0601007387 */ /* 0x0003e20000100800 */
[----:B----4-:R-:W-:-:S15]  /*307d0*/  HMMA.1688.F32.TF32 R80, R232, R8, R80 ;  /* 0x00000008e850723c */ /* 0x010fde0000081050 */
[----:B------:R-:W-:-:S04]  /*307e0*/  NOP ;  /* 0x0000000000007918 */ /* 0x000fc80000000000 */
[----:B------:R-:W-:Y:S02]  /*307f0*/  IMAD.MOV.U32 R69, RZ, RZ, R83 ;  /* 0x000000ffff457224 */ /* 0x000fe400078e0053 */
[----:B------:R-:W-:Y:S02]  /*30800*/  IMAD.MOV.U32 R64, RZ, RZ, R80 ;  /* 0x000000ffff407224 */ /* 0x000fe400078e0050 */
[----:B------:R-:W-:Y:S02]  /*30810*/  IMAD.MOV.U32 R65, RZ, RZ, R81 ;  /* 0x000000ffff417224 */ /* 0x000fe400078e0051 */
[----:B------:R-:W-:Y:S01]  /*30820*/  IMAD.MOV.U32 R68, RZ, RZ, R82 ;  /* 0x000000ffff447224 */ /* 0x000fe200078e0052 */
[----:B------:R-:W4:Y:S04]  /*30830*/  LDL.LU.64 R80, [R1+0xa30] ;  /* 0x000a300001507983 */ /* 0x000f280000300a00 */
[----:B------:R-:W4:Y:S04]  /*30840*/  LDL.LU.64 R82, [R1+0xa38] ;  /* 0x000a380001527983 */ /* 0x000f280000300a00 */
[----:B------:R-:W-:Y:S04]  /*30850*/  STL [R1+0x3ca0], R69 ;  /* 0x003ca04501007387 */ /* 0x000fe80000100800 */
[----:B------:R-:W-:Y:S04]  /*30860*/  STL [R1+0x3c9c], R68 ;  /* 0x003c9c4401007387 */ /* 0x000fe80000100800 */
[----:B------:R1:W-:Y:S04]  /*30870*/  STL [R1+0x3c98], R65 ;  /* 0x003c984101007387 */ /* 0x0003e80000100800 */
[----:B------:R1:W-:Y:S01]  /*30880*/  STL [R1+0x3c94], R64 ;  /* 0x003c944001007387 */ /* 0x0003e20000100800 */
[C---:B---3--:R-:W-:Y:S08]  /*30890*/  HMMA.1688.F32.TF32 R84, R232.reuse, R60, R84 ;  /* 0x0000003ce854723c */ /* 0x048ff00000081054 */
[----:B------:R-:W-:Y:S11]  /*308a0*/  HMMA.1688.F32.TF32 R76, R232, R56, R76 ;  /* 0x00000038e84c723c */ /* 0x000ff6000008104c */
[----:B-1----:R-:W-:Y:S01]  /*308b0*/  MOV R6, R87 ;  /* 0x0000005700067202 */ /* 0x002fe20000000f00 */
[----:B------:R-:W-:Y:S01]  /*308c0*/  IMAD.MOV.U32 R252, RZ, RZ, R86 ;  /* 0x000000fffffc7224 */ /* 0x000fe200078e0056 */
[----:B------:R1:W-:Y:S04]  /*308d0*/  STL.64 [R1+0xb60], R84 ;  /* 0x000b605401007387 */ /* 0x0003e80000100a00 */
[----:B------:R-:W-:Y:S04]  /*308e0*/  STL [R1+0x3ca8], R6 ;  /* 0x003ca80601007387 */ /* 0x000fe80000100800 */
[----:B------:R3:W-:Y:S01]  /*308f0*/  STL [R1+0x3ca4], R252 ;  /* 0x003ca4fc01007387 */ /* 0x0007e20000100800 */
[----:B------:R-:W-:-:S02]  /*30900*/  IMAD.MOV.U32 R61, RZ, RZ, R76 ;  /* 0x000000ffff3d7224 */ /* 0x000fc400078e004c */
[----:B------:R-:W-:Y:S02]  /*30910*/  IMAD.MOV.U32 R60, RZ, RZ, R77 ;  /* 0x000000ffff3c7224 */ /* 0x000fe400078e004d */
[----:B------:R-:W-:Y:S01]  /*30920*/  IMAD.MOV.U32 R56, RZ, RZ, R79 ;  /* 0x000000ffff387224 */ /* 0x000fe200078e004f */
[----:B------:R-:W3:Y:S01]  /*30930*/  LDL.LU.64 R76, [R1+0xa20] ;  /* 0x000a2000014c7983 */ /* 0x000ee20000300a00 */
[----:B------:R-:W-:-:S03]  /*30940*/  IMAD.MOV.U32 R57, RZ, RZ, R78 ;  /* 0x000000ffff397224 */ /* 0x000fc600078e004e */
[----:B------:R-:W3:Y:S04]  /*30950*/  LDL.LU.64 R78, [R1+0xa28] ;  /* 0x000a2800014e7983 */ /* 0x000ee80000300a00 */
[----:B------:R-:W-:Y:S04]  /*30960*/  STL [R1+0x3cb8], R56 ;  /* 0x003cb83801007387 */ /* 0x000fe80000100800 */
[----:B------:R1:W-:Y:S04]  /*30970*/  STL [R1+0x3cb4], R57 ;  /* 0x003cb43901007387 */ /* 0x0003e80000100800 */
[----:B------:R1:W-:Y:S04]  /*30980*/  STL [R1+0x3cb0], R60 ;  /* 0x003cb03c01007387 */ /* 0x0003e80000100800 */
[----:B------:R1:W-:Y:S01]  /*30990*/  STL [R1+0x3cac], R61 ;  /* 0x003cac3d01007387 */ /* 0x0003e20000100800 */
[----:B--2---:R-:W-:-:S15]  /*309a0*/  HMMA.1688.F32.TF32 R72, R232, R52, R72 ;  /* 0x00000034e848723c */ /* 0x004fde0000081048 */
[----:B------:R-:W-:-:S04]  /*309b0*/  NOP ;  /* 0x0000000000007918 */ /* 0x000fc80000000000 */
[----:B------:R-:W-:Y:S01]  /*309c0*/  IMAD.MOV.U32 R65, RZ, RZ, R72 ;  /* 0x000000ffff417224 */ /* 0x000fe200078e0048 */
[----:B------:R-:W-:Y:S01]  /*309d0*/  MOV R53, R74 ;  /* 0x0000004a00357202 */ /* 0x000fe20000000f00 */
[----:B------:R-:W-:Y:S02]  /*309e0*/  IMAD.MOV.U32 R64, RZ, RZ, R73 ;  /* 0x000000ffff407224 */ /* 0x000fe400078e0049 */
[----:B------:R-:W-:Y:S01]  /*309f0*/  IMAD.MOV.U32 R52, RZ, RZ, R75 ;  /* 0x000000ffff347224 */ /* 0x000fe200078e004b */
[----:B------:R-:W2:Y:S04]  /*30a00*/  LDL.LU.64 R72, [R1+0x9d0] ;  /* 0x0009d00001487983 */ /* 0x000ea80000300a00 */
[----:B------:R-:W2:Y:S04]  /*30a10*/  LDL.LU.64 R74, [R1+0x9d8] ;  /* 0x0009d800014a7983 */ /* 0x000ea80000300a00 */
[----:B------:R-:W-:Y:S04]  /*30a20*/  STL [R1+0x3cc8], R52 ;  /* 0x003cc83401007387 */ /* 0x000fe80000100800 */
[----:B------:R-:W-:Y:S04]  /*30a30*/  STL [R1+0x3cc4], R53 ;  /* 0x003cc43501007387 */ /* 0x000fe80000100800 */
[----:B------:R1:W-:Y:S04]  /*30a40*/  STL [R1+0x3cc0], R64 ;  /* 0x003cc04001007387 */ /* 0x0003e80000100800 */
[----:B------:R1:W-:Y:S04]  /*30a50*/  STL [R1+0x3cbc], R65 ;  /* 0x003cbc4101007387 */ /* 0x0003e80000100800 */
[----:B------:R-:W2:Y:S04]  /*30a60*/  LDL.LU.64 R92, [R1+0x990] ;  /* 0x00099000015c7983 */ /* 0x000ea80000300a00 */
[----:B------:R-:W2:Y:S04]  /*30a70*/  LDL.LU.64 R94, [R1+0x998] ;  /* 0x00099800015e7983 */ /* 0x000ea80000300a00 */
[----:B------:R-:W2:Y:S04]  /*30a80*/  LDL.LU.64 R88, [R1+0x970] ;  /* 0x0009700001587983 */ /* 0x000ea80000300a00 */
[----:B------:R-:W2:Y:S01]  /*30a90*/  LDL.LU.64 R90, [R1+0x978] ;  /* 0x00097800015a7983 */ /* 0x000ea20000300a00 */
[----:B----4-:R-:W-:-:S15]  /*30aa0*/  HMMA.1688.F32.TF32 R80, R232, R48, R80 ;  /* 0x00000030e850723c */ /* 0x010fde0000081050 */
[----:B------:R-:W-:-:S04]  /*30ab0*/  NOP ;  /* 0x0000000000007918 */ /* 0x000fc80000000000 */
[----:B------:R-:W-:Y:S02]  /*30ac0*/  IMAD.MOV.U32 R48, RZ, RZ, R83 ;  /* 0x000000ffff307224 */ /* 0x000fe400078e0053 */
[----:B------:R-:W-:Y:S02]  /*30ad0*/  IMAD.MOV.U32 R49, RZ, RZ, R82 ;  /* 0x000000ffff317224 */ /* 0x000fe400078e0052 */
[----:B------:R-:W-:Y:S02]  /*30ae0*/  IMAD.MOV.U32 R68, RZ, RZ, R81 ;  /* 0x000000ffff447224 */ /* 0x000fe400078e0051 */
[----:B------:R-:W-:Y:S01]  /*30af0*/  IMAD.MOV.U32 R69, RZ, RZ, R80 ;  /* 0x000000ffff457224 */ /* 0x000fe200078e0050 */
[----:B------:R-:W-:Y:S04]  /*30b00*/  STL [R1+0x3cd8], R48 ;  /* 0x003cd83001007387 */ /* 0x000fe80000100800 */
[----:B------:R-:W-:Y:S04]  /*30b10*/  STL [R1+0x3cd4], R49 ;  /* 0x003cd43101007387 */ /* 0x000fe80000100800 */
[----:B------:R-:W-:Y:S04]  /*30b20*/  STL [R1+0x3cd0], R68 ;  /* 0x003cd04401007387 */ /* 0x000fe80000100800 */
[----:B------:R-:W-:Y:S04]  /*30b30*/  STL [R1+0x3ccc], R69 ;  /* 0x003ccc4501007387 */ /* 0x000fe80000100800 */
[----:B-1----:R-:W4:Y:S04]  /*30b40*/  LDL.LU.64 R84, [R1+0x940] ;  /* 0x0009400001547983 */ /* 0x002f280000300a00 */
[----:B------:R-:W4:Y:S04]  /*30b50*/  LDL.LU.64 R86, [R1+0x948] ;  /* 0x0009480001567983 */ /* 0x000f280000300a00 */
[----:B------:R-:W4:Y:S04]  /*30b60*/  LDL.LU.64 R80, [R1+0x920] ;  /* 0x0009200001507983 */ /* 0x000f280000300a00 */
[----:B------:R-:W4:Y:S01]  /*30b70*/  LDL.LU.64 R82, [R1+0x928] ;  /* 0x0009280001527983 */ /* 0x000f220000300a00 */
[----:B---3--:R-:W-:-:S15]  /*30b80*/  HMMA.1688.F32.TF32 R76, R232, R44, R76 ;  /* 0x0000002ce84c723c */ /* 0x008fde000008104c */
[----:B------:R-:W-:-:S04]  /*30b90*/  NOP ;  /* 0x0000000000007918 */ /* 0x000fc80000000000 */
[----:B------:R-:W-:Y:S01]  /*30ba0*/  IMAD.MOV.U32 R44, RZ, RZ, R79 ;  /* 0x000000ffff2c7224 */ /* 0x000fe200078e004f */
[----:B------:R-:W-:Y:S01]  /*30bb0*/  MOV R252, R77 ;  /* 0x0000004d00fc7202 */ /* 0x000fe20000000f00 */
[----:B------:R-:W-:Y:S02]  /*30bc0*/  IMAD.MOV.U32 R45, RZ, RZ, R78 ;  /* 0x000000ffff2d7224 */ /* 0x000fe400078e004e */
[----:B------:R-:W-:Y:S02]  /*30bd0*/  IMAD.MOV.U32 R6, RZ, RZ, R76 ;  /* 0x000000ffff067224 */ /* 0x000fe400078e004c */
[----:B------:R-:W3:Y:S04]  /*30be0*/  LDL.LU.64 R76, [R1+0x8f0] ;  /* 0x0008f000014c7983 */ /* 0x000ee80000300a00 */
[----:B------:R-:W3:Y:S04]  /*30bf0*/  LDL.LU.64 R78, [R1+0x8f8] ;  /* 0x0008f800014e7983 */ /* 0x000ee80000300a00 */
[----:B------:R-:W-:Y:S04]  /*30c00*/  STL [R1+0x3ce8], R44 ;  /* 0x003ce82c01007387 */ /* 0x000fe80000100800 */
[----:B------:R-:W-:Y:S04]  /*30c10*/  STL [R1+0x3ce4], R45 ;  /* 0x003ce42d01007387 */ /* 0x000fe80000100800 */
[----:B------:R1:W-:Y:S04]  /*30c20*/  STL [R1+0x3ce0], R252 ;  /* 0x003ce0fc01007387 */ /* 0x0003e80000100800 */
[----:B------:R1:W-:Y:S01]  /*30c30*/  STL [R1+0x3cdc], R6 ;  /* 0x003cdc0601007387 */ /* 0x0003e20000100800 */
        /* <DEDUP_REMOVED lines=8> */
[----:B------:R1:W-:Y:S04]  /*30cc0*/  STL [R1+0x3cf0], R4 ;  /* 0x003cf00401007387 */ /* 0x0003e80000100800 */
[----:B------:R1:W-:Y:S04]  /*30cd0*/  STL [R1+0x3cec], R40 ;  /* 0x003cec2801007387 */ /* 0x0003e80000100800 */
[----:B------:R-:W2:Y:S04]  /*30ce0*/  LDL.LU R43, [R1+0x4058] ;  /* 0x00405800012b7983 */ /* 0x000ea80000300800 */
[----:B------:R-:W2:Y:S04]  /*30cf0*/  LDL.LU R46, [R1+0x4054] ;  /* 0x00405400012e7983 */ /* 0x000ea80000300800 */
[----:B------:R-:W2:Y:S04]  /*30d00*/  LDL.LU R47, [R1+0x4050] ;  /* 0x00405000012f7983 */ /* 0x000ea80000300800 */
[----:B------:R-:W2:Y:S04]  /*30d10*/  LDL.LU R18, [R1+0x404c] ;  /* 0x00404c0001127983 */ /* 0x000ea80000300800 */
[----:B------:R-:W2:Y:S04]  /*30d20*/  LDL.LU R27, [R1+0x4048] ;  /* 0x00404800011b7983 */ /* 0x000ea80000300800 */
[----:B------:R-:W2:Y:S04]  /*30d30*/  LDL.LU R30, [R1+0x4044] ;  /* 0x00404400011e7983 */ /* 0x000ea80000300800 */
[----:B------:R-:W2:Y:S01]  /*30d40*/  LDL.LU R31, [R1+0x4040] ;  /* 0x00404000011f7983 */ /* 0x000ea20000300800 */
[C---:B------:R-:W-:Y:S03]  /*30d50*/  HMMA.1688.F32.TF32 R88, R232.reuse, R32, R88 ;  /* 0x00000020e858723c */ /* 0x040fe60000081058 */
[----:B------:R-:W2:Y:S04]  /*30d60*/  LDL.LU R10, [R1+0x403c] ;  /* 0x00403c00010a7983 */ /* 0x000ea80000300800 */
[----:B------:R-:W2:Y:S01]  /*30d70*/  LDL.LU R63, [R1+0x4038] ;  /* 0x00403800013f7983 */ /* 0x000ea20000300800 */
[----:B------:R-:W-:Y:S03]  /*30d80*/  HMMA.1688.F32.TF32 R92, R232, R36, R92 ;  /* 0x00000024e85c723c */ /* 0x000fe6000008105c */
[----:B------:R-:W2:Y:S04]  /*30d90*/  LDL.LU R62, [R1+0x4034] ;  /* 0x00403400013e7983 */ /* 0x000ea80000300800 */
[----:B------:R-:W2:Y:S04]  /*30da0*/  LDL.LU R59, [R1+0x4030] ;  /* 0x00403000013b7983 */ /* 0x000ea80000300800 */
[----:B------:R-:W2:Y:S01]  /*30db0*/  LDL.LU R26, [R1+0x402c] ;  /* 0x00402c00011a7983 */ /* 0x000ea20000300800 */
[----:B------:R-:W-:-:S02]  /*30dc0*/  IMAD.MOV.U32 R57, RZ, RZ, R88 ;  /* 0x000000ffff397224 */ /* 0x000fc400078e0058 */
[----:B------:R-:W-:Y:S01]  /*30dd0*/  IMAD.MOV.U32 R60, RZ, RZ, R89 ;  /* 0x000000ffff3c7224 */ /* 0x000fe200078e0059 */
[----:B------:R-:W-:Y:S01]  /*30de0*/  MOV R32, R91 ;  /* 0x0000005b00207202 */ /* 0x000fe20000000f00 */
[----:B------:R-:W-:Y:S02]  /*30df0*/  IMAD.MOV.U32 R33, RZ, RZ, R90 ;  /* 0x000000ffff217224 */ /* 0x000fe400078e005a */
[----:B------:R-:W-:Y:S01]  /*30e00*/  IMAD.MOV.U32 R91, RZ, RZ, R34 ;  /* 0x000000ffff5b7224 */ /* 0x000fe200078e0022 */
[----:B------:R-:W-:Y:S01]  /*30e10*/  MOV R61, R92 ;  /* 0x0000005c003d7202 */ /* 0x000fe20000000f00 */
[----:B------:R-:W-:Y:S02]  /*30e20*/  IMAD.MOV.U32 R41, RZ, RZ, R93 ;  /* 0x000000ffff297224 */ /* 0x000fe400078e005d */
[----:B------:R-:W-:Y:S01]  /*30e30*/  IMAD.MOV.U32 R37, RZ, RZ, R94 ;  /* 0x000000ffff257224 */ /* 0x000fe200078e005e */
[----:B----4-:R-:W-:-:S15]  /*30e40*/  HMMA.1688.F32.TF32 R84, R232, R28, R84 ;  /* 0x0000001ce854723c */ /* 0x010fde0000081054 */
[----:B------:R-:W-:-:S04]  /*30e50*/  NOP ;  /* 0x0000000000007918 */ /* 0x000fc80000000000 */
[----:B------:R-:W-:Y:S02]  /*30e60*/  IMAD.MOV.U32 R64, RZ, RZ, R84 ;  /* 0x000000ffff407224 */ /* 0x000fe400078e0054 */
[----:B------:R-:W-:Y:S02]  /*30e70*/  IMAD.MOV.U32 R65, RZ, RZ, R85 ;  /* 0x000000ffff417224 */ /* 0x000fe400078e0055 */
[----:B------:R-:W-:Y:S02]  /*30e80*/  IMAD.MOV.U32 R84, RZ, RZ, R55 ;  /* 0x000000ffff547224 */ /* 0x000fe400078e0037 */
[----:B------:R-:W-:Y:S02]  /*30e90*/  IMAD.MOV.U32 R56, RZ, RZ, R86 ;  /* 0x000000ffff387224 */ /* 0x000fe400078e0056 */
[----:B------:R-:W-:Y:S02]  /*30ea0*/  IMAD.MOV.U32 R85, RZ, RZ, R54 ;  /* 0x000000ffff557224 */ /* 0x000fe400078e0036 */
[----:B------:R-:W-:-:S02]  /*30eb0*/  IMAD.MOV.U32 R29, RZ, RZ, R87 ;  /* 0x000000ffff1d7224 */ /* 0x000fc400078e0057 */
[----:B------:R-:W-:Y:S02]  /*30ec0*/  IMAD.MOV.U32 R86, RZ, RZ, R51 ;  /* 0x000000ffff567224 */ /* 0x000fe400078e0033 */
[----:B------:R-:W-:Y:S01]  /*30ed0*/  IMAD.MOV.U32 R87, RZ, RZ, R50 ;  /* 0x000000ffff577224 */ /* 0x000fe200078e0032 */
[----:B---3--:R-:W-:-:S15]  /*30ee0*/  HMMA.1688.F32.TF32 R76, R232, R20, R76 ;  /* 0x00000014e84c723c */ /* 0x008fde000008104c */
[----:B------:R-:W-:-:S04]  /*30ef0*/  NOP ;  /* 0x0000000000007918 */ /* 0x000fc80000000000 */
[----:B-1----:R-:W-:Y:S02]  /*30f00*/  IMAD.MOV.U32 R252, RZ, RZ, R76 ;  /* 0x000000fffffc7224 */ /* 0x002fe400078e004c */
[----:B------:R-:W-:Y:S02]  /*30f10*/  IMAD.MOV.U32 R6, RZ, RZ, R77 ;  /* 0x000000ffff067224 */ /* 0x000fe400078e004d */
[----:B------:R-:W-:Y:S02]  /*30f20*/  IMAD.MOV.U32 R76, RZ, RZ, R39 ;  /* 0x000000ffff4c7224 */ /* 0x000fe400078e0027 */
[----:B------:R-:W-:Y:S01]  /*30f30*/  IMAD.MOV.U32 R48, RZ, RZ, R78 ;  /* 0x000000ffff307224 */ /* 0x000fe200078e004e */
[----:B------:R-:W-:Y:S01]  /*30f40*/  MOV R78, R35 ;  /* 0x00000023004e7202 */ /* 0x000fe20000000f00 */
[----:B------:R-:W-:Y:S02]  /*30f50*/  IMAD.MOV.U32 R77, RZ, RZ, R38 ;  /* 0x000000ffff4d7224 */ /* 0x000fe400078e0026 */
[----:B------:R-:W-:-:S02]  /*30f60*/  IMAD.MOV.U32 R49, RZ, RZ, R79 ;  /* 0x000000ffff317224 */ /* 0x000fc400078e004f */
[----:B------:R-:W-:Y:S01]  /*30f70*/  IMAD.MOV.U32 R79, RZ, RZ, R58 ;  /* 0x000000ffff4f7224 */ /* 0x000fe200078e003a */
[----:B--2---:R-:W-:-:S15]  /*30f80*/  HMMA.1688.F32.TF32 R72, R232, R16, R72 ;  /* 0x00000010e848723c */ /* 0x004fde0000081048 */
[----:B------:R-:W-:-:S04]  /*30f90*/  NOP ;  /* 0x0000000000007918 */ /* 0x000fc80000000000 */
[----:B------:R-:W-:Y:S01]  /*30fa0*/  IMAD.MOV.U32 R4, RZ, RZ, R72 ;  /* 0x000000ffff047224 */ /* 0x000fe200078e0048 */
[----:B------:R-:W-:Y:S01]  /*30fb0*/  MOV R40, R73 ;  /* 0x0000004900287202 */ /* 0x000fe20000000f00 */
[----:B------:R-:W-:Y:S02]  /*30fc0*/  IMAD.MOV.U32 R72, RZ, RZ, R23 ;  /* 0x000000ffff487224 */ /* 0x000fe400078e0017 */
[----:B------:R-:W-:Y:S01]  /*30fd0*/  IMAD.MOV.U32 R44, RZ, RZ, R74 ;  /* 0x000000ffff2c7224 */ /* 0x000fe200078e004a */
[----:B------:R-:W2:Y:S01]  /*30fe0*/  LDL.LU R23, [R1+0x4028] ;  /* 0x0040280001177983 */ /* 0x000ea20000300800 */
[----:B------:R-:W-:Y:S02]  /*30ff0*/  IMAD.MOV.U32 R73, RZ, RZ, R22 ;  /* 0x000000ffff497224 */ /* 0x000fe400078e0016 */
[----:B------:R-:W-:Y:S01]  /*31000*/  IMAD.MOV.U32 R45, RZ, RZ, R75 ;  /* 0x000000ffff2d7224 */ /* 0x000fe200078e004b */
[----:B------:R-:W3:Y:S01]  /*31010*/  LDL.LU R22, [R1+0x4024] ;  /* 0x0040240001167983 */ /* 0x000ee20000300800 */
[----:B------:R-:W-:-:S02]  /*31020*/  IMAD.MOV.U32 R74, RZ, RZ, R19 ;  /* 0x000000ffff4a7224 */ /* 0x000fc400078e0013 */
[----:B------:R-:W-:Y:S01]  /*31030*/  IMAD.MOV.U32 R75, RZ, RZ, R42 ;  /* 0x000000ffff4b7224 */ /* 0x000fe200078e002a */
[----:B------:R-:W4:Y:S04]  /*31040*/  LDL.LU R19, [R1+0x4020] ;  /* 0x0040200001137983 */ /* 0x000f280000300800 */
[----:B------:R-:W4:Y:S04]  /*31050*/  LDL.LU R42, [R1+0x401c] ;  /* 0x00401c00012a7983 */ /* 0x000f280000300800 */
[----:B------:R-:W4:Y:S04]  /*31060*/  LDL.LU R39, [R1+0x4018] ;  /* 0x0040180001277983 */ /* 0x000f280000300800 */
[----:B------:R-:W4:Y:S04]  /*31070*/  LDL.LU R38, [R1+0x4014] ;  /* 0x0040140001267983 */ /* 0x000f280000300800 */
[----:B------:R-:W4:Y:S04]  /*31080*/  LDL.LU R35, [R1+0x4010] ;  /* 0x0040100001237983 */ /* 0x000f280000300800 */
[----:B------:R-:W4:Y:S01]  /*31090*/  LDL.LU R58, [R1+0x400c] ;  /* 0x00400c00013a7983 */ /* 0x000f220000300800 */
[----:B------:R-:W-:-:S03]  /*310a0*/  IMAD.MOV.U32 R88, RZ, RZ, R47 ;  /* 0x000000ffff587224 */ /* 0x000fc600078e002f */
[----:B------:R-:W4:Y:S01]  /*310b0*/  LDL.LU R55, [R1+0x4008] ;  /* 0x0040080001377983 */ /* 0x000f220000300800 */
[----:B------:R-:W-:-:S03]  /*310c0*/  MOV R89, R46 ;  /* 0x0000002e00597202 */ /* 0x000fc60000000f00 */
[----:B------:R-:W4:Y:S01]  /*310d0*/  LDL.LU R54, [R1+0x4004] ;  /* 0x0040040001367983 */ /* 0x000f220000300800 */
[----:B------:R-:W-:-:S03]  /*310e0*/  IMAD.MOV.U32 R90, RZ, RZ, R43 ;  /* 0x000000ffff5a7224 */ /* 0x000fc600078e002b */
[----:B------:R-:W4:Y:S04]  /*310f0*/  LDL.LU R51, [R1+0x4000] ;  /* 0x0040000001337983 */ /* 0x000f280000300800 */
[----:B------:R-:W4:Y:S01]  /*31100*/  LDL.LU R50, [R1+0x3ffc] ;  /* 0x003ffc0001327983 */ /* 0x000f220000300800 */
[----:B------:R-:W-:-:S03]  /*31110*/  IMAD.MOV.U32 R92, RZ, RZ, R31 ;  /* 0x000000ffff5c7224 */ /* 0x000fc600078e001f */
[----:B------:R-:W4:Y:S01]  /*31120*/  LDL.LU R47, [R1+0x3ff8] ;  /* 0x003ff800012f7983 */ /* 0x000f220000300800 */
[----:B------:R-:W-:-:S03]  /*31130*/  IMAD.MOV.U32 R93, RZ, RZ, R30 ;  /* 0x000000ffff5d7224 */ /* 0x000fc600078e001e */
[----:B------:R-:W4:Y:S01]  /*31140*/  LDL.LU R46, [R1+0x3ff4] ;  /* 0x003ff400012e7983 */ /* 0x000f220000300800 */
[----:B------:R-:W-:-:S03]  /*31150*/  IMAD.MOV.U32 R94, RZ, RZ, R27 ;  /* 0x000000ffff5e7224 */ /* 0x000fc600078e001b */
[----:B------:R-:W4:Y:S04]  /*31160*/  LDL.LU R43, [R1+0x3ff0] ;  /* 0x003ff000012b7983 */ /* 0x000f280000300800 */
[----:B------:R-:W4:Y:S04]  /*31170*/  LDL.LU R34, [R1+0x3fec] ;  /* 0x003fec0001227983 */ /* 0x000f280000300800 */
[----:B------:R-:W4:Y:S04]  /*31180*/  LDL.LU R31, [R1+0x3fe8] ;  /* 0x003fe800011f7983 */ /* 0x000f280000300800 */
[----:B------:R-:W4:Y:S04]  /*31190*/  LDL.LU R30, [R1+0x3fe4] ;  /* 0x003fe400011e7983 */ /* 0x000f280000300800 */
[----:B------:R-:W4:Y:S01]  /*311a0*/  LDL.LU R27, [R1+0x3fe0] ;  /* 0x003fe000011b7983 */ /* 0x000f220000300800 */
[----:B------:R-:W-:-:S02]  /*311b0*/  IMAD.MOV.U32 R36, RZ, RZ, R95 ;  /* 0x000000ffff247224 */ /* 0x000fc400078e005f */
[----:B------:R-:W-:Y:S02]  /*311c0*/  IMAD.MOV.U32 R95, RZ, RZ, R18 ;  /* 0x000000ffff5f7224 */ /* 0x000fe400078e0012 */
[----:B------:R-:W4:Y:S01]  /*311d0*/  LDL.LU R18, [R1+0x3fdc] ;  /* 0x003fdc0001127983 */ /* 0x000f220000300800 */
[----:B------:R-:W-:Y:S01]  /*311e0*/  IMAD.MOV.U32 R103, RZ, RZ, R26 ;  /* 0x000000ffff677224 */ /* 0x000fe200078e001a */
[----:B------:R-:W-:Y:S01]  /*311f0*/  HMMA.1688.F32.TF32 R80, R232, R24, R80 ;  /* 0x00000018e850723c */ /* 0x000fe20000081050 */
[----:B------:R-:W-:Y:S01]  /*31200*/  IMAD.MOV.U32 R96, RZ, RZ, R59 ;  /* 0x000000ffff607224 */ /* 0x000fe200078e003b */
[----:B------:R-:W-:Y:S01]  /*31210*/  MOV R97, R62 ;  /* 0x0000003e00617202 */ /* 0x000fe20000000f00 */
[----:B------:R-:W-:Y:S02]  /*31220*/  IMAD.MOV.U32 R98, RZ, RZ, R63 ;  /* 0x000000ffff627224 */ /* 0x000fe400078e003f */
[----:B------:R-:W-:-:S14]  /*31230*/  IMAD.MOV.U32 R99, RZ, RZ, R10 ;  /* 0x000000ffff637224 */ /* 0x000fdc00078e000a */
[----:B------:R-:W-:Y:S02]  /*31240*/  IMAD.MOV.U32 R68, RZ, RZ, R80 ;  /* 0x000000ffff447224 */ /* 0x000fe400078e0050 */
[----:B------:R-:W-:Y:S01]  /*31250*/  IMAD.MOV.U32 R80, RZ, RZ, R11 ;  /* 0x000000ffff507224 */ /* 0x000fe200078e000b */
[----:B------:R-:W-:Y:S01]  /*31260*/  MOV R52, R82 ;  /* 0x0000005200347202 */ /* 0x000fe20000000f00 */
[----:B------:R-:W-:Y:S02]  /*31270*/  IMAD.MOV.U32 R69, RZ, RZ, R81 ;  /* 0x000000ffff457224 */ /* 0x000fe400078e0051 */
[----:B------:R-:W-:Y:S02]  /*31280*/  IMAD.MOV.U32 R81, RZ, RZ, R14 ;  /* 0x000000ffff517224 */ /* 0x000fe400078e000e */
[----:B------:R-:W-:Y:S02]  /*31290*/  IMAD.MOV.U32 R53, RZ, RZ, R83 ;  /* 0x000000ffff357224 */ /* 0x000fe400078e0053 */
[----:B------:R-:W-:-:S02]  /*312a0*/  IMAD.MOV.U32 R82, RZ, RZ, R70 ;  /* 0x000000ffff527224 */ /* 0x000fc400078e0046 */
[----:B------:R-:W-:Y:S02]  /*312b0*/  IMAD.MOV.U32 R83, RZ, RZ, R71 ;  /* 0x000000ffff537224 */ /* 0x000fe400078e0047 */
[----:B--2---:R-:W-:Y:S02]  /*312c0*/  IMAD.MOV.U32 R102, RZ, RZ, R23 ;  /* 0x000000ffff667224 */ /* 0x004fe400078e0017 */
[----:B---3--:R-:W-:Y:S01]  /*312d0*/  IMAD.MOV.U32 R101, RZ, RZ, R22 ;  /* 0x000000ffff657224 */ /* 0x008fe200078e0016 */
[----:B----4-:R-:W-:Y:S02]  /*312e0*/  MOV R100, R19 ;  /* 0x0000001300647202 */ /* 0x010fe40000000f00 */
[----:B------:R-:W2:Y:S04]  /*312f0*/  LDL.LU R19, [R1+0x3fd8] ;  /* 0x003fd80001137983 */ /* 0x000ea80000300800 */
[----:B------:R-:W3:Y:S04]  /*31300*/  LDL.LU R22, [R1+0x3fd4] ;  /* 0x003fd40001167983 */ /* 0x000ee80000300800 */
[----:B------:R-:W3:Y:S04]  /*31310*/  LDL.LU R23, [R1+0x3fd0] ;  /* 0x003fd00001177983 */ /* 0x000ee80000300800 */
[----:B------:R-:W4:Y:S04]  /*31320*/  LDL.LU R26, [R1+0x3fcc] ;  /* 0x003fcc00011a7983 */ /* 0x000f280000300800 */
[----:B------:R-:W2:Y:S04]  /*31330*/  LDL.LU R120, [R1+0x1280] ;  /* 0x0012800001787983 */ /* 0x000ea80000300800 */
[----:B------:R-:W2:Y:S04]  /*31340*/  LDL.LU R121, [R1+0x1284] ;  /* 0x0012840001797983 */ /* 0x000ea80000300800 */
[----:B------:R-:W2:Y:S04]  /*31350*/  LDL.LU R122, [R1+0x1288] ;  /* 0x00128800017a7983 */ /* 0x000ea80000300800 */
[----:B------:R-:W2:Y:S01]  /*31360*/  LDL.LU R123, [R1+0x128c] ;  /* 0x00128c00017b7983 */ /* 0x000ea20000300800 */
[----:B------:R-:W-:-:S02]  /*31370*/  IMAD.MOV.U32 R104, RZ, RZ, R35 ;  /* 0x000000ffff687224 */ /* 0x000fc400078e0023 */
[----:B------:R-:W-:Y:S02]  /*31380*/  IMAD.MOV.U32 R105, RZ, RZ, R38 ;  /* 0x000000ffff697224 */ /* 0x000fe400078e0026 */
[----:B------:R-:W-:Y:S02]  /*31390*/  IMAD.MOV.U32 R106, RZ, RZ, R39 ;  /* 0x000000ffff6a7224 */ /* 0x000fe400078e0027 */
[----:B------:R-:W-:Y:S02]  /*313a0*/  IMAD.MOV.U32 R107, RZ, RZ, R42 ;  /* 0x000000ffff6b7224 */ /* 0x000fe400078e002a */
[----:B------:R-:W-:Y:S01]  /*313b0*/  IMAD.MOV.U32 R115, RZ, RZ, R50 ;  /* 0x000000ffff737224 */ /* 0x000fe200078e0032 */
[----:B------:R-:W-:Y:S01]  /*313c0*/  MOV R114, R47 ;  /* 0x0000002f00727202 */ /* 0x000fe20000000f00 */
[----:B------:R-:W-:Y:S02]  /*313d0*/  IMAD.MOV.U32 R108, RZ, RZ, R51 ;  /* 0x000000ffff6c7224 */ /* 0x000fe400078e0033 */
[----:B------:R-:W-:Y:S01]  /*313e0*/  IMAD.MOV.U32 R113, RZ, RZ, R46 ;  /* 0x000000ffff717224 */ /* 0x000fe200078e002e */
[----:B------:R-:W-:Y:S01]  /*313f0*/  MOV R119, R34 ;  /* 0x0000002200777202 */ /* 0x000fe20000000f00 */
[----:B------:R-:W-:-:S02]  /*31400*/  IMAD.MOV.U32 R118, RZ, RZ, R31 ;  /* 0x000000ffff767224 */ /* 0x000fc400078e001f */
[----:B------:R-:W-:Y:S02]  /*31410*/  IMAD.MOV.U32 R117, RZ, RZ, R30 ;  /* 0x000000ffff757224 */ /* 0x000fe400078e001e */
[----:B------:R-:W-:Y:S02]  /*31420*/  IMAD.MOV.U32 R116, RZ, RZ, R27 ;  /* 0x000000ffff747224 */ /* 0x000fe400078e001b */
[----:B------:R-:W4:Y:S04]  /*31430*/  LDL.LU R27, [R1+0x3fc8] ;  /* 0x003fc800011b7983 */ /* 0x000f280000300800 */
[----:B------:R-:W2:Y:S04]  /*31440*/  LDL.LU R30, [R1+0x3fc4] ;  /* 0x003fc400011e7983 */ /* 0x000ea80000300800 */
[----:B------:R-:W2:Y:S04]  /*31450*/  LDL.LU R31, [R1+0x3fc0] ;  /* 0x003fc000011f7983 */ /* 0x000ea80000300800 */
[----:B------:R-:W2:Y:S01]  /*31460*/  LDL.LU R34, [R1+0x3fbc] ;  /* 0x003fbc0001227983 */ /* 0x000ea20000300800 */
[----:B------:R-:W-:-:S03]  /*31470*/  IMAD.MOV.U32 R112, RZ, RZ, R43 ;  /* 0x000000ffff707224 */ /* 0x000fc600078e002b */
[----:B------:R-:W2:Y:S04]  /*31480*/  LDL.LU R35, [R1+0x3fb8] ;  /* 0x003fb80001237983 */ /* 0x000ea80000300800 */
[----:B------:R-:W3:Y:S04]  /*31490*/  LDL.LU R38, [R1+0x3fb4] ;  /* 0x003fb40001267983 */ /* 0x000ee80000300800 */
[----:B------:R-:W3:Y:S04]  /*314a0*/  LDL.LU R39, [R1+0x3fb0] ;  /* 0x003fb00001277983 */ /* 0x000ee80000300800 */
        /* <DEDUP_REMOVED lines=22> */
[----:B------:R-:W4:Y:S01]  /*31610*/  LDL.LU R67, [R1+0x3f60] ;  /* 0x003f600001437983 */ /* 0x000f220000300800 */
[----:B------:R-:W-:Y:S01]  /*31620*/  IMAD.MOV.U32 R251, RZ, RZ, R7 ;  /* 0x000000fffffb7224 */ /* 0x000fe200078e0007 */
[C---:B--2---:R-:W-:Y:S08]  /*31630*/  HMMA.1688.F32.TF32 R76, R160.reuse, R34, R76 ;  /* 0x00000022a04c723c */ /* 0x044ff0000008104c */
[C---:B---3--:R-:W-:Y:S08]  /*31640*/  HMMA.1688.F32.TF32 R80, R160.reuse, R38, R80 ;  /* 0x00000026a050723c */ /* 0x048ff00000081050 */
[C---:B----4-:R-:W-:Y:S08]  /*31650*/  HMMA.1688.F32.TF32 R84, R160.reuse, R42, R84 ;  /* 0x0000002aa054723c */ /* 0x050ff00000081054 */
[C---:B------:R-:W-:Y:S08]  /*31660*/  HMMA.1688.F32.TF32 R88, R160.reuse, R46, R88 ;  /* 0x0000002ea058723c */ /* 0x040ff00000081058 */
[C---:B------:R-:W-:Y:S08]  /*31670*/  HMMA.1688.F32.TF32 R92, R160.reuse, R50, R92 ;  /* 0x00000032a05c723c */ /* 0x040ff0000008105c */
[C---:B------:R-:W-:Y:S08]  /*31680*/  HMMA.1688.F32.TF32 R96, R160.reuse, R54, R96 ;  /* 0x00000036a060723c */ /* 0x040ff00000081060 */
[C---:B------:R-:W-:Y:S08]  /*31690*/  HMMA.1688.F32.TF32 R100, R160.reuse, R58, R100 ;  /* 0x0000003aa064723c */ /* 0x040ff00000081064 */
[C---:B------:R-:W-:Y:S08]  /*316a0*/  HMMA.1688.F32.TF32 R104, R160.reuse, R62, R104 ;  /* 0x0000003ea068723c */ /* 0x040ff00000081068 */
[----:B------:R-:W-:-:S15]  /*316b0*/  HMMA.1688.F32.TF32 R108, R160, R10, R108 ;  /* 0x0000000aa06c723c */ /* 0x000fde000008106c */
[----:B------:R-:W-:-:S04]  /*316c0*/  NOP ;  /* 0x0000000000007918 */ /* 0x000fc80000000000 */
        /* <DEDUP_REMOVED lines=15> */
[----:B------:R-:W-:Y:S04]  /*317c0*/  STL.64 [R1+0x1680], R80 ;  /* 0x0016805001007387 */ /* 0x000fe80000100a00 */
[----:B------:R1:W-:Y:S04]  /*317d0*/  STL.64 [R1+0x1688], R82 ;  /* 0x0016885201007387 */ /* 0x0003e80000100a00 */
[----:B------:R-:W-:Y:S04]  /*317e0*/  STL.64 [R1+0x1670], R76 ;  /* 0x0016704c01007387 */ /* 0x000fe80000100a00 */
[----:B------:R2:W-:Y:S01]  /*317f0*/  STL.64 [R1+0x1678], R78 ;  /* 0x0016784e01007387 */ /* 0x0005e20000100a00 */
[C---:B-1----:R-:W-:Y:S08]  /*31800*/  HMMA.1688.F32.TF32 R80, R160.reuse, R26, R236 ;  /* 0x0000001aa050723c */ /* 0x042ff000000810ec */
[C---:B--2---:R-:W-:Y:S01]  /*31810*/  HMMA.1688.F32.TF32 R76, R160.reuse, R22, R248 ;  /* 0x00000016a04c723c */ /* 0x044fe200000810f8 */
[----:B------:R-:W-:Y:S04]  /*31820*/  STL.64 [R1+0x1660], R72 ;  /* 0x0016604801007387 */ /* 0x000fe80000100a00 */
[----:B------:R1:W-:Y:S06]  /*31830*/  STL.64 [R1+0x1668], R74 ;  /* 0x0016684a01007387 */ /* 0x0003ec0000100a00 */
[----:B------:R-:W-:Y:S04]  /*31840*/  STL.64 [R1+0x1650], R80 ;  /* 0x0016505001007387 */ /* 0x000fe80000100a00 */
[----:B------:R-:W-:Y:S01]  /*31850*/  STL.64 [R1+0x1658], R82 ;  /* 0x0016585201007387 */ /* 0x000fe20000100a00 */
[----:B-1----:R-:W-:Y:S03]  /*31860*/  HMMA.1688.F32.TF32 R72, R160, R18, R240 ;  /* 0x00000012a048723c */ /* 0x002fe600000810f0 */
[----:B------:R-:W-:Y:S04]  /*31870*/  STL.64 [R1+0x1640], R76 ;  /* 0x0016404c01007387 */ /* 0x000fe80000100a00 */
[----:B------:R1:W-:Y:S02]  /*31880*/  STL.64 [R1+0x1648], R78 ;  /* 0x0016484e01007387 */ /* 0x0003e40000100a00 */
[-C--:B-1----:R-:W-:Y:S10]  /*31890*/  HMMA.1688.F32.TF32 R76, R228, R70.reuse, R244 ;  /* 0x00000046e44c723c */ /* 0x082ff400000810f4 */
[----:B------:R1:W-:Y:S04]  /*318a0*/  STL.64 [R1+0xfc0], R72 ;  /* 0x000fc04801007387 */ /* 0x0003e80000100a00 */
[----:B------:R2:W-:Y:S04]  /*318b0*/  STL.64 [R1+0xfc8], R74 ;  /* 0x000fc84a01007387 */ /* 0x0005e80000100a00 */
[----:B-1----:R-:W3:Y:S04]  /*318c0*/  LDL.LU R72, [R1+0x7b0] ;  /* 0x0007b00001487983 */ /* 0x002ee80000300800 */
[----:B------:R1:W-:Y:S04]  /*318d0*/  STL.64 [R1+0x1630], R76 ;  /* 0x0016304c01007387 */ /* 0x0003e80000100a00 */
[----:B------:R4:W-:Y:S04]  /*318e0*/  STL.64 [R1+0x1638], R78 ;  /* 0x0016384e01007387 */ /* 0x0009e80000100a00 */
[----:B------:R-:W3:Y:S04]  /*318f0*/  LDL.LU R73, [R1+0x7b4] ;  /* 0x0007b40001497983 */ /* 0x000ee80000300800 */
[----:B--2---:R-:W3:Y:S04]  /*31900*/  LDL.LU R74, [R1+0x7b8] ;  /* 0x0007b800014a7983 */ /* 0x004ee80000300800 */
[----:B------:R-:W3:Y:S04]  /*31910*/  LDL.LU R75, [R1+0x7bc] ;  /* 0x0007bc00014b7983 */ /* 0x000ee80000300800 */
[----:B-1----:R-:W2:Y:S04]  /*31920*/  LDL.LU R76, [R1+0x7c0] ;  /* 0x0007c000014c7983 */ /* 0x002ea80000300800 */
[----:B------:R-:W2:Y:S04]  /*31930*/  LDL.LU R77, [R1+0x7c4] ;  /* 0x0007c400014d7983 */ /* 0x000ea80000300800 */
[----:B----4-:R-:W2:Y:S04]  /*31940*/  LDL.LU R78, [R1+0x7c8] ;  /* 0x0007c800014e7983 */ /* 0x010ea80000300800 */
[----:B------:R-:W2:Y:S04]  /*31950*/  LDL.LU R79, [R1+0x7cc] ;  /* 0x0007cc00014f7983 */ /* 0x000ea80000300800 */
[----:B------:R-:W4:Y:S01]  /*31960*/  LDL.LU R80, [R1+0x7d0] ;  /* 0x0007d00001507983 */ /* 0x000f220000300800 */
[----:B------:R-:W-:Y:S03]  /*31970*/  HMMA.1688.F32.TF32 R120, R160, R70, R120 ;  /* 0x00000046a078723c */ /* 0x000fe60000081078 */
[----:B------:R-:W4:Y:S04]  /*31980*/  LDL.LU R81, [R1+0x7d4] ;  /* 0x0007d40001517983 */ /* 0x000f280000300800 */
[----:B------:R-:W4:Y:S04]  /*31990*/  LDL.LU R82, [R1+0x7d8] ;  /* 0x0007d80001527983 */ /* 0x000f280000300800 */
[----:B------:R-:W4:Y:S04]  /*319a0*/  LDL.LU R83, [R1+0x7dc] ;  /* 0x0007dc0001537983 */ /* 0x000f280000300800 */
[----:B------:R-:W2:Y:S04]  /*319b0*/  LDL.LU R88, [R1+0x7f0] ;  /* 0x0007f00001587983 */ /* 0x000ea80000300800 */
        /* <DEDUP_REMOVED lines=14> */
[----:B------:R-:W2:Y:S01]  /*31aa0*/  LDL.LU R107, [R1+0x83c] ;  /* 0x00083c00016b7983 */ /* 0x000ea20000300800 */
[----:B------:R-:W-:-:S03]  /*31ab0*/  IMAD.MOV.U32 R12, RZ, RZ, R120 ;  /* 0x000000ffff0c7224 */ /* 0x000fc600078e0078 */
[----:B------:R-:W2:Y:S01]  /*31ac0*/  LDL.LU R108, [R1+0x840] ;  /* 0x00084000016c7983 */ /* 0x000ea20000300800 */
[----:B------:R-:W-:-:S03]  /*31ad0*/  IMAD.MOV.U32 R9, RZ, RZ, R121 ;  /* 0x000000ffff097224 */ /* 0x000fc600078e0079 */
[----:B------:R-:W2:Y:S01]  /*31ae0*/  LDL.LU R109, [R1+0x844] ;  /* 0x00084400016d7983 */ /* 0x000ea20000300800 */
[----:B------:R-:W-:-:S03]  /*31af0*/  IMAD.MOV.U32 R8, RZ, RZ, R122 ;  /* 0x000000ffff087224 */ /* 0x000fc600078e007a */
[----:B------:R-:W2:Y:S01]  /*31b00*/  LDL.LU R110, [R1+0x848] ;  /* 0x00084800016e7983 */ /* 0x000ea20000300800 */
[----:B------:R-:W-:-:S03]  /*31b10*/  MOV R7, R123 ;  /* 0x0000007b00077202 */ /* 0x000fc60000000f00 */
[----:B------:R-:W2:Y:S04]  /*31b20*/  LDL.LU R111, [R1+0x84c] ;  /* 0x00084c00016f7983 */ /* 0x000ea80000300800 */
[----:B------:R-:W2:Y:S04]  /*31b30*/  LDL.LU R120, [R1+0x880] ;  /* 0x0008800001787983 */ /* 0x000ea80000300800 */
[----:B------:R-:W2:Y:S04]  /*31b40*/  LDL.LU R121, [R1+0x884] ;  /* 0x0008840001797983 */ /* 0x000ea80000300800 */
[----:B------:R-:W2:Y:S04]  /*31b50*/  LDL.LU R122, [R1+0x888] ;  /* 0x00088800017a7983 */ /* 0x000ea80000300800 */
[----:B------:R-:W2:Y:S04]  /*31b60*/  LDL.LU R123, [R1+0x88c] ;  /* 0x00088c00017b7983 */ /* 0x000ea80000300800 */
[----:B------:R-:W2:Y:S04]  /*31b70*/  LDL.LU R124, [R1+0x890] ;  /* 0x00089000017c7983 */ /* 0x000ea80000300800 */
[----:B------:R-:W3:Y:S04]  /*31b80*/  LDL.LU R125, [R1+0x894] ;  /* 0x00089400017d7983 */ /* 0x000ee80000300800 */
[----:B------:R-:W3:Y:S04]  /*31b90*/  LDL.LU R126, [R1+0x898] ;  /* 0x00089800017e7983 */ /* 0x000ee80000300800 */
[----:B------:R-:W3:Y:S04]  /*31ba0*/  LDL.LU R127, [R1+0x89c] ;  /* 0x00089c00017f7983 */ /* 0x000ee80000300800 */
        /* <DEDUP_REMOVED lines=39> */
[C---:B------:R-:W-:Y:S03]  /*31e20*/  HMMA.1688.F32.TF32 R116, R160.reuse, R66, R116 ;  /* 0x00000042a074723c */ /* 0x040fe60000081074 */
        /* <DEDUP_REMOVED lines=10> */
[----:B------:R-:W-:Y:S01]  /*31ed0*/  HMMA.1688.F32.TF32 R112, R160, R14, R112 ;  /* 0x0000000ea070723c */ /* 0x000fe20000081070 */
[----:B------:R-:W-:Y:S01]  /*31ee0*/  IMAD.MOV.U32 R17, RZ, RZ, R117 ;  /* 0x000000ffff117224 */ /* 0x000fe200078e0075 */
[----:B------:R-:W4:Y:S01]  /*31ef0*/  LDL.LU R116, [R1+0x860] ;  /* 0x0008600001747983 */ /* 0x000f220000300800 */
[----:B------:R-:W-:-:S02]  /*31f00*/  IMAD.MOV.U32 R16, RZ, RZ, R118 ;  /* 0x000000ffff107224 */ /* 0x000fc400078e0076 */
[----:B------:R-:W-:Y:S01]  /*31f10*/  IMAD.MOV.U32 R13, RZ, RZ, R119 ;  /* 0x000000ffff0d7224 */ /* 0x000fe200078e0077 */
[----:B------:R-:W4:Y:S04]  /*31f20*/  LDL.LU R117, [R1+0x864] ;  /* 0x0008640001757983 */ /* 0x000f280000300800 */
[----:B------:R-:W4:Y:S04]  /*31f30*/  LDL.LU R118, [R1+0x868] ;  /* 0x0008680001767983 */ /* 0x000f280000300800 */
[----:B------:R-:W4:Y:S04]  /*31f40*/  LDL.LU R119, [R1+0x86c] ;  /* 0x00086c0001777983 */ /* 0x000f280000300800 */
[----:B------:R-:W-:Y:S01]  /*31f50*/  LDS R160, [R5+UR10+0x4100] ;  /* 0x0041000a05a07984 */ /* 0x000fe20008000800 */
[----:B------:R-:W-:Y:S01]  /*31f60*/  IMAD.MOV.U32 R28, RZ, RZ, R112 ;  /* 0x000000ffff1c7224 */ /* 0x000fe200078e0070 */
[----:B------:R-:W-:Y:S01]  /*31f70*/  MOV R24, R114 ;  /* 0x0000007200187202 */ /* 0x000fe20000000f00 */
[----:B------:R-:W-:Y:S01]  /*31f80*/  IMAD.MOV.U32 R25, RZ, RZ, R113 ;  /* 0x000000ffff197224 */ /* 0x000fe200078e0071 */
        /* <DEDUP_REMOVED lines=17> */
[----:B------:R-:W-:Y:S04]  /*320a0*/  LDS R162, [R5+UR10+0x6100] ;  /* 0x0061000a05a27984 */ /* 0x000fe80008000800 */
[----:B------:R-:W-:Y:S04]  /*320b0*/  LDS R161, [R2+UR10+0x4100] ;  /* 0x0041000a02a17984 */ /* 0x000fe80008000800 */
[----:B------:R-:W1:Y:S01]  /*320c0*/  LDS R163, [R2+UR10+0x6100] ;  /* 0x0061000a02a37984 */ /* 0x000e620008000800 */
        /* <DEDUP_REMOVED lines=11> */
[C---:B------:R-:W-:Y:S11]  /*32180*/  HMMA.1688.F32.TF32 R244, R228.reuse, R10, R244 ;  /* 0x0000000ae4f4723c */ /* 0x040ff600000810f4 */
[----:B------:R-:W-:Y:S04]  /*32190*/  STL.64 [R1+0x1620], R248 ;  /* 0x001620f801007387 */ /* 0x000fe80000100a00 */
[----:B------:R2:W-:Y:S01]  /*321a0*/  STL.64 [R1+0x1628], R250 ;  /* 0x001628fa01007387 */ /* 0x0005e20000100a00 */
[C---:B------:R-:W-:Y:S03]  /*321b0*/  HMMA.1688.F32.TF32 R148, R228.reuse, R50, R148 ;  /* 0x00000032e494723c */ /* 0x040fe60000081094 */
[----:B--2---:R-:W2:Y:S04]  /*321c0*/  LDL.LU.64 R250, [R1+0x3f58] ;  /* 0x003f580001fa7983 */ /* 0x004ea80000300a00 */
[----:B------:R-:W3:Y:S04]  /*321d0*/  LDL.LU.64 R248, [R1+0x3f50] ;  /* 0x003f500001f87983 */ /* 0x000ee80000300a00 */
[----:B------:R-:W-:Y:S04]  /*321e0*/  STL.64 [R1+0x1610], R240 ;  /* 0x001610f001007387 */ /* 0x000fe80000100a00 */
[----:B------:R4:W-:Y:S01]  /*321f0*/  STL.64 [R1+0x1618], R242 ;  /* 0x001618f201007387 */ /* 0x0009e20000100a00 */
[C---:B------:R-:W-:Y:S03]  /*32200*/  HMMA.1688.F32.TF32 R132, R228.reuse, R34, R132 ;  /* 0x00000022e484723c */ /* 0x040fe60000081084 */
[----:B----4-:R-:W4:Y:S04]  /*32210*/  LDL.LU.64 R242, [R1+0x3f48] ;  /* 0x003f480001f27983 */ /* 0x010f280000300a00 */
[----:B------:R-:W2:Y:S04]  /*32220*/  LDL.LU.64 R240, [R1+0x3f40] ;  /* 0x003f400001f07983 */ /* 0x000ea80000300a00 */
[----:B------:R-:W-:Y:S04]  /*32230*/  STL.64 [R1+0x1600], R244 ;  /* 0x001600f401007387 */ /* 0x000fe80000100a00 */
[----:B------:R1:W-:Y:S01]  /*32240*/  STL.64 [R1+0x1608], R246 ;  /* 0x001608f601007387 */ /* 0x0003e20000100a00 */
[----:B------:R-:W-:Y:S03]  /*32250*/  HMMA.1688.F32.TF32 R116, R228, R18, R116 ;  /* 0x00000012e474723c */ /* 0x000fe60000081074 */
[----:B------:R-:W-:Y:S04]  /*32260*/  LDS R228, [R5+UR10+0x4180] ;  /* 0x0041800a05e47984 */ /* 0x000fe80008000800 */
[----:B------:R-:W-:Y:S04]  /*32270*/  LDS R230, [R5+UR10+0x6180] ;  /* 0x0061800a05e67984 */ /* 0x000fe80008000800 */
[----:B-1----:R-:W2:Y:S04]  /*32280*/  LDL.LU.64 R246, [R1+0x3f38] ;  /* 0x003f380001f67983 */ /* 0x002ea80000300a00 */
[----:B------:R-:W2:Y:S04]  /*32290*/  LDL.LU.64 R244, [R1+0x3f30] ;  /* 0x003f300001f47983 */ /* 0x000ea80000300a00 */
        /* <DEDUP_REMOVED lines=21> */
[----:B------:R1:W-:Y:S04]  /*323f0*/  STL.64 [R1+0x1558], R122 ;  /* 0x0015587a01007387 */ /* 0x0003e80000100a00 */
[----:B------:R-:W-:Y:S04]  /*32400*/  STL.64 [R1+0xfb0], R116 ;  /* 0x000fb07401007387 */ /* 0x000fe80000100a00 */
[----:B------:R1:W-:Y:S02]  /*32410*/  STL.64 [R1+0xfb8], R118 ;  /* 0x000fb87601007387 */ /* 0x0003e40000100a00 */
[C---:B-1----:R-:W-:Y:S02]  /*32420*/  HMMA.1688.F32.TF32 R120, R160.reuse, R70, R112 ;  /* 0x00000046a078723c */ /* 0x042fe40000081070 */
[----:B------:R-:W-:Y:S04]  /*32430*/  LDS R229, [R2+UR10+0x4180] ;  /* 0x0041800a02e57984 */ /* 0x000fe80008000800 */
[----:B------:R-:W1:Y:S02]  /*32440*/  LDS R231, [R2+UR10+0x6180] ;  /* 0x0061800a02e77984 */ /* 0x000e640008000800 */
[C---:B------:R-:W-:Y:S08]  /*32450*/  HMMA.1688.F32.TF32 R116, R160.reuse, R66, R108 ;  /* 0x00000042a074723c */ /* 0x040ff0000008106c */
[C---:B------:R-:W-:Y:S08]  /*32460*/  HMMA.1688.F32.TF32 R112, R160.reuse, R14, R104 ;  /* 0x0000000ea070723c */ /* 0x040ff00000081068 */
[C---:B------:R-:W-:Y:S08]  /*32470*/  HMMA.1688.F32.TF32 R108, R160.reuse, R10, R100 ;  /* 0x0000000aa06c723c */ /* 0x040ff00000081064 */
[C---:B------:R-:W-:Y:S08]  /*32480*/  HMMA.1688.F32.TF32 R104, R160.reuse, R62, R96 ;  /* 0x0000003ea068723c */ /* 0x040ff00000081060 */
[C---:B------:R-:W-:Y:S01]  /*32490*/  HMMA.1688.F32.TF32 R100, R160.reuse, R58, R92 ;  /* 0x0000003aa064723c */ /* 0x040fe2000008105c */
[----:B------:R-:W-:Y:S07]  /*324a0*/  STL.64 [R1+0x1540], R120 ;  /* 0x0015407801007387 */ /* 0x000fee0000100a00 */
[C---:B------:R-:W-:Y:S01]  /*324b0*/  HMMA.1688.F32.TF32 R96, R160.reuse, R54, R88 ;  /* 0x00000036a060723c */ /* 0x040fe20000081058 */
[----:B------:R-:W-:Y:S07]  /*324c0*/  STL.64 [R1+0x1548], R122 ;  /* 0x0015487a01007387 */ /* 0x000fee0000100a00 */
[C---:B------:R-:W-:Y:S01]  /*324d0*/  HMMA.1688.F32.TF32 R92, R160.reuse, R50, R84 ;  /* 0x00000032a05c723c */ /* 0x040fe20000081054 */
[----:B------:R-:W-:Y:S07]  /*324e0*/  STL.64 [R1+0x1530], R116 ;  /* 0x0015307401007387 */ /* 0x000fee0000100a00 */
[C---:B------:R-:W-:Y:S01]  /*324f0*/  HMMA.1688.F32.TF32 R88, R160.reuse, R46, R80 ;  /* 0x0000002ea058723c */ /* 0x040fe20000081050 */
[----:B------:R-:W-:Y:S07]  /*32500*/  STL.64 [R1+0x1538], R118 ;  /* 0x0015387601007387 */ /* 0x000fee0000100a00 */
[C---:B------:R-:W-:Y:S01]  /*32510*/  HMMA.1688.F32.TF32 R84, R160.reuse, R42, R76 ;  /* 0x0000002aa054723c */ /* 0x040fe2000008104c */
[----:B------:R-:W-:Y:S04]  /*32520*/  STL.64 [R1+0x1520], R112 ;  /* 0x0015207001007387 */ /* 0x000fe80000100a00 */
[----:B------:R-:W-:Y:S03]  /*32530*/  STL.64 [R1+0x1528], R114 ;  /* 0x0015287201007387 */ /* 0x000fe60000100a00 */
[C---:B------:R-:W-:Y:S01]  /*32540*/  HMMA.1688.F32.TF32 R80, R160.reuse, R38, R72 ;  /* 0x00000026a050723c */ /* 0x040fe20000081048 */
[----:B------:R-:W-:Y:S04]  /*32550*/  STL.64 [R1+0x1510], R108 ;  /* 0x0015106c01007387 */ /* 0x000fe80000100a00 */
[----:B------:R-:W-:Y:S03]  /*32560*/  STL.64 [R1+0x1518], R110 ;  /* 0x0015186e01007387 */ /* 0x000fe60000100a00 */
[----:B------:R-:W-:Y:S01]  /*32570*/  HMMA.1688.F32.TF32 R76, R160, R34, R236 ;  /* 0x00000022a04c723c */ /* 0x000fe200000810ec */
        /* <DEDUP_REMOVED lines=12> */
[----:B------:R-:W2:Y:S04]  /*32640*/  LDL.LU R72, [R1+0xb0] ;  /* 0x0000b00001487983 */ /* 0x000ea80000300800 */
[----:B------:R1:W-:Y:S04]  /*32650*/  STL.64 [R1+0x14a0], R80 ;  /* 0x0014a05001007387 */ /* 0x0003e80000100a00 */
[----:B------:R1:W-:Y:S04]  /*32660*/  STL.64 [R1+0x14a8], R82 ;  /* 0x0014a85201007387 */ /* 0x0003e80000100a00 */
[----:B------:R1:W-:Y:S04]  /*32670*/  STL.64 [R1+0x1490], R76 ;  /* 0x0014904c01007387 */ /* 0x0003e80000100a00 */
[----:B------:R1:W-:Y:S04]  /*32680*/  STL.64 [R1+0x1498], R78 ;  /* 0x0014984e01007387 */ /* 0x0003e80000100a00 */
[----:B------:R-:W2:Y:S04]  /*32690*/  LDL.LU R73, [R1+0xb4] ;  /* 0x0000b40001497983 */ /* 0x000ea80000300800 */
[----:B------:R-:W2:Y:S04]  /*326a0*/  LDL.LU R74, [R1+0xb8] ;  /* 0x0000b800014a7983 */ /* 0x000ea80000300800 */
[----:B------:R-:W2:Y:S04]  /*326b0*/  LDL.LU R75, [R1+0xbc] ;  /* 0x0000bc00014b7983 */ /* 0x000ea80000300800 */
[----:B-1----:R-:W2:Y:S04]  /*326c0*/  LDL.LU R80, [R1+0x660] ;  /* 0x0006600001507983 */ /* 0x002ea80000300800 */
        /* <DEDUP_REMOVED lines=87> */
[C---:B--2---:R-:W-:Y:S08]  /*32c40*/  HMMA.1688.F32.TF32 R92, R228.reuse, R30, R92 ;  /* 0x0000001ee45c723c */ /* 0x044ff0000008105c */
[C---:B---3--:R-:W-:Y:S08]  /*32c50*/  HMMA.1688.F32.TF32 R96, R228.reuse, R34, R96 ;  /* 0x00000022e460723c */ /* 0x048ff00000081060 */
[C---:B------:R-:W-:Y:S08]  /*32c60*/  HMMA.1688.F32.TF32 R88, R228.reuse, R26, R88 ;  /* 0x0000001ae458723c */ /* 0x040ff00000081058 */
[C---:B----4-:R-:W-:Y:S08]  /*32c70*/  HMMA.1688.F32.TF32 R104, R228.reuse, R42, R104 ;  /* 0x0000002ae468723c */ /* 0x050ff00000081068 */
[C---:B------:R-:W-:Y:S08]  /*32c80*/  HMMA.1688.F32.TF32 R108, R228.reuse, R46, R108 ;  /* 0x0000002ee46c723c */ /* 0x040ff0000008106c */
[C---:B------:R-:W-:Y:S08]  /*32c90*/  HMMA.1688.F32.TF32 R112, R228.reuse, R50, R112 ;  /* 0x00000032e470723c */ /* 0x040ff00000081070 */
[C---:B------:R-:W-:Y:S08]  /*32ca0*/  HMMA.1688.F32.TF32 R120, R228.reuse, R58, R120 ;  /* 0x0000003ae478723c */ /* 0x040ff00000081078 */
[C---:B------:R-:W-:Y:S08]  /*32cb0*/  HMMA.1688.F32.TF32 R124, R228.reuse, R62, R124 ;  /* 0x0000003ee47c723c */ /* 0x040ff0000008107c */
[C---:B------:R-:W-:Y:S08]  /*32cc0*/  HMMA.1688.F32.TF32 R128, R228.reuse, R10, R128 ;  /* 0x0000000ae480723c */ /* 0x040ff00000081080 */
[----:B------:R-:W-:Y:S08]  /*32cd0*/  HMMA.1688.F32.TF32 R136, R228, R66, R136 ;  /* 0x00000042e488723c */ /* 0x000ff00000081088 */
[C---:B------:R-:W-:Y:S08]  /*32ce0*/  HMMA.1688.F32.TF32 R144, R160.reuse, R18, R144 ;  /* 0x00000012a090723c */ /* 0x040ff00000081090 */
[C---:B------:R-:W-:Y:S08]  /*32cf0*/  HMMA.1688.F32.TF32 R152, R160.reuse, R26, R152 ;  /* 0x0000001aa098723c */ /* 0x040ff00000081098 */
[C---:B------:R-:W-:Y:S08]  /*32d00*/  HMMA.1688.F32.TF32 R156, R160.reuse, R30, R156 ;  /* 0x0000001ea09c723c */ /* 0x040ff0000008109c */
[----:B------:R-:W-:Y:S01]  /*32d10*/  HMMA.1688.F32.TF32 R148, R160, R22, R148 ;  /* 0x00000016a094723c */ /* 0x000fe20000081094 */
[----:B------:R-:W-:Y:S04]  /*32d20*/  LDS R160, [R5+UR10+0x4200] ;  /* 0x0042000a05a07984 */ /* 0x000fe80008000800 */
[----:B------:R-:W-:Y:S04]  /*32d30*/  LDS R162, [R5+UR10+0x6200] ;  /* 0x0062000a05a27984 */ /* 0x000fe80008000800 */
[----:B------:R-:W-:Y:S04]  /*32d40*/  LDS R161, [R2+UR10+0x4200] ;  /* 0x0042000a02a17984 */ /* 0x000fe80008000800 */
[----:B------:R-:W1:Y:S01]  /*32d50*/  LDS R163, [R2+UR10+0x6200] ;  /* 0x0062000a02a37984 */ /* 0x000e620008000800 */
[C---:B------:R-:W-:Y:S03]  /*32d60*/  HMMA.1688.F32.TF32 R140, R228.reuse, R70, R140 ;  /* 0x00000046e48c723c */ /* 0x040fe6000008108c */
[----:B------:R-:W-:Y:S04]  /*32d70*/  STL.64 [R1+0x1480], R156 ;  /* 0x0014809c01007387 */ /* 0x000fe80000100a00 */
[----:B------:R-:W-:Y:S01]  /*32d80*/  STL.64 [R1+0x1488], R158 ;  /* 0x0014889e01007387 */ /* 0x000fe20000100a00 */
[C---:B------:R-:W-:Y:S03]  /*32d90*/  HMMA.1688.F32.TF32 R132, R228.reuse, R14, R132 ;  /* 0x0000000ee484723c */ /* 0x040fe60000081084 */
[----:B------:R-:W-:Y:S04]  /*32da0*/  STL.64 [R1+0x1470], R152 ;  /* 0x0014709801007387 */ /* 0x000fe80000100a00 */
[----:B------:R-:W-:Y:S04]  /*32db0*/  STL.64 [R1+0x1478], R154 ;  /* 0x0014789a01007387 */ /* 0x000fe80000100a00 */
[----:B------:R-:W-:Y:S01]  /*32dc0*/  STL.64 [R1+0x1460], R148 ;  /* 0x0014609401007387 */ /* 0x000fe20000100a00 */
[C---:B------:R-:W-:Y:S03]  /*32dd0*/  HMMA.1688.F32.TF32 R116, R228.reuse, R54, R116 ;  /* 0x00000036e474723c */ /* 0x040fe60000081074 */
        /* <DEDUP_REMOVED lines=9> */
[----:B------:R-:W-:Y:S01]  /*32e70*/  STL.64 [R1+0x1438], R134 ;  /* 0x0014388601007387 */ /* 0x000fe20000100a00 */
[C---:B------:R-:W-:Y:S03]  /*32e80*/  HMMA.1688.F32.TF32 R84, R228.reuse, R22, R84 ;  /* 0x00000016e454723c */ /* 0x040fe60000081054 */
[----:B------:R-:W-:Y:S04]  /*32e90*/  STL.64 [R1+0x1420], R128 ;  /* 0x0014208001007387 */ /* 0x000fe80000100a00 */
[----:B------:R-:W-:Y:S01]  /*32ea0*/  STL.64 [R1+0x1428], R130 ;  /* 0x0014288201007387 */ /* 0x000fe20000100a00 */
[----:B------:R-:W-:Y:S03]  /*32eb0*/  HMMA.1688.F32.TF32 R80, R228, R18, R80 ;  /* 0x00000012e450723c */ /* 0x000fe60000081050 */
        /* <DEDUP_REMOVED lines=23> */
[----:B------:R2:W-:Y:S01]  /*33030*/  STL.64 [R1+0xf98], R82 ;  /* 0x000f985201007387 */ /* 0x0005e20000100a00 */
[C---:B-1----:R-:W-:Y:S03]  /*33040*/  HMMA.1688.F32.TF32 R84, R160.reuse, R70, R76 ;  /* 0x00000046a054723c */ /* 0x042fe6000008104c */
[----:B------:R-:W-:Y:S04]  /*33050*/  LDS R228, [R5+UR10+0x4280] ;  /* 0x0042800a05e47984 */ /* 0x000fe80008000800 */
[----:B------:R-:W-:Y:S01]  /*33060*/  LDS R230, [R5+UR10+0x6280] ;  /* 0x0062800a05e67984 */ /* 0x000fe20008000800 */
[C---:B--2---:R-:W-:Y:S03]  /*33070*/  HMMA.1688.F32.TF32 R80, R160.reuse, R66, R72 ;  /* 0x00000042a050723c */ /* 0x044fe60000081048 */
[----:B------:R-:W-:Y:S04]  /*33080*/  LDS R229, [R2+UR10+0x4280] ;  /* 0x0042800a02e57984 */ /* 0x000fe80008000800 */
[----:B------:R-:W1:Y:S01]  /*33090*/  LDS R231, [R2+UR10+0x6280] ;  /* 0x0062800a02e77984 */ /* 0x000e620008000800 */
[----:B------:R-:W-:Y:S03]  /*330a0*/  HMMA.1688.F32.TF32 R76, R160, R14, R236 ;  /* 0x0000000ea04c723c */ /* 0x000fe600000810ec */
[----:B------:R-:W-:Y:S01]  /*330b0*/  STL.64 [R1+0x1360], R84 ;  /* 0x0013605401007387 */ /* 0x000fe20000100a00 */
[----:B------:R-:W-:-:S03]  /*330c0*/  IMAD.MOV.U32 R72, RZ, RZ, R242 ;  /* 0x000000ffff487224 */ /* 0x000fc600078e00f2 */
[----:B------:R-:W-:Y:S04]  /*330d0*/  STL.64 [R1+0x1368], R86 ;  /* 0x0013685601007387 */ /* 0x000fe80000100a00 */
[----:B------:R-:W-:Y:S01]  /*330e0*/  STL.64 [R1+0x1350], R80 ;  /* 0x0013505001007387 */ /* 0x000fe20000100a00 */
[----:B------:R-:W-:-:S03]  /*330f0*/  IMAD.MOV.U32 R73, RZ, RZ, R243 ;  /* 0x000000ffff497224 */ /* 0x000fc600078e00f3 */
[----:B------:R-:W-:Y:S01]  /*33100*/  STL.64 [R1+0x1358], R82 ;  /* 0x0013585201007387 */ /* 0x000fe20000100a00 */
[----:B------:R-:W-:-:S03]  /*33110*/  IMAD.MOV.U32 R74, RZ, RZ, R240 ;  /* 0x000000ffff4a7224 */ /* 0x000fc600078e00f0 */
[----:B------:R-:W2:Y:S01]  /*33120*/  LDL.LU R242, [R1+0x3f2c] ;  /* 0x003f2c0001f27983 */ /* 0x000ea20000300800 */
[----:B------:R-:W-:-:S03]  /*33130*/  IMAD.MOV.U32 R75, RZ, RZ, R241 ;  /* 0x000000ffff4b7224 */ /* 0x000fc600078e00f1 */
[----:B------:R3:W-:Y:S04]  /*33140*/  STL.64 [R1+0x1340], R76 ;  /* 0x0013404c01007387 */ /* 0x0007e80000100a00 */
[----:B------:R4:W-:Y:S04]  /*33150*/  STL.64 [R1+0x1348], R78 ;  /* 0x0013484e01007387 */ /* 0x0009e80000100a00 */
[----:B------:R-:W2:Y:S04]  /*33160*/  LDL.LU R243, [R1+0x3f28] ;  /* 0x003f280001f37983 */ /* 0x000ea80000300800 */
[----:B------:R-:W2:Y:S04]  /*33170*/  LDL.LU R240, [R1+0x3f24] ;  /* 0x003f240001f07983 */ /* 0x000ea80000300800 */
[----:B------:R-:W2:Y:S01]  /*33180*/  LDL.LU R241, [R1+0x3f20] ;  /* 0x003f200001f17983 */ /* 0x000ea20000300800 */
[----:B---3--:R-:W-:Y:S01]  /*33190*/  IMAD.MOV.U32 R76, RZ, RZ, R247 ;  /* 0x000000ffff4c7224 */ /* 0x008fe200078e00f7 */
[----:B------:R-:W-:Y:S01]  /*331a0*/  MOV R77, R246 ;  /* 0x000000f6004d7202 */ /* 0x000fe20000000f00 */
[----:B----4-:R-:W-:Y:S01]  /*331b0*/  IMAD.MOV.U32 R78, RZ, RZ, R245 ;  /* 0x000000ffff4e7224 */ /* 0x010fe200078e00f5 */
[----:B------:R-:W3:Y:S01]  /*331c0*/  LDL.LU R247, [R1+0x3f1c] ;  /* 0x003f1c0001f77983 */ /* 0x000ee20000300800 */
[----:B------:R-:W-:-:S03]  /*331d0*/  IMAD.MOV.U32 R79, RZ, RZ, R244 ;  /* 0x000000ffff4f7224 */ /* 0x000fc600078e00f4 */
[----:B------:R-:W4:Y:S04]  /*331e0*/  LDL.LU R246, [R1+0x3f18] ;  /* 0x003f180001f67983 */ /* 0x000f280000300800 */
[----:B------:R-:W3:Y:S04]  /*331f0*/  LDL.LU R245, [R1+0x3f14] ;  /* 0x003f140001f57983 */ /* 0x000ee80000300800 */
[----:B------:R-:W3:Y:S01]  /*33200*/  LDL.LU R244, [R1+0x3f10] ;  /* 0x003f100001f47983 */ /* 0x000ee20000300800 */
[----:B--2---:R-:W-:Y:S02]  /*33210*/  IMAD.MOV.U32 R83, RZ, RZ, R242 ;  /* 0x000000ffff537224 */ /* 0x004fe400078e00f2 */
[----:B------:R-:W-:-:S02]  /*33220*/  IMAD.MOV.U32 R82, RZ, RZ, R243 ;  /* 0x000000ffff527224 */ /* 0x000fc400078e00f3 */
[----:B------:R-:W-:Y:S02]  /*33230*/  IMAD.MOV.U32 R80, RZ, RZ, R240 ;  /* 0x000000ffff507224 */ /* 0x000fe400078e00f0 */
[----:B------:R-:W2:Y:S01]  /*33240*/  LDL.LU R240, [R1+0x3f0c] ;  /* 0x003f0c0001f07983 */ /* 0x000ea20000300800 */
[----:B------:R-:W-:-:S03]  /*33250*/  IMAD.MOV.U32 R81, RZ, RZ, R241 ;  /* 0x000000ffff517224 */ /* 0x000fc600078e00f1 */
[----:B------:R-:W3:Y:S04]  /*33260*/  LDL.LU R241, [R1+0x3f08] ;  /* 0x003f080001f17983 */ /* 0x000ee80000300800 */
[----:B------:R-:W4:Y:S04]  /*33270*/  LDL.LU R243, [R1+0x3f04] ;  /* 0x003f040001f37983 */ /* 0x000f280000300800 */
[----:B------:R-:W4:Y:S04]  /*33280*/  LDL.LU R242, [R1+0x3f00] ;  /* 0x003f000001f27983 */ /* 0x000f280000300800 */
[----:B------:R-:W4:Y:S04]  /*33290*/  LDL.LU R88, [R1+0x130] ;  /* 0x0001300001587983 */ /* 0x000f280000300800 */
[----:B------:R-:W4:Y:S04]  /*332a0*/  LDL.LU R89, [R1+0x134] ;  /* 0x0001340001597983 */ /* 0x000f280000300800 */
[----:B------:R-:W4:Y:S04]  /*332b0*/  LDL.LU R90, [R1+0x138] ;  /* 0x00013800015a7983 */ /* 0x000f280000300800 */
[----:B------:R-:W4:Y:S01]  /*332c0*/  LDL.LU R91, [R1+0x13c] ;  /* 0x00013c00015b7983 */ /* 0x000f220000300800 */
[----:B--2---:R-:W-:-:S02]  /*332d0*/  IMAD.MOV.U32 R95, RZ, RZ, R240 ;  /* 0x000000ffff5f7224 */ /* 0x004fc400078e00f0 */
[----:B---3--:R-:W-:Y:S01]  /*332e0*/  IMAD.MOV.U32 R94, RZ, RZ, R241 ;  /* 0x000000ffff5e7224 */ /* 0x008fe200078e00f1 */
[----:B----4-:R-:W-:Y:S02]  /*332f0*/  MOV R92, R243 ;  /* 0x000000f3005c7202 */ /* 0x010fe40000000f00 */
        /* <DEDUP_REMOVED lines=17> */
[----:B------:R-:W4:Y:S04]  /*33410*/  LDL.LU R124, [R1] ;  /* 0x00000000017c7983 */ /* 0x000f280000300800 */
        /* <DEDUP_REMOVED lines=43> */
[----:B------:R-:W1:Y:S04]  /*336d0*/  LDL.LU R120, [R1+0x1b0] ;  /* 0x0001b00001787983 */ /* 0x000e680000300800 */
[----:B------:R-:W1:Y:S04]  /*336e0*/  LDL.LU R121, [R1+0x1b4] ;  /* 0x0001b40001797983 */ /* 0x000e680000300800 */
[----:B------:R-:W1:Y:S04]  /*336f0*/  LDL.LU R122, [R1+0x1b8] ;  /* 0x0001b800017a7983 */ /* 0x000e680000300800 */
[----:B------:R-:W1:Y:S04]  /*33700*/  LDL.LU R123, [R1+0x1bc] ;  /* 0x0001bc00017b7983 */ /* 0x000e680000300800 */
[----:B------:R-:W4:Y:S04]  /*33710*/  LDL.LU R116, [R1+0x1a0] ;  /* 0x0001a00001747983 */ /* 0x000f280000300800 */
[----:B------:R-:W4:Y:S04]  /*33720*/  LDL.LU R117, [R1+0x1a4] ;  /* 0x0001a40001757983 */ /* 0x000f280000300800 */
[----:B------:R-:W4:Y:S04]  /*33730*/  LDL.LU R118, [R1+0x1a8] ;  /* 0x0001a80001767983 */ /* 0x000f280000300800 */
[----:B------:R-:W4:Y:S01]  /*33740*/  LDL.LU R119, [R1+0x1ac] ;  /* 0x0001ac0001777983 */ /* 0x000f220000300800 */
        /* <DEDUP_REMOVED lines=8> */
[----:B--2---:R-:W-:Y:S01]  /*337d0*/  MOV R103, R243 ;  /* 0x000000f300677202 */ /* 0x004fe20000000f00 */
[----:B---3--:R-:W-:-:S02]  /*337e0*/  IMAD.MOV.U32 R102, RZ, RZ, R242 ;  /* 0x000000ffff667224 */ /* 0x008fc400078e00f2 */
[----:B----4-:R-:W-:Y:S02]  /*337f0*/  IMAD.MOV.U32 R101, RZ, RZ, R241 ;  /* 0x000000ffff657224 */ /* 0x010fe400078e00f1 */
[----:B------:R-:W-:Y:S02]  /*33800*/  IMAD.MOV.U32 R100, RZ, RZ, R240 ;  /* 0x000000ffff647224 */ /* 0x000fe400078e00f0 */
[----:B------:R-:W2:Y:S04]  /*33810*/  LDL.LU R240, [R1+0x3eec] ;  /* 0x003eec0001f07983 */ /* 0x000ea80000300800 */
[----:B------:R-:W2:Y:S04]  /*33820*/  LDL.LU R241, [R1+0x3ee8] ;  /* 0x003ee80001f17983 */ /* 0x000ea80000300800 */
[----:B------:R-:W2:Y:S04]  /*33830*/  LDL.LU R242, [R1+0x3ee4] ;  /* 0x003ee40001f27983 */ /* 0x000ea80000300800 */
[----:B------:R-:W2:Y:S04]  /*33840*/  LDL.LU R243, [R1+0x3ee0] ;  /* 0x003ee00001f37983 */ /* 0x000ea80000300800 */
[----:B------:R-:W3:Y:S04]  /*33850*/  LDL.LU R244, [R1+0x3edc] ;  /* 0x003edc0001f47983 */ /* 0x000ee80000300800 */
[----:B------:R-:W3:Y:S04]  /*33860*/  LDL.LU R245, [R1+0x3ed8] ;  /* 0x003ed80001f57983 */ /* 0x000ee80000300800 */
[----:B------:R-:W3:Y:S04]  /*33870*/  LDL.LU R246, [R1+0x3ed4] ;  /* 0x003ed40001f67983 */ /* 0x000ee80000300800 */
[----:B------:R-:W3:Y:S04]  /*33880*/  LDL.LU R247, [R1+0x3ed0] ;  /* 0x003ed00001f77983 */ /* 0x000ee80000300800 */
[----:B------:R-:W4:Y:S04]  /*33890*/  LDL.LU R248, [R1+0x3ecc] ;  /* 0x003ecc0001f87983 */ /* 0x000f280000300800 */
[----:B------:R-:W4:Y:S04]  /*338a0*/  LDL.LU R249, [R1+0x3ec8] ;  /* 0x003ec80001f97983 */ /* 0x000f280000300800 */
[----:B------:R-:W4:Y:S04]  /*338b0*/  LDL.LU R250, [R1+0x3ec4] ;  /* 0x003ec40001fa7983 */ /* 0x000f280000300800 */
[----:B------:R-:W4:Y:S01]  /*338c0*/  LDL.LU R251, [R1+0x3ec0] ;  /* 0x003ec00001fb7983 */ /* 0x000f220000300800 */
        /* <DEDUP_REMOVED lines=10> */
[----:B------:R-:W-:Y:S01]  /*33970*/  STL.64 [R1+0x1338], R234 ;  /* 0x001338ea01007387 */ /* 0x000fe20000100a00 */
[C---:B------:R-:W-:Y:S03]  /*33980*/  HMMA.1688.F32.TF32 R136, R160.reuse, R42, R136 ;  /* 0x0000002aa088723c */ /* 0x040fe60000081088 */
        /* <DEDUP_REMOVED lines=17> */
[----:B------:R2:W-:Y:S02]  /*33aa0*/  STL.64 [R1+0x12a8], R126 ;  /* 0x0012a87e01007387 */ /* 0x0005e40000100a00 */
[C---:B--2---:R-:W-:Y:S08]  /*33ab0*/  HMMA.1688.F32.TF32 R124, R160.reuse, R18, R240 ;  /* 0x00000012a07c723c */ /* 0x044ff000000810f0 */
[C---:B---3--:R-:W-:Y:S08]  /*33ac0*/  HMMA.1688.F32.TF32 R128, R160.reuse, R22, R244 ;  /* 0x00000016a080723c */ /* 0x048ff000000810f4 */
[----:B----4-:R-:W-:Y:S01]  /*33ad0*/  HMMA.1688.F32.TF32 R132, R160, R26, R248 ;  /* 0x0000001aa084723c */ /* 0x010fe200000810f8 */
[----:B------:R-:W-:Y:S04]  /*33ae0*/  LDS R160, [R5+UR10+0x4300] ;  /* 0x0043000a05a07984 */ /* 0x000fe80008000800 */
[----:B------:R-:W-:Y:S04]  /*33af0*/  LDS R162, [R5+UR10+0x6300] ;  /* 0x0063000a05a27984 */ /* 0x000fe80008000800 */
[----:B------:R-:W-:Y:S04]  /*33b00*/  LDS R161, [R2+UR10+0x4300] ;  /* 0x0043000a02a17984 */ /* 0x000fe80008000800 */
[----:B------:R-:W2:Y:S06]  /*33b10*/  LDS R163, [R2+UR10+0x6300] ;  /* 0x0063000a02a37984 */ /* 0x000eac0008000800 */
[----:B------:R-:W-:Y:S04]  /*33b20*/  STL.64 [R1+0x1290], R132 ;  /* 0x0012908401007387 */ /* 0x000fe80000100a00 */
[----:B------:R-:W-:Y:S04]  /*33b30*/  STL.64 [R1+0x1298], R134 ;  /* 0x0012988601007387 */ /* 0x000fe80000100a00 */
[----:B------:R-:W-:Y:S04]  /*33b40*/  STL.64 [R1+0x1280], R128 ;  /* 0x0012808001007387 */ /* 0x000fe80000100a00 */
[----:B------:R1:W-:Y:S04]  /*33b50*/  STL.64 [R1+0x1288], R130 ;  /* 0x0012888201007387 */ /* 0x0003e80000100a00 */
[----:B------:R-:W-:Y:S04]  /*33b60*/  STL.64 [R1+0xf80], R124 ;  /* 0x000f807c01007387 */ /* 0x000fe80000100a00 */
[----:B------:R3:W-:Y:S01]  /*33b70*/  STL.64 [R1+0xf88], R126 ;  /* 0x000f887e01007387 */ /* 0x0007e20000100a00 */
[C---:B-1----:R-:W-:Y:S08]  /*33b80*/  HMMA.1688.F32.TF32 R128, R228.reuse, R70, R120 ;  /* 0x00000046e480723c */ /* 0x042ff00000081078 */
[C---:B---3--:R-:W-:Y:S08]  /*33b90*/  HMMA.1688.F32.TF32 R124, R228.reuse, R66, R116 ;  /* 0x00000042e47c723c */ /* 0x048ff00000081074 */
        /* <DEDUP_REMOVED lines=36> */
[----:B------:R-:W3:Y:S04]  /*33de0*/  LDL.LU R72, [R1+0x5a0] ;  /* 0x0005a00001487983 */ /* 0x000ee80000300800 */
[----:B------:R-:W-:Y:S04]  /*33df0*/  STL.64 [R1+0x11b0], R80 ;  /* 0x0011b05001007387 */ /* 0x000fe80000100a00 */
[----:B------:R-:W-:Y:S04]  /*33e00*/  STL.64 [R1+0x11b8], R82 ;  /* 0x0011b85201007387 */ /* 0x000fe80000100a00 */
[----:B------:R1:W-:Y:S04]  /*33e10*/  STL.64 [R1+0x11a0], R76 ;  /* 0x0011a04c01007387 */ /* 0x0003e80000100a00 */
[----:B------:R4:W-:Y:S04]  /*33e20*/  STL.64 [R1+0x11a8], R78 ;  /* 0x0011a84e01007387 */ /* 0x0009e80000100a00 */
[----:B------:R-:W3:Y:S04]  /*33e30*/  LDL.LU R73, [R1+0x5a4] ;  /* 0x0005a40001497983 */ /* 0x000ee80000300800 */
[----:B------:R-:W3:Y:S04]  /*33e40*/  LDL.LU R74, [R1+0x5a8] ;  /* 0x0005a800014a7983 */ /* 0x000ee80000300800 */
[----:B------:R-:W3:Y:S04]  /*33e50*/  LDL.LU R75, [R1+0x5ac] ;  /* 0x0005ac00014b7983 */ /* 0x000ee80000300800 */
[----:B-1----:R-:W2:Y:S04]  /*33e60*/  LDL.LU R76, [R1+0x5b0] ;  /* 0x0005b000014c7983 */ /* 0x002ea80000300800 */
[----:B------:R-:W2:Y:S04]  /*33e70*/  LDL.LU R77, [R1+0x5b4] ;  /* 0x0005b400014d7983 */ /* 0x000ea80000300800 */
[----:B----4-:R-:W4:Y:S04]  /*33e80*/  LDL.LU R78, [R1+0x5b8] ;  /* 0x0005b800014e7983 */ /* 0x010f280000300800 */
        /* <DEDUP_REMOVED lines=94> */
[C---:B------:R-:W-:Y:S08]  /*34470*/  HMMA.1688.F32.TF32 R136, R160.reuse, R10, R136 ;  /* 0x0000000aa088723c */ /* 0x040ff00000081088 */
[----:B------:R-:W-:Y:S08]  /*34480*/  HMMA.1688.F32.TF32 R140, R160, R14, R140 ;  /* 0x0000000ea08c723c */ /* 0x000ff0000008108c */
[C---:B------:R-:W-:Y:S08]  /*34490*/  HMMA.1688.F32.TF32 R152, R228.reuse, R18, R152 ;  /* 0x00000012e498723c */ /* 0x040ff00000081098 */
[----:B------:R-:W-:Y:S01]  /*344a0*/  HMMA.1688.F32.TF32 R156, R228, R22, R156 ;  /* 0x00000016e49c723c */ /* 0x000fe2000008109c */
[----:B------:R-:W-:Y:S04]  /*344b0*/  LDS R228, [R5+UR10+0x4380] ;  /* 0x0043800a05e47984 */ /* 0x000fe80008000800 */
[----:B------:R-:W-:Y:S04]  /*344c0*/  LDS R230, [R5+UR10+0x6380] ;  /* 0x0063800a05e67984 */ /* 0x000fe80008000800 */
[----:B------:R-:W-:Y:S04]  /*344d0*/  LDS R229, [R2+UR10+0x4380] ;  /* 0x0043800a02e57984 */ /* 0x000fe80008000800 */
[----:B------:R-:W1:Y:S01]  /*344e0*/  LDS R231, [R2+UR10+0x6380] ;  /* 0x0063800a02e77984 */ /* 0x000e620008000800 */
[C---:B------:R-:W-:Y:S08]  /*344f0*/  HMMA.1688.F32.TF32 R144, R160.reuse, R66, R144 ;  /* 0x00000042a090723c */ /* 0x040ff00000081090 */
[C---:B------:R-:W-:Y:S01]  /*34500*/  HMMA.1688.F32.TF32 R148, R160.reuse, R70, R148 ;  /* 0x00000046a094723c */ /* 0x040fe20000081094 */
[----:B------:R-:W-:Y:S04]  /*34510*/  STL.64 [R1+0x1190], R156 ;  /* 0x0011909c01007387 */ /* 0x000fe80000100a00 */
[----:B------:R-:W-:Y:S03]  /*34520*/  STL.64 [R1+0x1198], R158 ;  /* 0x0011989e01007387 */ /* 0x000fe60000100a00 */
[C---:B------:R-:W-:Y:S01]  /*34530*/  HMMA.1688.F32.TF32 R132, R160.reuse, R62, R132 ;  /* 0x0000003ea084723c */ /* 0x040fe20000081084 */
[----:B------:R-:W-:Y:S04]  /*34540*/  STL.64 [R1+0xf70], R152 ;  /* 0x000f709801007387 */ /* 0x000fe80000100a00 */
[----:B------:R-:W-:Y:S06]  /*34550*/  STL.64 [R1+0xf78], R154 ;  /* 0x000f789a01007387 */ /* 0x000fec0000100a00 */
[----:B------:R-:W-:Y:S01]  /*34560*/  STL.64 [R1+0x1180], R148 ;  /* 0x0011809401007387 */ /* 0x000fe20000100a00 */
[C---:B------:R-:W-:Y:S03]  /*34570*/  HMMA.1688.F32.TF32 R116, R160.reuse, R46, R116 ;  /* 0x0000002ea074723c */ /* 0x040fe60000081074 */
[----:B------:R-:W-:Y:S04]  /*34580*/  STL.64 [R1+0x1188], R150 ;  /* 0x0011889601007387 */ /* 0x000fe80000100a00 */
[----:B------:R-:W-:Y:S04]  /*34590*/  STL.64 [R1+0x1170], R144 ;  /* 0x0011709001007387 */ /* 0x000fe80000100a00 */
        /* <DEDUP_REMOVED lines=45> */
[----:B------:R-:W2:Y:S04]  /*34870*/  LDL.LU R72, [R1+0x400] ;  /* 0x0004000001487983 */ /* 0x000ea80000300800 */
[----:B------:R-:W-:Y:S04]  /*34880*/  STL.64 [R1+0x1060], R80 ;  /* 0x0010605001007387 */ /* 0x000fe80000100a00 */
[----:B------:R-:W-:Y:S04]  /*34890*/  STL.64 [R1+0x1068], R82 ;  /* 0x0010685201007387 */ /* 0x000fe80000100a00 */
[----:B------:R3:W-:Y:S04]  /*348a0*/  STL.64 [R1+0x1050], R76 ;  /* 0x0010504c01007387 */ /* 0x0007e80000100a00 */
[----:B------:R4:W-:Y:S04]  /*348b0*/  STL.64 [R1+0x1058], R78 ;  /* 0x0010584e01007387 */ /* 0x0009e80000100a00 */
[----:B------:R-:W2:Y:S04]  /*348c0*/  LDL.LU R73, [R1+0x404] ;  /* 0x0004040001497983 */ /* 0x000ea80000300800 */
[----:B------:R-:W2:Y:S04]  /*348d0*/  LDL.LU R74, [R1+0x408] ;  /* 0x00040800014a7983 */ /* 0x000ea80000300800 */
[----:B------:R-:W2:Y:S04]  /*348e0*/  LDL.LU R75, [R1+0x40c] ;  /* 0x00040c00014b7983 */ /* 0x000ea80000300800 */
[----:B---3--:R-:W3:Y:S04]  /*348f0*/  LDL.LU R76, [R1+0x410] ;  /* 0x00041000014c7983 */ /* 0x008ee80000300800 */
[----:B------:R-:W3:Y:S04]  /*34900*/  LDL.LU R77, [R1+0x414] ;  /* 0x00041400014d7983 */ /* 0x000ee80000300800 */
[----:B----4-:R-:W3:Y:S04]  /*34910*/  LDL.LU R78, [R1+0x418] ;  /* 0x00041800014e7983 */ /* 0x010ee80000300800 */
[----:B------:R-:W3:Y:S04]  /*34920*/  LDL.LU R79, [R1+0x41c] ;  /* 0x00041c00014f7983 */ /* 0x000ee80000300800 */
[----:B------:R-:W4:Y:S04]  /*34930*/  LDL.LU R80, [R1+0x420] ;  /* 0x0004200001507983 */ /* 0x000f280000300800 */
        /* <DEDUP_REMOVED lines=101> */
[C---:B----4-:R-:W-:Y:S08]  /*34f90*/  HMMA.1688.F32.TF32 R144, R228.reuse, R30, R144 ;  /* 0x0000001ee490723c */ /* 0x050ff00000081090 */
        /* <DEDUP_REMOVED lines=8> */
[----:B------:R-:W2:Y:S04]  /*35020*/  LDL.LU.64 R156, [R1+0x3eb0] ;  /* 0x003eb000019c7983 */ /* 0x000ea80000300a00 */
[----:B------:R-:W-:Y:S04]  /*35030*/  STL.64 [R1+0x1030], R152 ;  /* 0x0010309801007387 */ /* 0x000fe80000100a00 */
[----:B------:R3:W-:Y:S01]  /*35040*/  STL.64 [R1+0x1038], R154 ;  /* 0x0010389a01007387 */ /* 0x0007e20000100a00 */
[C---:B------:R-:W-:Y:S03]  /*35050*/  HMMA.1688.F32.TF32 R148, R228.reuse, R34, R148 ;  /* 0x00000022e494723c */ /* 0x040fe60000081094 */
[----:B---3--:R-:W3:Y:S04]  /*35060*/  LDL.LU.64 R154, [R1+0x3ea8] ;  /* 0x003ea800019a7983 */ /* 0x008ee80000300a00 */
[----:B------:R-:W3:Y:S04]  /*35070*/  LDL.LU.64 R152, [R1+0x3ea0] ;  /* 0x003ea00001987983 */ /* 0x000ee80000300a00 */
[----:B------:R-:W-:Y:S04]  /*35080*/  STL.64 [R1+0x1020], R240 ;  /* 0x001020f001007387 */ /* 0x000fe80000100a00 */
[----:B------:R4:W-:Y:S02]  /*35090*/  STL.64 [R1+0x1028], R242 ;  /* 0x001028f201007387 */ /* 0x0009e40000100a00 */
[C---:B----4-:R-:W-:Y:S02]  /*350a0*/  HMMA.1688.F32.TF32 R240, R228.reuse, R42, R248 ;  /* 0x0000002ae4f0723c */ /* 0x050fe400000810f8 */
[----:B------:R-:W-:Y:S06]  /*350b0*/  STL.64 [R1+0x1010], R244 ;  /* 0x001010f401007387 */ /* 0x000fec0000100a00 */
[----:B------:R-:W-:Y:S01]  /*350c0*/  HMMA.1688.F32.TF32 R132, R228, R18, R132 ;  /* 0x00000012e484723c */ /* 0x000fe20000081084 */
[----:B------:R-:W-:Y:S04]  /*350d0*/  STL.64 [R1+0x1018], R246 ;  /* 0x001018f601007387 */ /* 0x000fe80000100a00 */
[----:B------:R-:W-:Y:S04]  /*350e0*/  LDS R228, [R5+UR10+0x4480] ;  /* 0x0044800a05e47984 */ /* 0x000fe80008000800 */
[----:B------:R-:W-:Y:S04]  /*350f0*/  LDS R230, [R5+UR10+0x6480] ;  /* 0x0064800a05e67984 */ /* 0x000fe80008000800 */
        /* <DEDUP_REMOVED lines=14> */
[----:B------:R-:W-:Y:S04]  /*351e0*/  LDS R229, [R2+UR10+0x4480] ;  /* 0x0044800a02e57984 */ /* 0x000fe80008000800 */
[----:B------:R-:W4:Y:S01]  /*351f0*/  LDS R231, [R2+UR10+0x6480] ;  /* 0x0064800a02e77984 */ /* 0x000f220008000800 */
[C---:B-1----:R-:W-:Y:S08]  /*35200*/  HMMA.1688.F32.TF32 R132, R160.reuse, R70, R128 ;  /* 0x00000046a084723c */ /* 0x042ff00000081080 */
        /* <DEDUP_REMOVED lines=147> */
[----:B------:R-:W-:Y:S04]  /*35b40*/  LDS R160, [R5+UR10+0x4500] ;  /* 0x0045000a05a07984 */ /* 0x000fe80008000800 */
[----:B------:R-:W-:Y:S04]  /*35b50*/  LDS R162, [R5+UR10+0x6500] ;  /* 0x0065000a05a27984 */ /* 0x000fe80008000800 */
[----:B------:R-:W-:Y:S04]  /*35b60*/  LDS R161, [R2+UR10+0x4500] ;  /* 0x0045000a02a17984 */ /* 0x000fe80008000800 */
[----:B------:R-:W1:Y:S01]  /*35b70*/  LDS R163, [R2+UR10+0x6500] ;  /* 0x0065000a02a37984 */ /* 0x000e620008000800 */
[C---:B----4-:R-:W-:Y:S08]  /*35b80*/  HMMA.1688.F32.TF32 R96, R228.reuse, R26, R96 ;  /* 0x0000001ae460723c */ /* 0x050ff00000081060 */
[C---:B--2---:R-:W-:Y:S08]  /*35b90*/  HMMA.1688.F32.TF32 R100, R228.reuse, R30, R100 ;  /* 0x0000001ee464723c */ /* 0x044ff00000081064 */
[C---:B---3--:R-:W-:Y:S08]  /*35ba0*/  HMMA.1688.F32.TF32 R104, R228.reuse, R34, R104 ;  /* 0x00000022e468723c */ /* 0x048ff00000081068 */
        /* <DEDUP_REMOVED lines=15> */
[----:B------:R3:W-:Y:S04]  /*35ca0*/  STL.64 [R1+0xe38], R146 ;  /* 0x000e389201007387 */ /* 0x0007e80000100a00 */
[----:B---3--:R-:W3:Y:S04]  /*35cb0*/  LDL.LU.64 R146, [R1+0x3e88] ;  /* 0x003e880001927983 */ /* 0x008ee80000300a00 */
[----:B------:R-:W3:Y:S04]  /*35cc0*/  LDL.LU.64 R144, [R1+0x3e80] ;  /* 0x003e800001907983 */ /* 0x000ee80000300a00 */
[----:B------:R-:W-:Y:S04]  /*35cd0*/  STL.64 [R1+0xe20], R140 ;  /* 0x000e208c01007387 */ /* 0x000fe80000100a00 */
[----:B------:R4:W-:Y:S01]  /*35ce0*/  STL.64 [R1+0xe28], R142 ;  /* 0x000e288e01007387 */ /* 0x0009e20000100a00 */
[C---:B------:R-:W-:Y:S03]  /*35cf0*/  HMMA.1688.F32.TF32 R108, R228.reuse, R38, R108 ;  /* 0x00000026e46c723c */ /* 0x040fe6000008106c */
[----:B----4-:R-:W4:Y:S04]  /*35d00*/  LDL.LU.64 R142, [R1+0x3e78] ;  /* 0x003e7800018e7983 */ /* 0x010f280000300a00 */
[----:B------:R-:W4:Y:S04]  /*35d10*/  LDL.LU.64 R140, [R1+0x3e70] ;  /* 0x003e7000018c7983 */ /* 0x000f280000300a00 */
[----:B------:R-:W-:Y:S04]  /*35d20*/  STL.64 [R1+0xe10], R136 ;  /* 0x000e108801007387 */ /* 0x000fe80000100a00 */
[----:B------:R1:W-:Y:S04]  /*35d30*/  STL.64 [R1+0xe18], R138 ;  /* 0x000e188a01007387 */ /* 0x0003e80000100a00 */
[----:B-1----:R-:W2:Y:S04]  /*35d40*/  LDL.LU.64 R138, [R1+0x3e68] ;  /* 0x003e6800018a7983 */ /* 0x002ea80000300a00 */
[----:B------:R-:W2:Y:S04]  /*35d50*/  LDL.LU.64 R136, [R1+0x3e60] ;  /* 0x003e600001887983 */ /* 0x000ea80000300a00 */
        /* <DEDUP_REMOVED lines=9> */
[----:B------:R1:W-:Y:S01]  /*35df0*/  STL.64 [R1+0xde8], R126 ;  /* 0x000de87e01007387 */ /* 0x0003e20000100a00 */
[C---:B------:R-:W-:Y:S03]  /*35e00*/  HMMA.1688.F32.TF32 R92, R228.reuse, R22, R92 ;  /* 0x00000016e45c723c */ /* 0x040fe6000008105c */
        /* <DEDUP_REMOVED lines=8> */
[----:B------:R-:W-:Y:S03]  /*35e90*/  HMMA.1688.F32.TF32 R228, R228, R18, R88 ;  /* 0x00000012e4e4723c */ /* 0x000fe60000081058 */
        /* <DEDUP_REMOVED lines=31> */
[----:B------:R-:W2:Y:S04]  /*36090*/  LDL.LU.64 R90, [R1+0x3da8] ;  /* 0x003da800015a7983 */ /* 0x000ea80000300a00 */
[----:B------:R-:W2:Y:S04]  /*360a0*/  LDL.LU.64 R88, [R1+0x3da0] ;  /* 0x003da00001587983 */ /* 0x000ea80000300a00 */
[----:B------:R-:W-:Y:S04]  /*360b0*/  STL.64 [R1+0xa50], R228 ;  /* 0x000a50e401007387 */ /* 0x000fe80000100a00 */
[----:B------:R-:W-:Y:S04]  /*360c0*/  STL.64 [R1+0xa58], R230 ;  /* 0x000a58e601007387 */ /* 0x000fe80000100a00 */
[----:B------:R-:W-:Y:S04]  /*360d0*/  STL.64 [R1+0xa40], R84 ;  /* 0x000a405401007387 */ /* 0x000fe80000100a00 */
[----:B------:R1:W-:Y:S01]  /*360e0*/  STL.64 [R1+0xa48], R86 ;  /* 0x000a485601007387 */ /* 0x0003e20000100a00 */
[C---:B------:R-:W-:Y:S03]  /*360f0*/  HMMA.1688.F32.TF32 R240, R160.reuse, R58, R240 ;  /* 0x0000003aa0f0723c */ /* 0x040fe600000810f0 */
[----:B------:R-:W-:Y:S04]  /*36100*/  LDS R228, [R5+UR10+0x4580] ;  /* 0x0045800a05e47984 */ /* 0x000fe80008000800 */
[----:B------:R-:W-:Y:S04]  /*36110*/  LDS R230, [R5+UR10+0x6580] ;  /* 0x0065800a05e67984 */ /* 0x000fe80008000800 */
[----:B-1----:R-:W2:Y:S04]  /*36120*/  LDL.LU.64 R86, [R1+0x3d98] ;  /* 0x003d980001567983 */ /* 0x002ea80000300a00 */
[----:B------:R-:W2:Y:S04]  /*36130*/  LDL.LU.64 R84, [R1+0x3d90] ;  /* 0x003d900001547983 */ /* 0x000ea80000300a00 */
[----:B------:R-:W-:Y:S04]  /*36140*/  STL.64 [R1+0xa30], R80 ;  /* 0x000a305001007387 */ /* 0x000fe80000100a00 */
[----:B------:R1:W-:Y:S04]  /*36150*/  STL.64 [R1+0xa38], R82 ;  /* 0x000a385201007387 */ /* 0x0003e80000100a00 */
[----:B------:R-:W-:Y:S04]  /*36160*/  LDS R229, [R2+UR10+0x4580] ;  /* 0x0045800a02e57984 */ /* 0x000fe80008000800 */
[----:B------:R-:W2:Y:S04]  /*36170*/  LDS R231, [R2+UR10+0x6580] ;  /* 0x0065800a02e77984 */ /* 0x000ea80008000800 */
        /* <DEDUP_REMOVED lines=8> */
[----:B-1----:R-:W3:Y:S04]  /*36200*/  LDL.LU.64 R74, [R1+0x3d68] ;  /* 0x003d6800014a7983 */ /* 0x002ee80000300a00 */
[----:B------:R-:W3:Y:S04]  /*36210*/  LDL.LU.64 R72, [R1+0x3d60] ;  /* 0x003d600001487983 */ /* 0x000ee80000300a00 */
[----:B------:R-:W-:Y:S04]  /*36220*/  STL.64 [R1+0xa00], R236 ;  /* 0x000a00ec01007387 */ /* 0x000fe80000100a00 */
[----:B------:R1:W-:Y:S04]  /*36230*/  STL.64 [R1+0xa08], R238 ;  /* 0x000a08ee01007387 */ /* 0x0003e80000100a00 */
[----:B-1----:R-:W4:Y:S04]  /*36240*/  LDL.LU.64 R238, [R1+0x3d58] ;  /* 0x003d580001ee7983 */ /* 0x002f280000300a00 */
[----:B------:R-:W4:Y:S04]  /*36250*/  LDL.LU.64 R236, [R1+0x3d50] ;  /* 0x003d500001ec7983 */ /* 0x000f280000300a00 */
[----:B------:R-:W-:Y:S04]  /*36260*/  STL.64 [R1+0x9f0], R240 ;  /* 0x0009f0f001007387 */ /* 0x000fe80000100a00 */
[----:B------:R1:W-:Y:S02]  /*36270*/  STL.64 [R1+0x9f8], R242 ;  /* 0x0009f8f201007387 */ /* 0x0003e40000100a00 */
[C---:B-1----:R-:W-:Y:S08]  /*36280*/  HMMA.1688.F32.TF32 R240, R160.reuse, R54, R244 ;  /* 0x00000036a0f0723c */ /* 0x042ff000000810f4 */
[C---:B------:R-:W-:Y:S11]  /*36290*/  HMMA.1688.F32.TF32 R244, R160.reuse, R50, R248 ;  /* 0x00000032a0f4723c */ /* 0x040ff600000810f8 */
[----:B------:R-:W-:Y:S04]  /*362a0*/  STL.64 [R1+0x9e0], R240 ;  /* 0x0009e0f001007387 */ /* 0x000fe80000100a00 */
[----:B------:R1:W-:Y:S02]  /*362b0*/  STL.64 [R1+0x9e8], R242 ;  /* 0x0009e8f201007387 */ /* 0x0003e40000100a00 */
[----:B-1----:R-:W-:Y:S02]  /*362c0*/  HMMA.1688.F32.TF32 R240, R160, R46, R232 ;  /* 0x0000002ea0f0723c */ /* 0x002fe400000810e8 */
[----:B------:R-:W-:Y:S04]  /*362d0*/  STL.64 [R1+0x9d0], R244 ;  /* 0x0009d0f401007387 */ /* 0x000fe80000100a00 */
[----:B------:R-:W-:-:S13]  /*362e0*/  STL.64 [R1+0x9d8], R246 ;  /* 0x0009d8f601007387 */ /* 0x000fda0000100a00 */
[----:B------:R-:W-:Y:S04]  /*362f0*/  STL.64 [R1+0x9c0], R240 ;  /* 0x0009c0f001007387 */ /* 0x000fe80000100a00 */
[----:B------:R-:W-:Y:S04]  /*36300*/  STL.64 [R1+0x9c8], R242 ;  /* 0x0009c8f201007387 */ /* 0x000fe80000100a00 */
[----:B------:R-:W-:Y:S04]  /*36310*/  LDS R240, [R5+UR10+0x4780] ;  /* 0x0047800a05f07984 */ /* 0x000fe80008000800 */
[----:B------:R-:W-:Y:S04]  /*36320*/  LDS R242, [R5+UR10+0x6780] ;  /* 0x0067800a05f27984 */ /* 0x000fe80008000800 */
[----:B------:R-:W-:Y:S04]  /*36330*/  LDS R241, [R2+UR10+0x4780] ;  /* 0x0047800a02f17984 */ /* 0x000fe80008000800 */
[----:B------:R-:W-:Y:S01]  /*36340*/  LDS R243, [R2+UR10+0x6780] ;  /* 0x0067800a02f37984 */ /* 0x000fe20008000800 */
[C---:B--2---:R-:W-:Y:S08]  /*36350*/  HMMA.1688.F32.TF32 R76, R160.reuse, R34, R76 ;  /* 0x00000022a04c723c */ /* 0x044ff0000008104c */
[C---:B---3--:R-:W-:Y:S08]  /*36360*/  HMMA.1688.F32.TF32 R232, R160.reuse, R38, R72 ;  /* 0x00000026a0e8723c */ /* 0x048ff00000081048 */
[C---:B----4-:R-:W-:Y:S08]  /*36370*/  HMMA.1688.F32.TF32 R236, R160.reuse, R42, R236 ;  /* 0x0000002aa0ec723c */ /* 0x050ff000000810ec */
[C---:B------:R-:W-:Y:S11]  /*36380*/  HMMA.1688.F32.TF32 R72, R160.reuse, R30, R80 ;  /* 0x0000001ea048723c */ /* 0x040ff60000081050 */
[----:B------:R-:W-:Y:S01]  /*36390*/  STL.64 [R1+0x9b0], R236 ;  /* 0x0009b0ec01007387 */ /* 0x000fe20000100a00 */
[C---:B------:R-:W-:Y:S03]  /*363a0*/  HMMA.1688.F32.TF32 R80, R160.reuse, R26, R84 ;  /* 0x0000001aa050723c */ /* 0x040fe60000081054 */
[----:B------:R-:W-:Y:S04]  /*363b0*/  STL.64 [R1+0x9b8], R238 ;  /* 0x0009b8ee01007387 */ /* 0x000fe80000100a00 */
[----:B------:R-:W-:Y:S04]  /*363c0*/  STL.64 [R1+0x9a0], R232 ;  /* 0x0009a0e801007387 */ /* 0x000fe80000100a00 */
[----:B------:R-:W-:Y:S04]  /*363d0*/  STL.64 [R1+0x9a8], R234 ;  /* 0x0009a8ea01007387 */ /* 0x000fe80000100a00 */
[----:B------:R-:W-:Y:S04]  /*363e0*/  STL.64 [R1+0x990], R76 ;  /* 0x0009904c01007387 */ /* 0x000fe80000100a00 */
[----:B------:R1:W-:Y:S04]  /*363f0*/  STL.64 [R1+0x998], R78 ;  /* 0x0009984e01007387 */ /* 0x0003e80000100a00 */
[----:B------:R-:W-:Y:S04]  /*36400*/  LDS R232, [R5+UR10+0x4600] ;  /* 0x0046000a05e87984 */ /* 0x000fe80008000800 */
[----:B------:R-:W-:Y:S01]  /*36410*/  LDS R234, [R5+UR10+0x6600] ;  /* 0x0066000a05ea7984 */ /* 0x000fe20008000800 */
[C---:B-1----:R-:W-:Y:S03]  /*36420*/  HMMA.1688.F32.TF32 R76, R160.reuse, R22, R88 ;  /* 0x00000016a04c723c */ /* 0x042fe60000081058 */
[----:B------:R-:W-:Y:S04]  /*36430*/  STL.64 [R1+0x980], R72 ;  /* 0x0009804801007387 */ /* 0x000fe80000100a00 */
[----:B------:R1:W-:Y:S04]  /*36440*/  STL.64 [R1+0x988], R74 ;  /* 0x0009884a01007387 */ /* 0x0003e80000100a00 */
[----:B------:R-:W-:Y:S04]  /*36450*/  STL.64 [R1+0x970], R80 ;  /* 0x0009705001007387 */ /* 0x000fe80000100a00 */
[----:B------:R-:W-:Y:S01]  /*36460*/  STL.64 [R1+0x978], R82 ;  /* 0x0009785201007387 */ /* 0x000fe20000100a00 */
[----:B-1----:R-:W-:Y:S03]  /*36470*/  HMMA.1688.F32.TF32 R72, R160, R18, R92 ;  /* 0x00000012a048723c */ /* 0x002fe6000008105c */
[----:B------:R-:W-:Y:S04]  /*36480*/  LDS R233, [R2+UR10+0x4600] ;  /* 0x0046000a02e97984 */ /* 0x000fe80008000800 */
[----:B------:R-:W-:Y:S04]  /*36490*/  STL.64 [R1+0x960], R76 ;  /* 0x0009604c01007387 */ /* 0x000fe80000100a00 */
[----:B------:R1:W-:Y:S04]  /*364a0*/  STL.64 [R1+0x968], R78 ;  /* 0x0009684e01007387 */ /* 0x0003e80000100a00 */
[----:B------:R-:W2:Y:S01]  /*364b0*/  LDS R235, [R2+UR10+0x6600] ;  /* 0x0066000a02eb7984 */ /* 0x000ea20008000800 */
[C---:B-1----:R-:W-:Y:S03]  /*364c0*/  HMMA.1688.F32.TF32 R76, R228.reuse, R70, R96 ;  /* 0x00000046e44c723c */ /* 0x042fe60000081060 */
[----:B------:R-:W-:Y:S04]  /*364d0*/  STL.64 [R1+0x950], R72 ;  /* 0x0009504801007387 */ /* 0x000fe80000100a00 */
[----:B------:R1:W-:Y:S01]  /*364e0*/  STL.64 [R1+0x958], R74 ;  /* 0x0009584a01007387 */ /* 0x0003e20000100a00 */
[C---:B------:R-:W-:Y:S08]  /*364f0*/  HMMA.1688.F32.TF32 R80, R228.reuse, R14, R104 ;  /* 0x0000000ee450723c */ /* 0x040ff00000081068 */
[C---:B-1----:R-:W-:Y:S03]  /*36500*/  HMMA.1688.F32.TF32 R72, R228.reuse, R66, R100 ;  /* 0x00000042e448723c */ /* 0x042fe60000081064 */
[----:B------:R-:W-:Y:S04]  /*36510*/  STL.64 [R1+0x940], R76 ;  /* 0x0009404c01007387 */ /* 0x000fe80000100a00 */
[----:B------:R1:W-:Y:S02]  /*36520*/  STL.64 [R1+0x948], R78 ;  /* 0x0009484e01007387 */ /* 0x0003e40000100a00 */
[C---:B-1----:R-:W-:Y:S10]  /*36530*/  HMMA.1688.F32.TF32 R76, R228.reuse, R10, R108 ;  /* 0x0000000ae44c723c */ /* 0x042ff4000008106c */
[----:B------:R-:W-:Y:S04]  /*36540*/  STL.64 [R1+0x930], R72 ;  /* 0x0009304801007387 */ /* 0x000fe80000100a00 */
[----:B------:R1:W-:Y:S04]  /*36550*/  STL.64 [R1+0x938], R74 ;  /* 0x0009384a01007387 */ /* 0x0003e80000100a00 */
[----:B------:R-:W-:Y:S04]  /*36560*/  STL.64 [R1+0x920], R80 ;  /* 0x0009205001007387 */ /* 0x000fe80000100a00 */
[----:B------:R3:W-:Y:S01]  /*36570*/  STL.64 [R1+0x928], R82 ;  /* 0x0009285201007387 */ /* 0x0007e20000100a00 */
[C---:B-1----:R-:W-:Y:S03]  /*36580*/  HMMA.1688.F32.TF32 R72, R228.reuse, R62, R112 ;  /* 0x0000003ee448723c */ /* 0x042fe60000081070 */
[----:B------:R-:W-:Y:S04]  /*36590*/  STL.64 [R1+0x910], R76 ;  /* 0x0009104c01007387 */ /* 0x000fe80000100a00 */
[----:B------:R1:W-:Y:S01]  /*365a0*/  STL.64 [R1+0x918], R78 ;  /* 0x0009184e01007387 */ /* 0x0003e20000100a00 */
[C---:B---3--:R-:W-:Y:S08]  /*365b0*/  HMMA.1688.F32.TF32 R80, R228.reuse, R58, R116 ;  /* 0x0000003ae450723c */ /* 0x048ff00000081074 */
[C---:B-1----:R-:W-:Y:S03]  /*365c0*/  HMMA.1688.F32.TF32 R76, R228.reuse, R54, R120 ;  /* 0x00000036e44c723c */ /* 0x042fe60000081078 */
        /* <DEDUP_REMOVED lines=26> */
[----:B-1----:R-:W-:Y:S03]  /*36770*/  HMMA.1688.F32.TF32 R76, R228, R18, R156 ;  /* 0x00000012e44c723c */ /* 0x002fe6000008109c */
[----:B------:R-:W-:Y:S04]  /*36780*/  STL.64 [R1+0x870], R72 ;  /* 0x0008704801007387 */ /* 0x000fe80000100a00 */
[----:B------:R-:W-:Y:S01]  /*36790*/  STL.64 [R1+0x878], R74 ;  /* 0x0008784a01007387 */ /* 0x000fe20000100a00 */
[----:B--2---:R-:W-:Y:S03]  /*367a0*/  HMMA.1688.F32.TF32 R84, R232, R70, R164 ;  /* 0x00000046e854723c */ /* 0x004fe600000810a4 */
[----:B------:R-:W-:Y:S04]  /*367b0*/  STL.64 [R1+0x860], R80 ;  /* 0x0008605001007387 */ /* 0x000fe80000100a00 */
[----:B------:R1:W-:Y:S01]  /*367c0*/  STL.64 [R1+0x868], R82 ;  /* 0x0008685201007387 */ /* 0x0003e20000100a00 */
[----:B------:R-:W-:-:S02]  /*367d0*/  IMAD.MOV.U32 R236, RZ, RZ, R225 ;  /* 0x000000ffffec7224 */ /* 0x000fc400078e00e1 */
[----:B------:R-:W-:Y:S01]  /*367e0*/  IMAD.MOV.U32 R237, RZ, RZ, R224 ;  /* 0x000000ffffed7224 */ /* 0x000fe200078e00e0 */
[----:B------:R-:W-:Y:S04]  /*367f0*/  LDS R72, [R5+UR10+0x4680] ;  /* 0x0046800a05487984 */ /* 0x000fe80008000800 */
[----:B------:R-:W-:Y:S01]  /*36800*/  STL.64 [R1+0x850], R76 ;  /* 0x0008504c01007387 */ /* 0x000fe20000100a00 */
[----:B-1----:R-:W-:Y:S03]  /*36810*/  HMMA.1688.F32.TF32 R80, R232, R66, R168 ;  /* 0x00000042e850723c */ /* 0x002fe600000810a8 */
[----:B------:R1:W-:Y:S01]  /*36820*/  STL.64 [R1+0x858], R78 ;  /* 0x0008584e01007387 */ /* 0x0003e20000100a00 */
[----:B------:R-:W-:-:S02]  /*36830*/  IMAD.MOV.U32 R238, RZ, RZ, R227 ;  /* 0x000000ffffee7224 */ /* 0x000fc400078e00e3 */
[----:B------:R-:W-:Y:S01]  /*36840*/  IMAD.MOV.U32 R239, RZ, RZ, R226 ;  /* 0x000000ffffef7224 */ /* 0x000fe200078e00e2 */
[----:B------:R-:W-:Y:S04]  /*36850*/  LDS R74, [R5+UR10+0x6680] ;  /* 0x0066800a054a7984 */ /* 0x000fe80008000800 */
[----:B------:R-:W-:Y:S01]  /*36860*/  LDS R73, [R2+UR10+0x4680] ;  /* 0x0046800a02497984 */ /* 0x000fe20008000800 */
[C---:B-1----:R-:W-:Y:S03]  /*36870*/  HMMA.1688.F32.TF32 R76, R232.reuse, R14, R172 ;  /* 0x0000000ee84c723c */ /* 0x042fe600000810ac */
[----:B------:R-:W-:Y:S04]  /*36880*/  STL.64 [R1+0x840], R84 ;  /* 0x0008405401007387 */ /* 0x000fe80000100a00 */
[----:B------:R1:W-:Y:S04]  /*36890*/  STL.64 [R1+0x848], R86 ;  /* 0x0008485601007387 */ /* 0x0003e80000100a00 */
[----:B------:R-:W-:Y:S04]  /*368a0*/  STL.64 [R1+0x830], R80 ;  /* 0x0008305001007387 */ /* 0x000fe80000100a00 */
[----:B------:R2:W-:Y:S01]  /*368b0*/  STL.64 [R1+0x838], R82 ;  /* 0x0008385201007387 */ /* 0x0005e20000100a00 */
[C---:B-1----:R-:W-:Y:S03]  /*368c0*/  HMMA.1688.F32.TF32 R84, R232.reuse, R10, R176 ;  /* 0x0000000ae854723c */ /* 0x042fe600000810b0 */
[----:B------:R-:W1:Y:S04]  /*368d0*/  LDS R75, [R2+UR10+0x6680] ;  /* 0x0066800a024b7984 */ /* 0x000e680008000800 */
[----:B------:R-:W-:Y:S01]  /*368e0*/  STL.64 [R1+0x820], R76 ;  /* 0x0008204c01007387 */ /* 0x000fe20000100a00 */
[C---:B--2---:R-:W-:Y:S03]  /*368f0*/  HMMA.1688.F32.TF32 R80, R232.reuse, R62, R180 ;  /* 0x0000003ee850723c */ /* 0x044fe600000810b4 */
[----:B------:R2:W-:Y:S05]  /*36900*/  STL.64 [R1+0x828], R78 ;  /* 0x0008284e01007387 */ /* 0x0005ea0000100a00 */
[C---:B--2---:R-:W-:Y:S03]  /*36910*/  HMMA.1688.F32.TF32 R76, R232.reuse, R58, R184 ;  /* 0x0000003ae84c723c */ /* 0x044fe600000810b8 */
[----:B------:R-:W-:Y:S04]  /*36920*/  STL.64 [R1+0x810], R84 ;  /* 0x0008105401007387 */ /* 0x000fe80000100a00 */
[----:B------:R2:W-:Y:S04]  /*36930*/  STL.64 [R1+0x818], R86 ;  /* 0x0008185601007387 */ /* 0x0005e80000100a00 */
[----:B------:R-:W-:Y:S04]  /*36940*/  STL.64 [R1+0x800], R80 ;  /* 0x0008005001007387 */ /* 0x000fe80000100a00 */
[----:B------:R3:W-:Y:S01]  /*36950*/  STL.64 [R1+0x808], R82 ;  /* 0x0008085201007387 */ /* 0x0007e20000100a00 */
[C---:B--2---:R-:W-:Y:S03]  /*36960*/  HMMA.1688.F32.TF32 R84, R232.reuse, R54, R188 ;  /* 0x00000036e854723c */ /* 0x044fe600000810bc */
[----:B------:R-:W-:Y:S04]  /*36970*/  STL.64 [R1+0x7f0], R76 ;  /* 0x0007f04c01007387 */ /* 0x000fe80000100a00 */
[----:B------:R2:W-:Y:S01]  /*36980*/  STL.64 [R1+0x7f8], R78 ;  /* 0x0007f84e01007387 */ /* 0x0005e20000100a00 */
[C---:B---3--:R-:W-:Y:S08]  /*36990*/  HMMA.1688.F32.TF32 R80, R232.reuse, R50, R192 ;  /* 0x00000032e850723c */ /* 0x048ff000000810c0 */
        /* <DEDUP_REMOVED lines=18> */
[----:B--2---:R-:W-:Y:S03]  /*36ac0*/  HMMA.1688.F32.TF32 R76, R232, R22, R220 ;  /* 0x00000016e84c723c */ /* 0x004fe600000810dc */
[----:B------:R-:W-:Y:S04]  /*36ad0*/  STL.64 [R1+0x770], R84 ;  /* 0x0007705401007387 */ /* 0x000fe80000100a00 */
[----:B------:R-:W-:Y:S04]  /*36ae0*/  STL.64 [R1+0x778], R86 ;  /* 0x0007785601007387 */ /* 0x000fe80000100a00 */
[----:B------:R2:W-:Y:S04]  /*36af0*/  STL.64 [R1+0x760], R80 ;  /* 0x0007605001007387 */ /* 0x0005e80000100a00 */
[----:B------:R3:W-:Y:S04]  /*36b00*/  STL.64 [R1+0x768], R82 ;  /* 0x0007685201007387 */ /* 0x0007e80000100a00 */
[----:B------:R-:W4:Y:S04]  /*36b10*/  LDL.LU R225, [R1+0x3d48] ;  /* 0x003d480001e17983 */ /* 0x000f280000300800 */
[----:B------:R-:W-:Y:S04]  /*36b20*/  STL.64 [R1+0x640], R76 ;  /* 0x0006404c01007387 */ /* 0x000fe80000100a00 */
[----:B------:R-:W-:Y:S04]  /*36b30*/  STL.64 [R1+0x648], R78 ;  /* 0x0006484e01007387 */ /* 0x000fe80000100a00 */
[----:B------:R-:W4:Y:S04]  /*36b40*/  LDL.LU R224, [R1+0x3d44] ;  /* 0x003d440001e07983 */ /* 0x000f280000300800 */
[----:B------:R-:W4:Y:S04]  /*36b50*/  LDL.LU R227, [R1+0x3d40] ;  /* 0x003d400001e37983 */ /* 0x000f280000300800 */
[----:B------:R-:W4:Y:S04]  /*36b60*/  LDL.LU R226, [R1+0x3d3c] ;  /* 0x003d3c0001e27983 */ /* 0x000f280000300800 */
[----:B--2---:R-:W2:Y:S04]  /*36b70*/  LDL.LU R80, [R1+0xd10] ;  /* 0x000d100001507983 */ /* 0x004ea80000300800 */
[----:B------:R-:W2:Y:S04]  /*36b80*/  LDL.LU R81, [R1+0xd14] ;  /* 0x000d140001517983 */ /* 0x000ea80000300800 */
[----:B---3--:R-:W2:Y:S04]  /*36b90*/  LDL.LU R82, [R1+0xd18] ;  /* 0x000d180001527983 */ /* 0x008ea80000300800 */
[----:B------:R-:W2:Y:S04]  /*36ba0*/  LDL.LU R83, [R1+0xd1c] ;  /* 0x000d1c0001537983 */ /* 0x000ea80000300800 */
[----:B------:R-:W-:Y:S04]  /*36bb0*/  LDS R76, [R5+UR10+0x4700] ;  /* 0x0047000a054c7984 */ /* 0x000fe80008000800 */
[----:B------:R-:W-:Y:S04]  /*36bc0*/  LDS R78, [R5+UR10+0x6700] ;  /* 0x0067000a054e7984 */ /* 0x000fe80008000800 */
[----:B------:R-:W-:Y:S04]  /*36bd0*/  LDS R77, [R2+UR10+0x4700] ;  /* 0x0047000a024d7984 */ /* 0x000fe80008000800 */
[----:B------:R-:W3:Y:S01]  /*36be0*/  LDS R79, [R2+UR10+0x6700] ;  /* 0x0067000a024f7984 */ /* 0x000ee20008000800 */
[----:B----4-:R-:W-:-:S02]  /*36bf0*/  IMAD.MOV.U32 R86, RZ, RZ, R224 ;  /* 0x000000ffff567224 */ /* 0x010fc400078e00e0 */
[----:B------:R-:W-:Y:S02]  /*36c00*/  IMAD.MOV.U32 R84, RZ, RZ, R227 ;  /* 0x000000ffff547224 */ /* 0x000fe400078e00e3 */
[----:B------:R-:W4:Y:S01]  /*36c10*/  LDL.LU R227, [R1+0x3d38] ;  /* 0x003d380001e37983 */ /* 0x000f220000300800 */
[----:B------:R-:W-:-:S03]  /*36c20*/  MOV R85, R226 ;  /* 0x000000e200557202 */ /* 0x000fc60000000f00 */
[----:B------:R-:W2:Y:S04]  /*36c30*/  LDL.LU R226, [R1+0x3d34] ;  /* 0x003d340001e27983 */ /* 0x000ea80000300800 */
[----:B------:R-:W2:Y:S01]  /*36c40*/  LDL.LU R224, [R1+0x3d30] ;  /* 0x003d300001e07983 */ /* 0x000ea20000300800 */
[----:B------:R-:W-:-:S03]  /*36c50*/  IMAD.MOV.U32 R87, RZ, RZ, R225 ;  /* 0x000000ffff577224 */ /* 0x000fc600078e00e1 */
[----:B------:R-:W3:Y:S04]  /*36c60*/  LDL.LU R225, [R1+0x3d2c] ;  /* 0x003d2c0001e17983 */ /* 0x000ee80000300800 */
[----:B------:R-:W4:Y:S04]  /*36c70*/  LDL.LU R88, [R1+0xd30] ;  /* 0x000d300001587983 */ /* 0x000f280000300800 */
[----:B------:R-:W4:Y:S04]  /*36c80*/  LDL.LU R89, [R1+0xd34] ;  /* 0x000d340001597983 */ /* 0x000f280000300800 */
[----:B------:R-:W4:Y:S04]  /*36c90*/  LDL.LU R90, [R1+0xd38] ;  /* 0x000d3800015a7983 */ /* 0x000f280000300800 */
[----:B------:R-:W4:Y:S01]  /*36ca0*/  LDL.LU R91, [R1+0xd3c] ;  /* 0x000d3c00015b7983 */ /* 0x000f220000300800 */
[----:B--2---:R-:W-:-:S03]  /*36cb0*/  IMAD.MOV.U32 R92, RZ, RZ, R224 ;  /* 0x000000ffff5c7224 */ /* 0x004fc600078e00e0 */
[----:B------:R-:W2:Y:S01]  /*36cc0*/  LDL.LU R224, [R1+0x3d28] ;  /* 0x003d280001e07983 */ /* 0x000ea20000300800 */
[----:B------:R-:W-:Y:S02]  /*36cd0*/  IMAD.MOV.U32 R94, RZ, RZ, R226 ;  /* 0x000000ffff5e7224 */ /* 0x000fe400078e00e2 */
[----:B---3--:R-:W-:Y:S02]  /*36ce0*/  IMAD.MOV.U32 R93, RZ, RZ, R225 ;  /* 0x000000ffff5d7224 */ /* 0x008fe400078e00e1 */
[----:B------:R-:W3:Y:S01]  /*36cf0*/  LDL.LU R225, [R1+0x3d24] ;  /* 0x003d240001e17983 */ /* 0x000ee20000300800 */
[----:B----4-:R-:W-:-:S03]  /*36d00*/  IMAD.MOV.U32 R95, RZ, RZ, R227 ;  /* 0x000000ffff5f7224 */ /* 0x010fc600078e00e3 */
[----:B------:R-:W4:Y:S04]  /*36d10*/  LDL.LU R226, [R1+0x3d20] ;  /* 0x003d200001e27983 */ /* 0x000f280000300800 */
[----:B------:R-:W4:Y:S04]  /*36d20*/  LDL.LU R227, [R1+0x3d1c] ;  /* 0x003d1c0001e37983 */ /* 0x000f280000300800 */
[----:B------:R-:W4:Y:S04]  /*36d30*/  LDL.LU R96, [R1+0xd60] ;  /* 0x000d600001607983 */ /* 0x000f280000300800 */
[----:B------:R-:W4:Y:S04]  /*36d40*/  LDL.LU R97, [R1+0xd64] ;  /* 0x000d640001617983 */ /* 0x000f280000300800 */
[----:B------:R-:W4:Y:S01]  /*36d50*/  LDL.LU R98, [R1+0xd68] ;  /* 0x000d680001627983 */ /* 0x000f220000300800 */
[----:B--2---:R-:W-:-:S03]  /*36d60*/  MOV R99, R224 ;  /* 0x000000e000637202 */ /* 0x004fc60000000f00 */
[----:B------:R-:W2:Y:S04]  /*36d70*/  LDL.LU R224, [R1+0x3d18] ;  /* 0x003d180001e07983 */ /* 0x000ea80000300800 */
[----:B------:R-:W2:Y:S01]  /*36d80*/  LDL.LU R100, [R1+0xd70] ;  /* 0x000d700001647983 */ /* 0x000ea20000300800 */
[----:B---3--:R-:W-:Y:S02]  /*36d90*/  IMAD.MOV.U32 R103, RZ, RZ, R225 ;  /* 0x000000ffff677224 */ /* 0x008fe400078e00e1 */
[----:B----4-:R-:W-:Y:S02]  /*36da0*/  IMAD.MOV.U32 R102, RZ, RZ, R226 ;  /* 0x000000ffff667224 */ /* 0x010fe400078e00e2 */
[----:B------:R-:W-:Y:S02]  /*36db0*/  IMAD.MOV.U32 R101, RZ, RZ, R227 ;  /* 0x000000ffff657224 */ /* 0x000fe400078e00e3 */
[----:B------:R-:W3:Y:S04]  /*36dc0*/  LDL.LU R227, [R1+0x3d14] ;  /* 0x003d140001e37983 */ /* 0x000ee80000300800 */
[----:B------:R-:W4:Y:S04]  /*36dd0*/  LDL.LU R226, [R1+0x3d10] ;  /* 0x003d100001e27983 */ /* 0x000f280000300800 */
[----:B------:R-:W3:Y:S04]  /*36de0*/  LDL.LU R225, [R1+0x3d0c] ;  /* 0x003d0c0001e17983 */ /* 0x000ee80000300800 */
[----:B------:R-:W3:Y:S04]  /*36df0*/  LDL.LU R104, [R1+0xd80] ;  /* 0x000d800001687983 */ /* 0x000ee80000300800 */
[----:B------:R-:W3:Y:S04]  /*36e00*/  LDL.LU R105, [R1+0xd84] ;  /* 0x000d840001697983 */ /* 0x000ee80000300800 */
[----:B------:R-:W3:Y:S01]  /*36e10*/  LDL.LU R106, [R1+0xd88] ;  /* 0x000d8800016a7983 */ /* 0x000ee20000300800 */
[----:B--2---:R-:W-:-:S03]  /*36e20*/  IMAD.MOV.U32 R107, RZ, RZ, R224 ;  /* 0x000000ffff6b7224 */ /* 0x004fc600078e00e0 */
[----:B------:R-:W2:Y:S04]  /*36e30*/  LDL.LU R224, [R1+0x3d08] ;  /* 0x003d080001e07983 */ /* 0x000ea80000300800 */
[----:B------:R-:W1:Y:S04]  /*36e40*/  LDL.LU R248, [R1+0xcd0] ;  /* 0x000cd00001f87983 */ /* 0x000e680000300800 */
[----:B------:R-:W1:Y:S04]  /*36e50*/  LDL.LU R249, [R1+0xcd4] ;  /* 0x000cd40001f97983 */ /* 0x000e680000300800 */
[----:B------:R-:W1:Y:S04]  /*36e60*/  LDL.LU R250, [R1+0xcd8] ;  /* 0x000cd80001fa7983 */ /* 0x000e680000300800 */
[----:B------:R-:W1:Y:S04]  /*36e70*/  LDL.LU R251, [R1+0xcdc] ;  /* 0x000cdc0001fb7983 */ /* 0x000e680000300800 */
[----:B------:R-:W3:Y:S04]  /*36e80*/  LDL.LU R112, [R1+0xda0] ;  /* 0x000da00001707983 */ /* 0x000ee80000300800 */
[----:B------:R-:W4:Y:S04]  /*36e90*/  LDL.LU R113, [R1+0xda4] ;  /* 0x000da40001717983 */ /* 0x000f280000300800 */
[----:B------:R-:W4:Y:S04]  /*36ea0*/  LDL.LU R114, [R1+0xda8] ;  /* 0x000da80001727983 */ /* 0x000f280000300800 */
[----:B------:R-:W4:Y:S04]  /*36eb0*/  LDL.LU R115, [R1+0xdac] ;  /* 0x000dac0001737983 */ /* 0x000f280000300800 */
[----:B------:R-:W4:Y:S04]  /*36ec0*/  LDL.LU R116, [R1+0xdb0] ;  /* 0x000db00001747983 */ /* 0x000f280000300800 */
[----:B------:R-:W4:Y:S04]  /*36ed0*/  LDL.LU R117, [R1+0xdb4] ;  /* 0x000db40001757983 */ /* 0x000f280000300800 */
[----:B------:R-:W4:Y:S01]  /*36ee0*/  LDL.LU R118, [R1+0xdb8] ;  /* 0x000db80001767983 */ /* 0x000f220000300800 */
[----:B--2---:R-:W-:-:S03]  /*36ef0*/  IMAD.MOV.U32 R119, RZ, RZ, R224 ;  /* 0x000000ffff777224 */ /* 0x004fc600078e00e0 */
[----:B------:R-:W2:Y:S04]  /*36f00*/  LDL.LU R224, [R1+0x3d04] ;  /* 0x003d040001e07983 */ /* 0x000ea80000300800 */
[----:B------:R-:W2:Y:S04]  /*36f10*/  LDL.LU R120, [R1+0xdc0] ;  /* 0x000dc00001787983 */ /* 0x000ea80000300800 */
[----:B------:R-:W2:Y:S04]  /*36f20*/  LDL.LU R121, [R1+0xdc4] ;  /* 0x000dc40001797983 */ /* 0x000ea80000300800 */
[----:B------:R-:W2:Y:S04]  /*36f30*/  LDL.LU R122, [R1+0xdc8] ;  /* 0x000dc800017a7983 */ /* 0x000ea80000300800 */
[----:B------:R-:W2:Y:S01]  /*36f40*/  LDL.LU R123, [R1+0xdcc] ;  /* 0x000dcc00017b7983 */ /* 0x000ea20000300800 */
[----:B---3--:R-:W-:-:S03]  /*36f50*/  MOV R108, R225 ;  /* 0x000000e1006c7202 */ /* 0x008fc60000000f00 */
[----:B------:R-:W3:Y:S01]  /*36f60*/  LDL.LU R124, [R1+0xdd0] ;  /* 0x000dd000017c7983 */ /* 0x000ee20000300800 */
[----:B----4-:R-:W-:-:S03]  /*36f70*/  IMAD.MOV.U32 R109, RZ, RZ, R226 ;  /* 0x000000ffff6d7224 */ /* 0x010fc600078e00e2 */
[----:B------:R-:W3:Y:S01]  /*36f80*/  LDL.LU R125, [R1+0xdd4] ;  /* 0x000dd400017d7983 */ /* 0x000ee20000300800 */
[----:B------:R-:W-:-:S03]  /*36f90*/  IMAD.MOV.U32 R110, RZ, RZ, R227 ;  /* 0x000000ffff6e7224 */ /* 0x000fc600078e00e3 */
[----:B------:R-:W3:Y:S01]  /*36fa0*/  LDL.LU R126, [R1+0xdd8] ;  /* 0x000dd800017e7983 */ /* 0x000ee20000300800 */
[----:B--2---:R-:W-:-:S03]  /*36fb0*/  IMAD.MOV.U32 R127, RZ, RZ, R224 ;  /* 0x000000ffff7f7224 */ /* 0x004fc600078e00e0 */
[----:B------:R-:W2:Y:S04]  /*36fc0*/  LDL.LU R224, [R1+0x3d00] ;  /* 0x003d000001e07983 */ /* 0x000ea80000300800 */
[----:B------:R-:W2:Y:S04]  /*36fd0*/  LDL.LU R225, [R1+0x3cfc] ;  /* 0x003cfc0001e17983 */ /* 0x000ea80000300800 */
[----:B------:R-:W2:Y:S04]  /*36fe0*/  LDL.LU R226, [R1+0x3cf8] ;  /* 0x003cf80001e27983 */ /* 0x000ea80000300800 */
[----:B------:R-:W2:Y:S04]  /*36ff0*/  LDL.LU R227, [R1+0x3cf4] ;  /* 0x003cf40001e37983 */ /* 0x000ea80000300800 */
[----:B------:R-:W4:Y:S04]  /*37000*/  LDL.LU R111, [R1+0xd9c] ;  /* 0x000d9c00016f7983 */ /* 0x000f280000300800 */
[----:B------:R-:W3:Y:S04]  /*37010*/  LDL.LU R160, [R1+0xd50] ;  /* 0x000d500001a07983 */ /* 0x000ee80000300800 */
[----:B------:R-:W3:Y:S04]  /*37020*/  LDL.LU R161, [R1+0xd54] ;  /* 0x000d540001a17983 */ /* 0x000ee80000300800 */
[----:B------:R-:W3:Y:S04]  /*37030*/  LDL.LU R162, [R1+0xd58] ;  /* 0x000d580001a27983 */ /* 0x000ee80000300800 */
[----:B------:R-:W3:Y:S01]  /*37040*/  LDL.LU R163, [R1+0xd5c] ;  /* 0x000d5c0001a37983 */ /* 0x000ee20000300800 */
[----:B-1----:R-:W-:Y:S08]  /*37050*/  HMMA.1688.F32.TF32 R128, R72, R70, R248 ;  /* 0x000000464880723c */ /* 0x002ff000000810f8 */
[----:B--2---:R-:W-:Y:S01]  /*37060*/  HMMA.1688.F32.TF32 R232, R232, R18, R224 ;  /* 0x00000012e8e8723c */ /* 0x004fe200000810e0 */
[----:B------:R-:W-:Y:S04]  /*37070*/  LDS R224, [R5+UR10+0x8380] ;  /* 0x0083800a05e07984 */ /* 0x000fe80008000800 */
[----:B------:R-:W-:Y:S03]  /*37080*/  LDS R226, [R5+UR10+0xa380] ;  /* 0x00a3800a05e27984 */ /* 0x000fe60008000800 */
[C---:B------:R-:W-:Y:S01]  /*37090*/  HMMA.1688.F32.TF32 R92, R72.reuse, R38, R92 ;  /* 0x00000026485c723c */ /* 0x040fe2000008105c */
[----:B------:R-:W-:Y:S04]  /*370a0*/  LDS R225, [R2+UR10+0x8380] ;  /* 0x0083800a02e17984 */ /* 0x000fe80008000800 */
[----:B------:R-:W-:Y:S06]  /*370b0*/  LDS R227, [R2+UR10+0xa380] ;  /* 0x00a3800a02e37984 */ /* 0x000fec0008000800 */
[----:B------:R-:W-:Y:S04]  /*370c0*/  STL [R1+0x3c1c], R232 ;  /* 0x003c1ce801007387 */ /* 0x000fe80000100800 */
[----:B------:R-:W-:Y:S04]  /*370d0*/  STL [R1+0x3c18], R233 ;  /* 0x003c18e901007387 */ /* 0x000fe80000100800 */
[----:B------:R-:W-:Y:S04]  /*370e0*/  STL [R1+0x3c14], R234 ;  /* 0x003c14ea01007387 */ /* 0x000fe80000100800 */
[----:B------:R-:W-:Y:S04]  /*370f0*/  STL [R1+0x3c10], R235 ;  /* 0x003c10eb01007387 */ /* 0x000fe80000100800 */
[----:B------:R-:W2:Y:S04]  /*37100*/  LDL.LU R244, [R1+0xcc0] ;  /* 0x000cc00001f47983 */ /* 0x000ea80000300800 */
[----:B------:R-:W-:Y:S04]  /*37110*/  STL.64 [R1+0x630], R128 ;  /* 0x0006308001007387 */ /* 0x000fe80000100a00 */
[----:B------:R3:W-:Y:S04]  /*37120*/  STL.64 [R1+0x638], R130 ;  /* 0x0006388201007387 */ /* 0x0007e80000100a00 */
[----:B------:R-:W2:Y:S04]  /*37130*/  LDL.LU R245, [R1+0xcc4] ;  /* 0x000cc40001f57983 */ /* 0x000ea80000300800 */
[----:B------:R-:W2:Y:S04]  /*37140*/  LDL.LU R246, [R1+0xcc8] ;  /* 0x000cc80001f67983 */ /* 0x000ea80000300800 */
[----:B------:R-:W2:Y:S04]  /*37150*/  LDL.LU R247, [R1+0xccc] ;  /* 0x000ccc0001f77983 */ /* 0x000ea80000300800 */
[----:B------:R-:W2:Y:S04]  /*37160*/  LDL.LU R248, [R1+0xcb0] ;  /* 0x000cb00001f87983 */ /* 0x000ea80000300800 */
[----:B------:R-:W2:Y:S04]  /*37170*/  LDL.LU R249, [R1+0xcb4] ;  /* 0x000cb40001f97983 */ /* 0x000ea80000300800 */
[----:B------:R-:W2:Y:S04]  /*37180*/  LDL.LU R250, [R1+0xcb8] ;  /* 0x000cb80001fa7983 */ /* 0x000ea80000300800 */
[----:B------:R-:W2:Y:S01]  /*37190*/  LDL.LU R251, [R1+0xcbc] ;  /* 0x000cbc0001fb7983 */ /* 0x000ea20000300800 */
[C---:B---3--:R-:W-:Y:S08]  /*371a0*/  HMMA.1688.F32.TF32 R128, R72.reuse, R66, R124 ;  /* 0x000000424880723c */ /* 0x048ff0000008107c */
[C---:B------:R-:W-:Y:S08]  /*371b0*/  HMMA.1688.F32.TF32 R124, R72.reuse, R14, R120 ;  /* 0x0000000e487c723c */ /* 0x040ff00000081078 */
[C---:B------:R-:W-:Y:S08]  /*371c0*/  HMMA.1688.F32.TF32 R120, R72.reuse, R10, R116 ;  /* 0x0000000a4878723c */ /* 0x040ff00000081074 */
[C---:B------:R-:W-:Y:S08]  /*371d0*/  HMMA.1688.F32.TF32 R116, R72.reuse, R62, R112 ;  /* 0x0000003e4874723c */ /* 0x040ff00000081070 */
[C---:B----4-:R-:W-:Y:S08]  /*371e0*/  HMMA.1688.F32.TF32 R112, R72.reuse, R58, R108 ;  /* 0x0000003a4870723c */ /* 0x050ff0000008106c */
        /* <DEDUP_REMOVED lines=17> */
[----:B------:R-:W-:Y:S01]  /*37300*/  STL.64 [R1+0x17b8], R110 ;  /* 0x0017b86e01007387 */ /* 0x000fe20000100a00 */
[----:B------:R-:W-:-:S03]  /*37310*/  IMAD.MOV.U32 R232, RZ, RZ, R95 ;  /* 0x000000ffffe87224 */ /* 0x000fc600078e005f */
[----:B------:R-:W-:Y:S04]  /*37320*/  STL.64 [R1+0x17a0], R104 ;  /* 0x0017a06801007387 */ /* 0x000fe80000100a00 */
[----:B------:R-:W-:Y:S04]  /*37330*/  STL.64 [R1+0x17a8], R106 ;  /* 0x0017a86a01007387 */ /* 0x000fe80000100a00 */
[----:B------:R-:W-:Y:S04]  /*37340*/  STL.64 [R1+0x1790], R100 ;  /* 0x0017906401007387 */ /* 0x000fe80000100a00 */
[----:B------:R-:W-:Y:S04]  /*37350*/  STL.64 [R1+0x1798], R102 ;  /* 0x0017986601007387 */ /* 0x000fe80000100a00 */
[----:B------:R-:W-:Y:S04]  /*37360*/  STL.64 [R1+0x1770], R92 ;  /* 0x0017705c01007387 */ /* 0x000fe80000100a00 */
[----:B------:R-:W-:Y:S04]  /*37370*/  STL.64 [R1+0x1780], R96 ;  /* 0x0017806001007387 */ /* 0x000fe80000100a00 */
[----:B------:R-:W-:Y:S04]  /*37380*/  STL.64 [R1+0x1788], R98 ;  /* 0x0017886201007387 */ /* 0x000fe80000100a00 */
[----:B------:R-:W-:Y:S04]  /*37390*/  STL [R1+0x1778], R94 ;  /* 0x0017785e01007387 */ /* 0x000fe80000100800 */
[----:B------:R1:W-:Y:S04]  /*373a0*/  STL [R1+0x3c20], R232 ;  /* 0x003c20e801007387 */ /* 0x0003e80000100800 */
[----:B------:R-:W-:Y:S04]  /*373b0*/  STL.64 [R1+0x1750], R84 ;  /* 0x0017505401007387 */ /* 0x000fe80000100a00 */
[----:B------:R-:W-:Y:S01]  /*373c0*/  STL.64 [R1+0x1760], R88 ;  /* 0x0017605801007387 */ /* 0x000fe20000100a00 */
[----:B-1----:R-:W-:-:S03]  /*373d0*/  IMAD.MOV.U32 R232, RZ, RZ, R87 ;  /* 0x000000ffffe87224 */ /* 0x002fc600078e0057 */
[----:B------:R-:W-:Y:S04]  /*373e0*/  STL.64 [R1+0x1768], R90 ;  /* 0x0017685a01007387 */ /* 0x000fe80000100a00 */
[----:B------:R1:W-:Y:S02]  /*373f0*/  STL [R1+0x1758], R86 ;  /* 0x0017585601007387 */ /* 0x0003e40000100800 */
[C---:B-1----:R-:W-:Y:S08]  /*37400*/  HMMA.1688.F32.TF32 R84, R72.reuse, R26, R80 ;  /* 0x0000001a4854723c */ /* 0x042ff00000081050 */
[----:B------:R-:W-:Y:S01]  /*37410*/  HMMA.1688.F32.TF32 R80, R72, R22, R236 ;  /* 0x000000164850723c */ /* 0x000fe200000810ec */
[----:B------:R1:W-:Y:S10]  /*37420*/  STL [R1+0x3c24], R232 ;  /* 0x003c24e801007387 */ /* 0x0003f40000100800 */
[----:B------:R-:W-:Y:S04]  /*37430*/  STL.64 [R1+0x1740], R84 ;  /* 0x0017405401007387 */ /* 0x000fe80000100a00 */
[----:B------:R-:W-:Y:S04]  /*37440*/  STL.64 [R1+0x1748], R86 ;  /* 0x0017485601007387 */ /* 0x000fe80000100a00 */
[----:B------:R-:W-:Y:S01]  /*37450*/  MOV R235, R82 ;  /* 0x0000005200eb7202 */ /* 0x000fe20000000f00 */
[----:B------:R-:W-:-:S02]  /*37460*/  IMAD.MOV.U32 R234, RZ, RZ, R81 ;  /* 0x000000ffffea7224 */ /* 0x000fc400078e0051 */
[----:B------:R-:W-:Y:S01]  /*37470*/  IMAD.MOV.U32 R233, RZ, RZ, R80 ;  /* 0x000000ffffe97224 */ /* 0x000fe200078e0050 */
[----:B------:R-:W-:Y:S04]  /*37480*/  STL [R1+0x173c], R83 ;  /* 0x00173c5301007387 */ /* 0x000fe80000100800 */
[----:B------:R-:W-:Y:S04]  /*37490*/  STL [R1+0x3c30], R235 ;  /* 0x003c30eb01007387 */ /* 0x000fe80000100800 */
[----:B------:R-:W-:Y:S04]  /*374a0*/  STL [R1+0x3c2c], R234 ;  /* 0x003c2cea01007387 */ /* 0x000fe80000100800 */
[----:B------:R-:W-:Y:S01]  /*374b0*/  STL [R1+0x3c28], R233 ;  /* 0x003c28e901007387 */ /* 0x000fe20000100800 */
[----:B--2---:R-:W-:-:S15]  /*374c0*/  HMMA.1688.F32.TF32 R72, R72, R18, R244 ;  /* 0x000000124848723c */ /* 0x004fde00000810f4 */
[----:B------:R-:W-:-:S04]  /*374d0*/  NOP ;  /* 0x0000000000007918 */ /* 0x000fc80000000000 */
[----:B------:R-:W-:Y:S01]  /*374e0*/  STL.64 [R1+0x750], R72 ;  /* 0x0007504801007387 */ /* 0x000fe20000100a00 */
[----:B-1----:R-:W-:-:S03]  /*374f0*/  IMAD.MOV.U32 R232, RZ, RZ, R75 ;  /* 0x000000ffffe87224 */ /* 0x002fc600078e004b */
[----:B------:R1:W-:Y:S02]  /*37500*/  STL [R1+0x758], R74 ;  /* 0x0007584a01007387 */ /* 0x0003e40000100800 */
[----:B-1----:R-:W-:Y:S01]  /*37510*/  HMMA.1688.F32.TF32 R72, R76, R70, R248 ;  /* 0x000000464c48723c */ /* 0x002fe200000810f8 */
[----:B------:R-:W-:Y:S01]  /*37520*/  IMAD.MOV.U32 R248, RZ, RZ, R4 ;  /* 0x000000fffff87224 */ /* 0x000fe200078e0004 */
[----:B------:R-:W-:Y:S01]  /*37530*/  MOV R250, R44 ;  /* 0x0000002c00fa7202 */ /* 0x000fe20000000f00 */
[----:B------:R-:W-:Y:S02]  /*37540*/  IMAD.MOV.U32 R249, RZ, RZ, R40 ;  /* 0x000000fffff97224 */ /* 0x000fe400078e0028 */
[----:B------:R-:W-:Y:S02]  /*37550*/  IMAD.MOV.U32 R251, RZ, RZ, R45 ;  /* 0x000000fffffb7224 */ /* 0x000fe400078e002d */
[----:B------:R-:W-:Y:S02]  /*37560*/  IMAD.MOV.U32 R244, RZ, RZ, R252 ;  /* 0x000000fffff47224 */ /* 0x000fe400078e00fc */
[----:B------:R-:W-:-:S10]  /*37570*/  IMAD.MOV.U32 R245, RZ, RZ, R6 ;  /* 0x000000fffff57224 */ /* 0x000fd400078e0006 */
[----:B------:R1:W-:Y:S04]  /*37580*/  STL [R1+0x740], R72 ;  /* 0x0007404801007387 */ /* 0x0003e80000100800 */
[----:B------:R-:W2:Y:S04]  /*37590*/  LDL.LU R4, [R1+0x3cf0] ;  /* 0x003cf00001047983 */ /* 0x000ea80000300800 */
[----:B------:R-:W3:Y:S04]  /*375a0*/  LDL.LU R40, [R1+0x3cec] ;  /* 0x003cec0001287983 */ /* 0x000ee80000300800 */
[----:B------:R-:W4:Y:S04]  /*375b0*/  LDL.LU R44, [R1+0x3ce8] ;  /* 0x003ce800012c7983 */ /* 0x000f280000300800 */
[----:B------:R-:W2:Y:S04]  /*375c0*/  LDL.LU R45, [R1+0x3ce4] ;  /* 0x003ce400012d7983 */ /* 0x000ea80000300800 */
[----:B------:R-:W2:Y:S04]  /*375d0*/  LDL.LU R252, [R1+0x3ce0] ;  /* 0x003ce00001fc7983 */ /* 0x000ea80000300800 */
[----:B------:R-:W3:Y:S01]  /*375e0*/  LDL.LU R6, [R1+0x3cdc] ;  /* 0x003cdc0001067983 */ /* 0x000ee20000300800 */
[----:B------:R-:W-:-:S02]  /*375f0*/  IMAD.MOV.U32 R246, RZ, RZ, R48 ;  /* 0x000000fffff67224 */ /* 0x000fc400078e0030 */
[----:B------:R-:W-:Y:S01]  /*37600*/  IMAD.MOV.U32 R247, RZ, RZ, R49 ;  /* 0x000000fffff77224 */ /* 0x000fe200078e0031 */
[----:B------:R-:W4:Y:S01]  /*37610*/  LDL.LU R48, [R1+0x3cd8] ;  /* 0x003cd80001307983 */ /* 0x000f220000300800 */
[----:B------:R-:W-:Y:S01]  /*37620*/  IMAD.MOV.U32 R236, RZ, RZ, R68 ;  /* 0x000000ffffec7224 */ /* 0x000fe200078e0044 */
[----:B------:R-:W-:Y:S02]  /*37630*/  MOV R237, R69 ;  /* 0x0000004500ed7202 */ /* 0x000fe40000000f00 */
[----:B------:R-:W4:Y:S01]  /*37640*/  LDL.LU R49, [R1+0x3cd4] ;  /* 0x003cd40001317983 */ /* 0x000f220000300800 */
[----:B------:R-:W-:-:S03]  /*37650*/  IMAD.MOV.U32 R238, RZ, RZ, R52 ;  /* 0x000000ffffee7224 */ /* 0x000fc600078e0034 */
[----:B------:R-:W4:Y:S01]  /*37660*/  LDL.LU R68, [R1+0x3cd0] ;  /* 0x003cd00001447983 */ /* 0x000f220000300800 */
[----:B------:R-:W-:-:S03]  /*37670*/  IMAD.MOV.U32 R239, RZ, RZ, R53 ;  /* 0x000000ffffef7224 */ /* 0x000fc600078e0035 */
[----:B------:R-:W4:Y:S01]  /*37680*/  LDL.LU R69, [R1+0x3ccc] ;  /* 0x003ccc0001457983 */ /* 0x000f220000300800 */
[----:B------:R-:W-:-:S03]  /*37690*/  IMAD.MOV.U32 R80, RZ, RZ, R64 ;  /* 0x000000ffff507224 */ /* 0x000fc600078e0040 */
[----:B------:R-:W4:Y:S01]  /*376a0*/  LDL.LU R52, [R1+0x3cc8] ;  /* 0x003cc80001347983 */ /* 0x000f220000300800 */
[----:B------:R-:W-:-:S03]  /*376b0*/  IMAD.MOV.U32 R81, RZ, RZ, R65 ;  /* 0x000000ffff517224 */ /* 0x000fc600078e0041 */
[----:B------:R-:W4:Y:S01]  /*376c0*/  LDL.LU R53, [R1+0x3cc4] ;  /* 0x003cc40001357983 */ /* 0x000f220000300800 */
[----:B------:R-:W-:Y:S01]  /*376d0*/  IMAD.MOV.U32 R82, RZ, RZ, R56 ;  /* 0x000000ffff527224 */ /* 0x000fe200078e0038 */
[----:B------:R-:W-:Y:S02]  /*376e0*/  MOV R84, R57 ;  /* 0x0000003900547202 */ /* 0x000fe40000000f00 */
[----:B------:R-:W4:Y:S01]  /*376f0*/  LDL.LU R64, [R1+0x3cc0] ;  /* 0x003cc00001407983 */ /* 0x000f220000300800 */
[----:B------:R-:W-:-:S03]  /*37700*/  IMAD.MOV.U32 R85, RZ, RZ, R60 ;  /* 0x000000ffff557224 */ /* 0x000fc600078e003c */
[----:B------:R-:W4:Y:S01]  /*37710*/  LDL.LU R65, [R1+0x3cbc] ;  /* 0x003cbc0001417983 */ /* 0x000f220000300800 */
[----:B------:R-:W-:-:S03]  /*37720*/  IMAD.MOV.U32 R88, RZ, RZ, R61 ;  /* 0x000000ffff587224 */ /* 0x000fc600078e003d */
[----:B------:R-:W4:Y:S04]  /*37730*/  LDL.LU R56, [R1+0x3cb8] ;  /* 0x003cb80001387983 */ /* 0x000f280000300800 */
[----:B------:R-:W4:Y:S04]  /*37740*/  LDL.LU R57, [R1+0x3cb4] ;  /* 0x003cb40001397983 */ /* 0x000f280000300800 */
[----:B------:R-:W4:Y:S04]  /*37750*/  LDL.LU R60, [R1+0x3cb0] ;  /* 0x003cb000013c7983 */ /* 0x000f280000300800 */
[----:B------:R-:W4:Y:S01]  /*37760*/  LDL.LU R61, [R1+0x3cac] ;  /* 0x003cac00013d7983 */ /* 0x000f220000300800 */
[----:B--2---:R-:W-:-:S02]  /*37770*/  IMAD.MOV.U32 R161, RZ, RZ, R252 ;  /* 0x000000ffffa17224 */ /* 0x004fc400078e00fc */
[----:B---3--:R-:W-:Y:S02]  /*37780*/  IMAD.MOV.U32 R160, RZ, RZ, R6 ;  /* 0x000000ffffa07224 */ /* 0x008fe400078e0006 */
[----:B------:R-:W2:Y:S04]  /*37790*/  LDL.LU R6, [R1+0x3ca8] ;  /* 0x003ca80001067983 */ /* 0x000ea80000300800 */
[----:B------:R-:W3:Y:S01]  /*377a0*/  LDL.LU R252, [R1+0x3ca4] ;  /* 0x003ca40001fc7983 */ /* 0x000ee20000300800 */
[----:B----4-:R-:W-:Y:S02]  /*377b0*/  IMAD.MOV.U32 R97, RZ, RZ, R68 ;  /* 0x000000ffff617224 */ /* 0x010fe400078e0044 */
[----:B------:R-:W-:Y:S02]  /*377c0*/  IMAD.MOV.U32 R96, RZ, RZ, R69 ;  /* 0x000000ffff607224 */ /* 0x000fe400078e0045 */
[----:B------:R-:W4:Y:S04]  /*377d0*/  LDL.LU R69, [R1+0x3ca0] ;  /* 0x003ca00001457983 */ /* 0x000f280000300800 */
[----:B------:R-:W4:Y:S01]  /*377e0*/  LDL.LU R68, [R1+0x3c9c] ;  /* 0x003c9c0001447983 */ /* 0x000f220000300800 */
[----:B------:R-:W-:-:S02]  /*377f0*/  IMAD.MOV.U32 R101, RZ, RZ, R64 ;  /* 0x000000ffff657224 */ /* 0x000fc400078e0040 */
[----:B------:R-:W-:Y:S02]  /*37800*/  IMAD.MOV.U32 R100, RZ, RZ, R65 ;  /* 0x000000ffff647224 */ /* 0x000fe400078e0041 */
[----:B------:R-:W4:Y:S04]  /*37810*/  LDL.LU R65, [R1+0x3c98] ;  /* 0x003c980001417983 */ /* 0x000f280000300800 */
[----:B------:R-:W4:Y:S04]  /*37820*/  LDL.LU R64, [R1+0x3c94] ;  /* 0x003c940001407983 */ /* 0x000f280000300800 */
[----:B------:R-:W4:Y:S04]  /*37830*/  LDL.LU R108, [R1+0xb60] ;  /* 0x000b6000016c7983 */ /* 0x000f280000300800 */
[----:B------:R-:W4:Y:S01]  /*37840*/  LDL.LU R109, [R1+0xb64] ;  /* 0x000b6400016d7983 */ /* 0x000f220000300800 */
[----:B--2---:R-:W-:Y:S01]  /*37850*/  MOV R111, R6 ;  /* 0x00000006006f7202 */ /* 0x004fe20000000f00 */
[----:B---3--:R-:W-:-:S02]  /*37860*/  IMAD.MOV.U32 R110, RZ, RZ, R252 ;  /* 0x000000ffff6e7224 */ /* 0x008fc400078e00fc */
[----:B------:R-:W2:Y:S04]  /*37870*/  LDL.LU R252, [R1+0x3c90] ;  /* 0x003c900001fc7983 */ /* 0x000ea80000300800 */
[----:B------:R-:W3:Y:S01]  /*37880*/  LDL.LU R6, [R1+0x3c8c] ;  /* 0x003c8c0001067983 */ /* 0x000ee20000300800 */
[----:B----4-:R-:W-:Y:S02]  /*37890*/  IMAD.MOV.U32 R115, RZ, RZ, R69 ;  /* 0x000000ffff737224 */ /* 0x010fe400078e0045 */
[----:B------:R-:W-:Y:S02]  /*378a0*/  IMAD.MOV.U32 R114, RZ, RZ, R68 ;  /* 0x000000ffff727224 */ /* 0x000fe400078e0044 */
[----:B------:R-:W-:Y:S02]  /*378b0*/  IMAD.MOV.U32 R113, RZ, RZ, R65 ;  /* 0x000000ffff717224 */ /* 0x000fe400078e0041 */
[----:B------:R-:W-:-:S02]  /*378c0*/  IMAD.MOV.U32 R112, RZ, RZ, R64 ;  /* 0x000000ffff707224 */ /* 0x000fc400078e0040 */
[----:B------:R-:W4:Y:S04]  /*378d0*/  LDL.LU R64, [R1+0x3c88] ;  /* 0x003c880001407983 */ /* 0x000f280000300800 */
[----:B------:R-:W4:Y:S04]  /*378e0*/  LDL.LU R65, [R1+0x3c84] ;  /* 0x003c840001417983 */ /* 0x000f280000300800 */
[----:B------:R-:W4:Y:S04]  /*378f0*/  LDL.LU R68, [R1+0x3c80] ;  /* 0x003c800001447983 */ /* 0x000f280000300800 */
[----:B------:R-:W4:Y:S04]  /*37900*/  LDL.LU R69, [R1+0x3c7c] ;  /* 0x003c7c0001457983 */ /* 0x000f280000300800 */
[----:B------:R-:W4:Y:S04]  /*37910*/  LDL.LU R116, [R1+0xb80] ;  /* 0x000b800001747983 */ /* 0x000f280000300800 */
[----:B------:R-:W4:Y:S01]  /*37920*/  LDL.LU R117, [R1+0xb84] ;  /* 0x000b840001757983 */ /* 0x000f220000300800 */
[----:B--2---:R-:W-:-:S02]  /*37930*/  IMAD.MOV.U32 R119, RZ, RZ, R252 ;  /* 0x000000ffff777224 */ /* 0x004fc400078e00fc */
[----:B---3--:R-:W-:Y:S02]  /*37940*/  IMAD.MOV.U32 R118, RZ, RZ, R6 ;  /* 0x000000ffff767224 */ /* 0x008fe400078e0006 */
[----:B------:R-:W2:Y:S04]  /*37950*/  LDL.LU R6, [R1+0x3c78] ;  /* 0x003c780001067983 */ /* 0x000ea80000300800 */
[----:B------:R-:W3:Y:S04]  /*37960*/  LDL.LU R252, [R1+0x3c74] ;  /* 0x003c740001fc7983 */ /* 0x000ee80000300800 */
[----:B------:R-:W4:Y:S04]  /*37970*/  LDL.LU R124, [R1+0xba0] ;  /* 0x000ba000017c7983 */ /* 0x000f280000300800 */
[----:B------:R-:W4:Y:S04]  /*37980*/  LDL.LU R125, [R1+0xba4] ;  /* 0x000ba400017d7983 */ /* 0x000f280000300800 */
[----:B------:R-:W4:Y:S04]  /*37990*/  LDL.LU R126, [R1+0xba8] ;  /* 0x000ba800017e7983 */ /* 0x000f280000300800 */
[----:B------:R-:W4:Y:S04]  /*379a0*/  LDL.LU R127, [R1+0xbac] ;  /* 0x000bac00017f7983 */ /* 0x000f280000300800 */
[----:B------:R-:W4:Y:S04]  /*379b0*/  LDL.LU R128, [R1+0xbb0] ;  /* 0x000bb00001807983 */ /* 0x000f280000300800 */
[----:B------:R-:W4:Y:S01]  /*379c0*/  LDL.LU R129, [R1+0xbb4] ;  /* 0x000bb40001817983 */ /* 0x000f220000300800 */
[----:B--2---:R-:W-:Y:S01]  /*379d0*/  IMAD.MOV.U32 R131, RZ, RZ, R6 ;  /* 0x000000ffff837224 */ /* 0x004fe200078e0006 */
[----:B---3--:R-:W-:-:S02]  /*379e0*/  MOV R130, R252 ;  /* 0x000000fc00827202 */ /* 0x008fc40000000f00 */
[----:B------:R-:W2:Y:S04]  /*379f0*/  LDL.LU R252, [R1+0x3c70] ;  /* 0x003c700001fc7983 */ /* 0x000ea80000300800 */
[----:B------:R-:W3:Y:S04]  /*37a00*/  LDL.LU R6, [R1+0x3c6c] ;  /* 0x003c6c0001067983 */ /* 0x000ee80000300800 */
[----:B------:R-:W2:Y:S04]  /*37a10*/  LDL.LU R132, [R1+0xbd0] ;  /* 0x000bd00001847983 */ /* 0x000ea80000300800 */
[----:B------:R-:W2:Y:S04]  /*37a20*/  LDL.LU R133, [R1+0xbd4] ;  /* 0x000bd40001857983 */ /* 0x000ea80000300800 */
        /* <DEDUP_REMOVED lines=52> */
[----:B---3--:R-:W-:-:S03]  /*37d70*/  IMAD.MOV.U32 R138, RZ, RZ, R6 ;  /* 0x000000ffff8a7224 */ /* 0x008fc600078e0006 */
[----:B------:R-:W3:Y:S01]  /*37d80*/  LDL.LU R6, [R1+0x3c68] ;  /* 0x003c680001067983 */ /* 0x000ee20000300800 */
[----:B------:R-:W-:Y:S02]  /*37d90*/  IMAD.MOV.U32 R235, RZ, RZ, R73 ;  /* 0x000000ffffeb7224 */ /* 0x000fe400078e0049 */
[----:B------:R-:W-:Y:S02]  /*37da0*/  IMAD.MOV.U32 R234, RZ, RZ, R74 ;  /* 0x000000ffffea7224 */ /* 0x000fe400078e004a */
[----:B------:R-:W-:Y:S01]  /*37db0*/  IMAD.MOV.U32 R233, RZ, RZ, R75 ;  /* 0x000000ffffe97224 */ /* 0x000fe200078e004b */
[----:B------:R-:W-:Y:S01]  /*37dc0*/  MOV R94, R3 ;  /* 0x00000003005e7202 */ /* 0x000fe20000000f00 */
[----:B--2---:R-:W-:Y:S02]  /*37dd0*/  IMAD.MOV.U32 R139, RZ, RZ, R252 ;  /* 0x000000ffff8b7224 */ /* 0x004fe400078e00fc */
[----:B------:R-:W-:Y:S02]  /*37de0*/  IMAD.MOV.U32 R93, RZ, RZ, R4 ;  /* 0x000000ffff5d7224 */ /* 0x000fe400078e0004 */
[----:B------:R-:W-:Y:S01]  /*37df0*/  IMAD.MOV.U32 R95, RZ, RZ, R0 ;  /* 0x000000ffff5f7224 */ /* 0x000fe200078e0000 */
[----:B------:R-:W-:Y:S04]  /*37e00*/  STL.64 [R1+0x3c40], R234 ;  /* 0x003c40ea01007387 */ /* 0x000fe80000100a00 */
[----:B------:R-:W-:Y:S01]  /*37e10*/  STL.64 [R1+0x3c38], R232 ;  /* 0x003c38e801007387 */ /* 0x000fe20000100a00 */
[C---:B----4-:R-:W-:Y:S08]  /*37e20*/  HMMA.1688.F32.TF32 R140, R76.reuse, R30, R140 ;  /* 0x0000001e4c8c723c */ /* 0x050ff0000008108c */
[C---:B------:R-:W-:Y:S08]  /*37e30*/  HMMA.1688.F32.TF32 R148, R76.reuse, R38, R148 ;  /* 0x000000264c94723c */ /* 0x040ff00000081094 */
[----:B-1----:R-:W-:-:S15]  /*37e40*/  HMMA.1688.F32.TF32 R72, R76, R66, R184 ;  /* 0x000000424c48723c */ /* 0x002fde00000810b8 */
[----:B------:R-:W-:-:S04]  /*37e50*/  NOP ;  /* 0x0000000000007918 */ /* 0x000fc80000000000 */
[----:B------:R-:W-:Y:S02]  /*37e60*/  IMAD.MOV.U32 R252, RZ, RZ, R72 ;  /* 0x000000fffffc7224 */ /* 0x000fe400078e0048 */
[----:B------:R-:W-:Y:S02]  /*37e70*/  IMAD.MOV.U32 R4, RZ, RZ, R73 ;  /* 0x000000ffff047224 */ /* 0x000fe400078e0049 */
[----:B------:R-:W-:Y:S02]  /*37e80*/  IMAD.MOV.U32 R3, RZ, RZ, R74 ;  /* 0x000000ffff037224 */ /* 0x000fe400078e004a */
[----:B------:R-:W-:Y:S02]  /*37e90*/  IMAD.MOV.U32 R0, RZ, RZ, R75 ;  /* 0x000000ffff007224 */ /* 0x000fe400078e004b */
[C---:B------:R-:W-:Y:S08]  /*37ea0*/  HMMA.1688.F32.TF32 R72, R76.reuse, R14, R180 ;  /* 0x0000000e4c48723c */ /* 0x040ff000000810b4 */
[C---:B------:R-:W-:Y:S08]  /*37eb0*/  HMMA.1688.F32.TF32 R176, R76.reuse, R10, R176 ;  /* 0x0000000a4cb0723c */ /* 0x040ff000000810b0 */
[C---:B------:R-:W-:Y:S03]  /*37ec0*/  HMMA.1688.F32.TF32 R172, R76.reuse, R62, R172 ;  /* 0x0000003e4cac723c */ /* 0x040fe600000810ac */
[----:B------:R-:W-:Y:S04]  /*37ed0*/  STL.64 [R1+0x720], R72 ;  /* 0x0007204801007387 */ /* 0x000fe80000100a00 */
[----:B------:R1:W-:Y:S02]  /*37ee0*/  STL.64 [R1+0x728], R74 ;  /* 0x0007284a01007387 */ /* 0x0003e40000100a00 */
[C---:B-1----:R-:W-:Y:S02]  /*37ef0*/  HMMA.1688.F32.TF32 R72, R76.reuse, R58, R168 ;  /* 0x0000003a4c48723c */ /* 0x042fe400000810a8 */
[----:B------:R-:W-:Y:S04]  /*37f00*/  STL.64 [R1+0x710], R176 ;  /* 0x000710b001007387 */ /* 0x000fe80000100a00 */
[----:B------:R-:W-:Y:S02]  /*37f10*/  STL.64 [R1+0x718], R178 ;  /* 0x000718b201007387 */ /* 0x000fe40000100a00 */
[C---:B------:R-:W-:Y:S02]  /*37f20*/  HMMA.1688.F32.TF32 R168, R76.reuse, R54, R164 ;  /* 0x000000364ca8723c */ /* 0x040fe400000810a4 */
[----:B------:R-:W-:Y:S04]  /*37f30*/  STL.64 [R1+0x700], R172 ;  /* 0x000700ac01007387 */ /* 0x000fe80000100a00 */
[----:B------:R-:W-:Y:S02]  /*37f40*/  STL.64 [R1+0x708], R174 ;  /* 0x000708ae01007387 */ /* 0x000fe40000100a00 */
        /* <DEDUP_REMOVED lines=8> */
[----:B------:R-:W-:Y:S05]  /*37fd0*/  STL.64 [R1+0x6d8], R166 ;  /* 0x0006d8a601007387 */ /* 0x000fea0000100a00 */
[----:B------:R-:W-:Y:S04]  /*37fe0*/  STL.64 [R1+0x6c0], R72 ;  /* 0x0006c04801007387 */ /* 0x000fe80000100a00 */
[----:B------:R1:W-:Y:S02]  /*37ff0*/  STL.64 [R1+0x6c8], R74 ;  /* 0x0006c84a01007387 */ /* 0x0003e40000100a00 */
[C---:B-1----:R-:W-:Y:S02]  /*38000*/  HMMA.1688.F32.TF32 R72, R76.reuse, R34, R144 ;  /* 0x000000224c48723c */ /* 0x042fe40000081090 */
[----:B------:R-:W-:Y:S04]  /*38010*/  STL.64 [R1+0x6b0], R152 ;  /* 0x0006b09801007387 */ /* 0x000fe80000100a00 */
[----:B------:R-:W-:Y:S04]  /*38020*/  STL.64 [R1+0x6b8], R154 ;  /* 0x0006b89a01007387 */ /* 0x000fe80000100a00 */
[----:B------:R-:W-:Y:S01]  /*38030*/  STL.64 [R1+0x6a0], R148 ;  /* 0x0006a09401007387 */ /* 0x000fe20000100a00 */
[C---:B------:R-:W-:Y:S03]  /*38040*/  HMMA.1688.F32.TF32 R136, R76.reuse, R26, R136 ;  /* 0x0000001a4c88723c */ /* 0x040fe60000081088 */
[----:B------:R-:W-:Y:S05]  /*38050*/  STL.64 [R1+0x6a8], R150 ;  /* 0x0006a89601007387 */ /* 0x000fea0000100a00 */
[----:B------:R-:W-:Y:S04]  /*38060*/  STL.64 [R1+0x690], R72 ;  /* 0x0006904801007387 */ /* 0x000fe80000100a00 */
[----:B------:R1:W-:Y:S02]  /*38070*/  STL.64 [R1+0x698], R74 ;  /* 0x0006984a01007387 */ /* 0x0003e40000100a00 */
[----:B-1----:R-:W-:Y:S01]  /*38080*/  HMMA.1688.F32.TF32 R72, R76, R22, R132 ;  /* 0x000000164c48723c */ /* 0x002fe20000081084 */
[----:B------:R-:W-:Y:S01]  /*38090*/  IMAD.MOV.U32 R120, RZ, RZ, R69 ;  /* 0x000000ffff787224 */ /* 0x000fe200078e0045 */
[----:B------:R-:W-:Y:S01]  /*380a0*/  MOV R123, R64 ;  /* 0x00000040007b7202 */ /* 0x000fe20000000f00 */
[----:B------:R-:W-:Y:S01]  /*380b0*/  IMAD.MOV.U32 R121, RZ, RZ, R68 ;  /* 0x000000ffff797224 */ /* 0x000fe200078e0044 */
[----:B------:R-:W-:Y:S01]  /*380c0*/  STL.64 [R1+0x680], R140 ;  /* 0x0006808c01007387 */ /* 0x000fe20000100a00 */
[----:B------:R-:W-:-:S03]  /*380d0*/  IMAD.MOV.U32 R122, RZ, RZ, R65 ;  /* 0x000000ffff7a7224 */ /* 0x000fc600078e0041 */
[----:B------:R-:W-:Y:S01]  /*380e0*/  STL.64 [R1+0x688], R142 ;  /* 0x0006888e01007387 */ /* 0x000fe20000100a00 */
[----:B------:R-:W-:Y:S03]  /*380f0*/  HMMA.1688.F32.TF32 R128, R76, R18, R128 ;  /* 0x000000124c80723c */ /* 0x000fe60000081080 */
[----:B------:R-:W-:Y:S04]  /*38100*/  STL.64 [R1+0x670], R136 ;  /* 0x0006708801007387 */ /* 0x000fe80000100a00 */
[----:B------:R-:W-:Y:S01]  /*38110*/  STL.64 [R1+0x678], R138 ;  /* 0x0006788a01007387 */ /* 0x000fe20000100a00 */
[----:B------:R-:W-:Y:S03]  /*38120*/  HMMA.1688.F32.TF32 R76, R240, R70, R124 ;  /* 0x00000046f04c723c */ /* 0x000fe6000008107c */
[----:B------:R-:W-:Y:S01]  /*38130*/  STL.64 [R1+0x660], R72 ;  /* 0x0006604801007387 */ /* 0x000fe20000100a00 */
[----:B------:R-:W-:-:S03]  /*38140*/  IMAD.MOV.U32 R104, RZ, RZ, R61 ;  /* 0x000000ffff687224 */ /* 0x000fc600078e003d */
[----:B------:R1:W-:Y:S01]  /*38150*/  STL.64 [R1+0x668], R74 ;  /* 0x0006684a01007387 */ /* 0x0003e20000100a00 */
[----:B------:R-:W-:Y:S01]  /*38160*/  IMAD.MOV.U32 R105, RZ, RZ, R60 ;  /* 0x000000ffff697224 */ /* 0x000fe200078e003c */
[C---:B------:R-:W-:Y:S01]  /*38170*/  HMMA.1688.F32.TF32 R68, R240.reuse, R14, R116 ;  /* 0x0000000ef044723c */ /* 0x040fe20000081074 */
[----:B------:R-:W-:Y:S02]  /*38180*/  IMAD.MOV.U32 R106, RZ, RZ, R57 ;  /* 0x000000ffff6a7224 */ /* 0x000fe400078e0039 */
[----:B------:R-:W-:Y:S02]  /*38190*/  IMAD.MOV.U32 R107, RZ, RZ, R56 ;  /* 0x000000ffff6b7224 */ /* 0x000fe400078e0038 */
[----:B------:R-:W-:Y:S02]  /*381a0*/  IMAD.MOV.U32 R102, RZ, RZ, R53 ;  /* 0x000000ffff667224 */ /* 0x000fe400078e0035 */
[----:B------:R-:W-:Y:S01]  /*381b0*/  IMAD.MOV.U32 R103, RZ, RZ, R52 ;  /* 0x000000ffff677224 */ /* 0x000fe200078e0034 */
[----:B-1----:R-:W-:Y:S01]  /*381c0*/  HMMA.1688.F32.TF32 R72, R240, R66, R120 ;  /* 0x00000042f048723c */ /* 0x002fe20000081078 */
[----:B------:R-:W-:Y:S01]  /*381d0*/  MOV R98, R49 ;  /* 0x0000003100627202 */ /* 0x000fe20000000f00 */
[----:B------:R-:W-:-:S02]  /*381e0*/  IMAD.MOV.U32 R99, RZ, RZ, R48 ;  /* 0x000000ffff637224 */ /* 0x000fc400078e0030 */
[----:B------:R-:W-:-:S04]  /*381f0*/  IMAD.MOV.U32 R162, RZ, RZ, R45 ;  /* 0x000000ffffa27224 */ /* 0x000fc800078e002d */
[----:B------:R-:W-:Y:S01]  /*38200*/  HMMA.1688.F32.TF32 R64, R240, R10, R112 ;  /* 0x0000000af040723c */ /* 0x000fe20000081070 */
[----:B------:R-:W-:Y:S02]  /*38210*/  IMAD.MOV.U32 R163, RZ, RZ, R44 ;  /* 0x000000ffffa37224 */ /* 0x000fe400078e002c */
[----:B------:R-:W-:-:S05]  /*38220*/  IMAD.MOV.U32 R92, RZ, RZ, R40 ;  /* 0x000000ffff5c7224 */ /* 0x000fca00078e0028 */
[----:B------:R-:W-:Y:S01]  /*38230*/  HMMA.1688.F32.TF32 R60, R240, R62, R108 ;  /* 0x0000003ef03c723c */ /* 0x000fe2000008106c */
[----:B------:R-:W-:Y:S01]  /*38240*/  IMAD.MOV.U32 R89, RZ, RZ, R41 ;  /* 0x000000ffff597224 */ /* 0x000fe200078e0029 */
[----:B------:R-:W-:Y:S01]  /*38250*/  MOV R91, R36 ;  /* 0x00000024005b7202 */ /* 0x000fe20000000f00 */
[----:B------:R-:W-:-:S05]  /*38260*/  IMAD.MOV.U32 R90, RZ, RZ, R37 ;  /* 0x000000ffff5a7224 */ /* 0x000fca00078e0025 */
[C---:B------:R-:W-:Y:S01]  /*38270*/  HMMA.1688.F32.TF32 R56, R240.reuse, R58, R104 ;  /* 0x0000003af038723c */ /* 0x040fe20000081068 */
[----:B------:R-:W-:Y:S07]  /*38280*/  STL.64 [R1+0x650], R128 ;  /* 0x0006508001007387 */ /* 0x000fee0000100a00 */
[C---:B------:R-:W-:Y:S01]  /*38290*/  HMMA.1688.F32.TF32 R52, R240.reuse, R54, R100 ;  /* 0x00000036f034723c */ /* 0x040fe20000081064 */
[----:B------:R-:W-:Y:S07]  /*382a0*/  STL.64 [R1+0x658], R130 ;  /* 0x0006588201007387 */ /* 0x000fee0000100a00 */
[----:B------:R-:W-:Y:S01]  /*382b0*/  HMMA.1688.F32.TF32 R48, R240, R50, R96 ;  /* 0x00000032f030723c */ /* 0x000fe20000081060 */
[----:B------:R-:W-:Y:S01]  /*382c0*/  STL.64 [R1+0x620], R76 ;  /* 0x0006204c01007387 */ /* 0x000fe20000100a00 */
[----:B------:R-:W-:-:S06]  /*382d0*/  IMAD.MOV.U32 R86, RZ, RZ, R33 ;  /* 0x000000ffff567224 */ /* 0x000fcc00078e0021 */
[----:B------:R-:W-:Y:S01]  /*382e0*/  HMMA.1688.F32.TF32 R44, R240, R46, R160 ;  /* 0x0000002ef02c723c */ /* 0x000fe200000810a0 */
[----:B------:R-:W-:Y:S01]  /*382f0*/  STL.64 [R1+0x628], R78 ;  /* 0x0006284e01007387 */ /* 0x000fe20000100a00 */
[----:B------:R-:W-:-:S03]  /*38300*/  IMAD.MOV.U32 R87, RZ, RZ, R32 ;  /* 0x000000ffff577224 */ /* 0x000fc600078e0020 */
[----:B------:R-:W-:Y:S03]  /*38310*/  STL.64 [R1+0x610], R72 ;  /* 0x0006104801007387 */ /* 0x000fe60000100a00 */
[C---:B------:R-:W-:Y:S01]  /*38320*/  HMMA.1688.F32.TF32 R40, R240.reuse, R42, R92 ;  /* 0x0000002af028723c */ /* 0x040fe2000008105c */
[----:B------:R-:W-:Y:S04]  /*38330*/  STL.64 [R1+0x618], R74 ;  /* 0x0006184a01007387 */ /* 0x000fe80000100a00 */
[----:B------:R-:W-:Y:S03]  /*38340*/  STL.64 [R1+0x600], R68 ;  /* 0x0006004401007387 */ /* 0x000fe60000100a00 */
[C---:B------:R-:W-:Y:S01]  /*38350*/  HMMA.1688.F32.TF32 R36, R240.reuse, R38, R88 ;  /* 0x00000026f024723c */ /* 0x040fe20000081058 */
        /* <DEDUP_REMOVED lines=16> */
[----:B------:R1:W-:Y:S04]  /*38460*/  STL.64 [R1+0x598], R42 ;  /* 0x0005982a01007387 */ /* 0x0003e80000100a00 */
[----:B------:R-:W-:Y:S04]  /*38470*/  STL.64 [R1+0x580], R36 ;  /* 0x0005802401007387 */ /* 0x000fe80000100a00 */
[----:B------:R2:W-:Y:S01]  /*38480*/  STL.64 [R1+0x588], R38 ;  /* 0x0005882601007387 */ /* 0x0005e20000100a00 */
[C---:B-1----:R-:W-:Y:S03]  /*38490*/  HMMA.1688.F32.TF32 R40, R240.reuse, R30, R80 ;  /* 0x0000001ef028723c */ /* 0x042fe60000081050 */
[----:B------:R-:W-:Y:S04]  /*384a0*/  STL.64 [R1+0x570], R32 ;  /* 0x0005702001007387 */ /* 0x000fe80000100a00 */
[----:B------:R-:W-:Y:S01]  /*384b0*/  LDS R76, [R5+UR10+0x8080] ;  /* 0x0080800a054c7984 */ /* 0x000fe20008000800 */
[----:B--2---:R-:W-:Y:S01]  /*384c0*/  HMMA.1688.F32.TF32 R36, R240, R26, R236 ;  /* 0x0000001af024723c */ /* 0x004fe200000810ec */
[----:B------:R-:W-:Y:S01]  /*384d0*/  IMAD.MOV.U32 R239, RZ, RZ, R7 ;  /* 0x000000ffffef7224 */ /* 0x000fe200078e0007 */
[----:B---3--:R-:W-:Y:S01]  /*384e0*/  LOP3.LUT R7, R6, 0x40, RZ, 0x3c, !PT ;  /* 0x0000004006077812 */ /* 0x008fe200078e3cff */
[----:B------:R1:W-:Y:S01]  /*384f0*/  STL.64 [R1+0x578], R34 ;  /* 0x0005782201007387 */ /* 0x0003e20000100a00 */
[----:B------:R-:W-:-:S03]  /*38500*/  IMAD.MOV.U32 R83, RZ, RZ, R13 ;  /* 0x000000ffff537224 */ /* 0x000fc600078e000d */
[----:B------:R-:W2:Y:S01]  /*38510*/  LDSM.16.M88.4 R68, [R7+UR11+0x40000] ;  /* 0x0400000b0744783b */ /* 0x000ea20008000200 */
[----:B------:R-:W-:-:S03]  /*38520*/  MOV R236, R12 ;  /* 0x0000000c00ec7202 */ /* 0x000fc60000000f00 */
[----:B------:R-:W3:Y:S01]  /*38530*/  LDSM.16.M88.4 R64, [R7+UR11+0x40800] ;  /* 0x0408000b0740783b */ /* 0x000ee20008000200 */
[C---:B-1----:R-:W-:Y:S03]  /*38540*/  HMMA.1688.F32.TF32 R32, R240.reuse, R22, R244 ;  /* 0x00000016f020723c */ /* 0x042fe600000810f4 */
[----:B------:R-:W1:Y:S01]  /*38550*/  LDSM.16.M88.4 R12, [R7+UR11+0x41000] ;  /* 0x0410000b070c783b */ /* 0x000e620008000200 */
[----:B------:R-:W-:Y:S02]  /*38560*/  IMAD.MOV.U32 R237, RZ, RZ, R9 ;  /* 0x000000ffffed7224 */ /* 0x000fe400078e0009 */
[----:B------:R-:W-:Y:S01]  /*38570*/  IMAD.MOV.U32 R238, RZ, RZ, R8 ;  /* 0x000000ffffee7224 */ /* 0x000fe200078e0008 */
[----:B------:R-:W-:Y:S04]  /*38580*/  LDSM.16.M88.4 R60, [R7+UR11+0x42000] ;  /* 0x0420000b073c783b */ /* 0x000fe80008000200 */
[----:B------:R-:W4:Y:S04]  /*38590*/  LDSM.16.M88.4 R8, [R7+UR11+0x41800] ;  /* 0x0418000b0708783b */ /* 0x000f280008000200 */
[----:B------:R-:W1:Y:S04]  /*385a0*/  LDSM.16.M88.4 R56, [R7+UR11+0x42800] ;  /* 0x0428000b0738783b */ /* 0x000e680008000200 */
[----:B------:R-:W-:Y:S01]  /*385b0*/  LDSM.16.M88.4 R52, [R7+UR11+0x43000] ;  /* 0x0430000b0734783b */ /* 0x000fe20008000200 */
[----:B------:R-:W-:Y:S03]  /*385c0*/  HMMA.1688.F32.TF32 R240, R240, R18, R248 ;  /* 0x00000012f0f0723c */ /* 0x000fe600000810f8 */
[----:B------:R-:W-:Y:S04]  /*385d0*/  LDSM.16.M88.4 R48, [R7+UR11+0x43800] ;  /* 0x0438000b0730783b */ /* 0x000fe80008000200 */
[----:B------:R-:W-:Y:S04]  /*385e0*/  LDS R244, [R5+UR10+0x8000] ;  /* 0x0080000a05f47984 */ /* 0x000fe80008000800 */
[----:B------:R-:W-:Y:S04]  /*385f0*/  LDS R246, [R5+UR10+0xa000] ;  /* 0x00a0000a05f67984 */ /* 0x000fe80008000800 */
[----:B------:R-:W-:Y:S04]  /*38600*/  LDS R245, [R2+UR10+0x8000] ;  /* 0x0080000a02f57984 */ /* 0x000fe80008000800 */
[----:B------:R-:W1:Y:S04]  /*38610*/  LDS R247, [R2+UR10+0xa000] ;  /* 0x00a0000a02f77984 */ /* 0x000e680008000800 */
[----:B------:R-:W-:Y:S04]  /*38620*/  STL.64 [R1+0x550], R40 ;  /* 0x0005502801007387 */ /* 0x000fe80000100a00 */
[----:B------:R-:W1:Y:S04]  /*38630*/  LDSM.16.M88.4 R44, [R7+UR11+0x44000] ;  /* 0x0440000b072c783b */ /* 0x000e680008000200 */
[----:B------:R-:W-:Y:S04]  /*38640*/  STL.64 [R1+0x558], R42 ;  /* 0x0005582a01007387 */ /* 0x000fe80000100a00 */
[----:B------:R-:W-:Y:S04]  /*38650*/  STL.64 [R1+0x1f0], R36 ;  /* 0x0001f02401007387 */ /* 0x000fe80000100a00 */
[----:B------:R-:W1:Y:S04]  /*38660*/  LDSM.16.M88.4 R40, [R7+UR11+0x44800] ;  /* 0x0448000b0728783b */ /* 0x000e680008000200 */
[----:B------:R-:W-:Y:S01]  /*38670*/  STL.64 [R1+0x1f8], R38 ;  /* 0x0001f82601007387 */ /* 0x000fe20000100a00 */
[----:B------:R-:W-:-:S03]  /*38680*/  IMAD.MOV.U32 R248, RZ, RZ, R28 ;  /* 0x000000fffff87224 */ /* 0x000fc600078e001c */
[----:B------:R-:W-:Y:S04]  /*38690*/  STL.64 [R1+0xe0], R32 ;  /* 0x0000e02001007387 */ /* 0x000fe80000100a00 */
[----:B------:R-:W1:Y:S04]  /*386a0*/  LDSM.16.M88.4 R36, [R7+UR11+0x45000] ;  /* 0x0450000b0724783b */ /* 0x000e680008000200 */
[----:B------:R-:W-:Y:S01]  /*386b0*/  STL.64 [R1+0xe8], R34 ;  /* 0x0000e82201007387 */ /* 0x000fe20000100a00 */
[----:B------:R-:W-:-:S03]  /*386c0*/  MOV R249, R25 ;  /* 0x0000001900f97202 */ /* 0x000fc60000000f00 */
[----:B------:R-:W1:Y:S01]  /*386d0*/  LDSM.16.M88.4 R32, [R7+UR11+0x45800] ;  /* 0x0458000b0720783b */ /* 0x000e620008000200 */
[----:B------:R-:W-:-:S03]  /*386e0*/  IMAD.MOV.U32 R250, RZ, RZ, R24 ;  /* 0x000000fffffa7224 */ /* 0x000fc600078e0018 */
[----:B------:R-:W1:Y:S01]  /*386f0*/  LDSM.16.M88.4 R28, [R7+UR11+0x46000] ;  /* 0x0460000b071c783b */ /* 0x000e620008000200 */
[----:B------:R-:W-:Y:S02]  /*38700*/  IMAD.MOV.U32 R251, RZ, RZ, R21 ;  /* 0x000000fffffb7224 */ /* 0x000fe400078e0015 */
[----:B------:R-:W-:Y:S01]  /*38710*/  IMAD.MOV.U32 R80, RZ, RZ, R20 ;  /* 0x000000ffff507224 */ /* 0x000fe200078e0014 */
[----:B------:R-:W1:Y:S01]  /*38720*/  LDSM.16.M88.4 R24, [R7+UR11+0x46800] ;  /* 0x0468000b0718783b */ /* 0x000e620008000200 */
[----:B------:R-:W-:Y:S02]  /*38730*/  IMAD.MOV.U32 R81, RZ, RZ, R17 ;  /* 0x000000ffff517224 */ /* 0x000fe400078e0011 */
[----:B------:R-:W-:Y:S01]  /*38740*/  IMAD.MOV.U32 R82, RZ, RZ, R16 ;  /* 0x000000ffff527224 */ /* 0x000fe200078e0010 */
[----:B------:R-:W1:Y:S04]  /*38750*/  LDSM.16.M88.4 R20, [R7+UR11+0x47000] ;  /* 0x0470000b0714783b */ /* 0x000e680008000200 */
[----:B------:R-:W1:Y:S04]  /*38760*/  LDSM.16.M88.4 R16, [R7+UR11+0x47800] ;  /* 0x0478000b0710783b */ /* 0x000e680008000200 */
[----:B------:R-:W-:Y:S04]  /*38770*/  STL [R1+0x3b64], R240 ;  /* 0x003b64f001007387 */ /* 0x000fe80000100800 */
[----:B------:R-:W-:Y:S04]  /*38780*/  STL [R1+0x3b60], R241 ;  /* 0x003b60f101007387 */ /* 0x000fe80000100800 */
[----:B------:R-:W-:Y:S04]  /*38790*/  STL [R1+0x3b5c], R242 ;  /* 0x003b5cf201007387 */ /* 0x000fe80000100800 */
[----:B------:R-:W-:Y:S04]  /*387a0*/  STL [R1+0x3b58], R243 ;  /* 0x003b58f301007387 */ /* 0x000fe80000100800 */
[----:B------:R-:W-:Y:S04]  /*387b0*/  STL [R1+0x3870], R6 ;  /* 0x0038700601007387 */ /* 0x000fe80000100800 */
[----:B--2---:R-:W-:Y:S04]  /*387c0*/  STL [R1+0x3b48], R70 ;  /* 0x003b484601007387 */ /* 0x004fe80000100800 */
[----:B------:R-:W-:Y:S04]  /*387d0*/  STL [R1+0x3b44], R71 ;  /* 0x003b444701007387 */ /* 0x000fe80000100800 */
[----:B---3--:R-:W-:Y:S04]  /*387e0*/  STL [R1+0x3b50], R66 ;  /* 0x003b504201007387 */ /* 0x008fe80000100800 */
[----:B------:R-:W-:Y:S04]  /*387f0*/  STL [R1+0x3b4c], R67 ;  /* 0x003b4c4301007387 */ /* 0x000fe80000100800 */
[----:B-1----:R-:W-:Y:S04]  /*38800*/  STL [R1+0x3b68], R14 ;  /* 0x003b680e01007387 */ /* 0x002fe80000100800 */
[----:B------:R-:W-:Y:S04]  /*38810*/  STL [R1+0x3b54], R15 ;  /* 0x003b540f01007387 */ /* 0x000fe80000100800 */
[----:B----4-:R-:W-:Y:S04]  /*38820*/  STL [R1+0x3b70], R10 ;  /* 0x003b700a01007387 */ /* 0x010fe80000100800 */
[----:B------:R-:W-:Y:S04]  /*38830*/  STL [R1+0x3b6c], R11 ;  /* 0x003b6c0b01007387 */ /* 0x000fe80000100800 */
[----:B------:R-:W-:Y:S04]  /*38840*/  STL [R1+0x3b78], R62 ;  /* 0x003b783e01007387 */ /* 0x000fe80000100800 */
[----:B------:R-:W-:Y:S04]  /*38850*/  STL [R1+0x3b74], R63 ;  /* 0x003b743f01007387 */ /* 0x000fe80000100800 */
[----:B------:R-:W-:Y:S04]  /*38860*/  STL [R1+0x3b80], R58 ;  /* 0x003b803a01007387 */ /* 0x000fe80000100800 */
[----:B------:R-:W-:Y:S01]  /*38870*/  STL [R1+0x3b7c], R59 ;  /* 0x003b7c3b01007387 */ /* 0x000fe20000100800 */
[C---:B------:R-:W-:Y:S03]  /*38880*/  HMMA.1688.F32.TF32 R72, R244.reuse, R68, R236 ;  /* 0x00000044f448723c */ /* 0x040fe600000810ec */
        /* <DEDUP_REMOVED lines=26> */
[----:B------:R-:W2:Y:S01]  /*38a30*/  LDL.LU R239, [R1+0x16fc] ;  /* 0x0016fc0001ef7983 */ /* 0x000ea20000300800 */
[----:B-1----:R-:W-:Y:S03]  /*38a40*/  HMMA.1688.F32.TF32 R72, R244, R64, R80 ;  /* 0x00000040f448723c */ /* 0x002fe60000081050 */
[----:B------:R-:W3:Y:S04]  /*38a50*/  LDL.LU R84, [R1+0x16e0] ;  /* 0x0016e00001547983 */ /* 0x000ee80000300800 */
[----:B------:R-:W3:Y:S04]  /*38a60*/  LDL.LU R85, [R1+0x16e4] ;  /* 0x0016e40001557983 */ /* 0x000ee80000300800 */
[----:B------:R-:W3:Y:S04]  /*38a70*/  LDL.LU R86, [R1+0x16e8] ;  /* 0x0016e80001567983 */ /* 0x000ee80000300800 */
[----:B------:R-:W3:Y:S04]  /*38a80*/  LDL.LU R87, [R1+0x16ec] ;  /* 0x0016ec0001577983 */ /* 0x000ee80000300800 */
[----:B------:R-:W-:Y:S01]  /*38a90*/  MOV R58, R75 ;  /* 0x0000004b003a7202 */ /* 0x000fe20000000f00 */
[----:B------:R-:W-:Y:S01]  /*38aa0*/  IMAD.MOV.U32 R55, RZ, RZ, R74 ;  /* 0x000000ffff377224 */ /* 0x000fe200078e004a */
[----:B------:R-:W-:Y:S01]  /*38ab0*/  LDS R78, [R5+UR10+0xa080] ;  /* 0x00a0800a054e7984 */ /* 0x000fe20008000800 */
[----:B------:R-:W-:-:S02]  /*38ac0*/  IMAD.MOV.U32 R54, RZ, RZ, R73 ;  /* 0x000000ffff367224 */ /* 0x000fc400078e0049 */
[----:B------:R-:W-:Y:S01]  /*38ad0*/  IMAD.MOV.U32 R51, RZ, RZ, R72 ;  /* 0x000000ffff337224 */ /* 0x000fe200078e0048 */
[----:B------:R-:W-:Y:S01]  /*38ae0*/  STL [R1+0x3bd0], R58 ;  /* 0x003bd03a01007387 */ /* 0x000fe20000100800 */
[----:B------:R-:W-:Y:S03]  /*38af0*/  HMMA.1688.F32.TF32 R72, R244, R12, R248 ;  /* 0x0000000cf448723c */ /* 0x000fe600000810f8 */
[----:B------:R1:W-:Y:S04]  /*38b00*/  STL [R1+0x3bcc], R55 ;  /* 0x003bcc3701007387 */ /* 0x0003e80000100800 */
[----:B------:R4:W-:Y:S04]  /*38b10*/  STL [R1+0x3bc8], R54 ;  /* 0x003bc83601007387 */ /* 0x0009e80000100800 */
[----:B------:R1:W-:Y:S04]  /*38b20*/  STL [R1+0x3bc4], R51 ;  /* 0x003bc43301007387 */ /* 0x0003e80000100800 */
[----:B------:R-:W4:Y:S04]  /*38b30*/  LDL.LU R248, [R1+0x16d0] ;  /* 0x0016d00001f87983 */ /* 0x000f280000300800 */
[----:B------:R-:W4:Y:S04]  /*38b40*/  LDL.LU R249, [R1+0x16d4] ;  /* 0x0016d40001f97983 */ /* 0x000f280000300800 */
[----:B------:R-:W4:Y:S04]  /*38b50*/  LDL.LU R250, [R1+0x16d8] ;  /* 0x0016d80001fa7983 */ /* 0x000f280000300800 */
[----:B------:R-:W4:Y:S01]  /*38b60*/  LDL.LU R251, [R1+0x16dc] ;  /* 0x0016dc0001fb7983 */ /* 0x000f220000300800 */
[----:B------:R-:W-:-:S02]  /*38b70*/  IMAD.MOV.U32 R59, RZ, RZ, R72 ;  /* 0x000000ffff3b7224 */ /* 0x000fc400078e0048 */
[----:B------:R-:W-:Y:S01]  /*38b80*/  IMAD.MOV.U32 R62, RZ, RZ, R73 ;  /* 0x000000ffff3e7224 */ /* 0x000fe200078e0049 */
[----:B------:R-:W4:Y:S01]  /*38b90*/  LDL.LU R80, [R1+0x16c0] ;  /* 0x0016c00001507983 */ /* 0x000f220000300800 */
[----:B------:R-:W-:Y:S02]  /*38ba0*/  IMAD.MOV.U32 R63, RZ, RZ, R74 ;  /* 0x000000ffff3f7224 */ /* 0x000fe400078e004a */
[----:B------:R-:W-:Y:S01]  /*38bb0*/  IMAD.MOV.U32 R10, RZ, RZ, R75 ;  /* 0x000000ffff0a7224 */ /* 0x000fe200078e004b */
[----:B------:R-:W4:Y:S04]  /*38bc0*/  LDL.LU R81, [R1+0x16c4] ;  /* 0x0016c40001517983 */ /* 0x000f280000300800 */
[----:B------:R-:W4:Y:S04]  /*38bd0*/  LDL.LU R82, [R1+0x16c8] ;  /* 0x0016c80001527983 */ /* 0x000f280000300800 */
[----:B------:R-:W4:Y:S04]  /*38be0*/  LDL.LU R83, [R1+0x16cc] ;  /* 0x0016cc0001537983 */ /* 0x000f280000300800 */
[----:B------:R-:W-:Y:S04]  /*38bf0*/  STL [R1+0x3be0], R10 ;  /* 0x003be00a01007387 */ /* 0x000fe80000100800 */
[----:B------:R1:W-:Y:S04]  /*38c00*/  STL [R1+0x3bdc], R63 ;  /* 0x003bdc3f01007387 */ /* 0x0003e80000100800 */
[----:B------:R-:W-:Y:S04]  /*38c10*/  STL [R1+0x3bd8], R62 ;  /* 0x003bd83e01007387 */ /* 0x000fe80000100800 */
[----:B------:R1:W-:Y:S04]  /*38c20*/  STL [R1+0x3bd4], R59 ;  /* 0x003bd43b01007387 */ /* 0x0003e80000100800 */
[----:B------:R-:W-:Y:S04]  /*38c30*/  LDS R77, [R2+UR10+0x8080] ;  /* 0x0080800a024d7984 */ /* 0x000fe80008000800 */
[----:B------:R-:W1:Y:S01]  /*38c40*/  LDS R79, [R2+UR10+0xa080] ;  /* 0x00a0800a024f7984 */ /* 0x000e620008000800 */
[----:B--2---:R-:W-:Y:S03]  /*38c50*/  HMMA.1688.F32.TF32 R72, R244, R8, R236 ;  /* 0x00000008f448723c */ /* 0x004fe600000810ec */
[----:B------:R-:W2:Y:S04]  /*38c60*/  LDL.LU R236, [R1+0x16b0] ;  /* 0x0016b00001ec7983 */ /* 0x000ea80000300800 */
[----:B------:R-:W2:Y:S04]  /*38c70*/  LDL.LU R237, [R1+0x16b4] ;  /* 0x0016b40001ed7983 */ /* 0x000ea80000300800 */
[----:B------:R-:W2:Y:S04]  /*38c80*/  LDL.LU R238, [R1+0x16b8] ;  /* 0x0016b80001ee7983 */ /* 0x000ea80000300800 */
[----:B------:R-:W2:Y:S04]  /*38c90*/  LDL.LU R239, [R1+0x16bc] ;  /* 0x0016bc0001ef7983 */ /* 0x000ea80000300800 */
[----:B------:R-:W-:Y:S01]  /*38ca0*/  IMAD.MOV.U32 R11, RZ, RZ, R72 ;  /* 0x000000ffff0b7224 */ /* 0x000fe200078e0048 */
[----:B------:R-:W-:Y:S01]  /*38cb0*/  MOV R240, R74 ;  /* 0x0000004a00f07202 */ /* 0x000fe20000000f00 */
[----:B------:R-:W-:-:S02]  /*38cc0*/  IMAD.MOV.U32 R14, RZ, RZ, R73 ;  /* 0x000000ffff0e7224 */ /* 0x000fc400078e0049 */
[----:B------:R-:W-:Y:S02]  /*38cd0*/  IMAD.MOV.U32 R241, RZ, RZ, R75 ;  /* 0x000000fffff17224 */ /* 0x000fe400078e004b */
[----:B---3--:R-:W-:Y:S03]  /*38ce0*/  HMMA.1688.F32.TF32 R72, R244, R60, R84 ;  /* 0x0000003cf448723c */ /* 0x008fe60000081054 */
[----:B------:R-:W-:Y:S04]  /*38cf0*/  STL [R1+0x3bf0], R241 ;  /* 0x003bf0f101007387 */ /* 0x000fe80000100800 */
[----:B------:R3:W-:Y:S04]  /*38d00*/  STL [R1+0x3bec], R240 ;  /* 0x003becf001007387 */ /* 0x0007e80000100800 */
[----:B------:R1:W-:Y:S04]  /*38d10*/  STL [R1+0x3be8], R14 ;  /* 0x003be80e01007387 */ /* 0x0003e80000100800 */
[----:B------:R1:W-:Y:S04]  /*38d20*/  STL [R1+0x3be4], R11 ;  /* 0x003be40b01007387 */ /* 0x0003e80000100800 */
[----:B------:R-:W-:-:S02]  /*38d30*/  IMAD.MOV.U32 R50, RZ, RZ, R75 ;  /* 0x000000ffff327224 */ /* 0x000fc400078e004b */
[----:B------:R-:W-:Y:S02]  /*38d40*/  IMAD.MOV.U32 R47, RZ, RZ, R74 ;  /* 0x000000ffff2f7224 */ /* 0x000fe400078e004a */
[----:B------:R-:W-:Y:S02]  /*38d50*/  IMAD.MOV.U32 R46, RZ, RZ, R73 ;  /* 0x000000ffff2e7224 */ /* 0x000fe400078e0049 */
[----:B------:R-:W-:Y:S01]  /*38d60*/  IMAD.MOV.U32 R43, RZ, RZ, R72 ;  /* 0x000000ffff2b7224 */ /* 0x000fe200078e0048 */
[----:B------:R-:W-:Y:S04]  /*38d70*/  STL [R1+0x3c00], R50 ;  /* 0x003c003201007387 */ /* 0x000fe80000100800 */
[----:B------:R1:W-:Y:S01]  /*38d80*/  STL [R1+0x3bfc], R47 ;  /* 0x003bfc2f01007387 */ /* 0x0003e20000100800 */
[----:B----4-:R-:W-:Y:S03]  /*38d90*/  HMMA.1688.F32.TF32 R72, R244, R56, R248 ;  /* 0x00000038f448723c */ /* 0x010fe600000810f8 */
[----:B------:R4:W-:Y:S04]  /*38da0*/  STL [R1+0x3bf8], R46 ;  /* 0x003bf82e01007387 */ /* 0x0009e80000100800 */
[----:B------:R1:W-:Y:S04]  /*38db0*/  STL [R1+0x3bf4], R43 ;  /* 0x003bf42b01007387 */ /* 0x0003e80000100800 */
[----:B------:R-:W3:Y:S04]  /*38dc0*/  LDL.LU R248, [R1+0x16a0] ;  /* 0x0016a00001f87983 */ /* 0x000ee80000300800 */
[----:B------:R-:W3:Y:S04]  /*38dd0*/  LDL.LU R249, [R1+0x16a4] ;  /* 0x0016a40001f97983 */ /* 0x000ee80000300800 */
[----:B------:R-:W3:Y:S04]  /*38de0*/  LDL.LU R250, [R1+0x16a8] ;  /* 0x0016a80001fa7983 */ /* 0x000ee80000300800 */
[----:B------:R-:W3:Y:S01]  /*38df0*/  LDL.LU R251, [R1+0x16ac] ;  /* 0x0016ac0001fb7983 */ /* 0x000ee20000300800 */
[----:B------:R-:W-:Y:S01]  /*38e00*/  IMAD.MOV.U32 R15, RZ, RZ, R74 ;  /* 0x000000ffff0f7224 */ /* 0x000fe200078e004a */
[----:B------:R-:W-:Y:S01]  /*38e10*/  MOV R243, R73 ;  /* 0x0000004900f37202 */ /* 0x000fe20000000f00 */
[----:B------:R-:W-:-:S03]  /*38e20*/  IMAD.MOV.U32 R242, RZ, RZ, R72 ;  /* 0x000000fffff27224 */ /* 0x000fc600078e0048 */
[----:B------:R-:W-:Y:S04]  /*38e30*/  STL [R1+0x3c0c], R15 ;  /* 0x003c0c0f01007387 */ /* 0x000fe80000100800 */
[----:B------:R1:W-:Y:S04]  /*38e40*/  STL [R1+0x3c08], R243 ;  /* 0x003c08f301007387 */ /* 0x0003e80000100800 */
[----:B------:R1:W-:Y:S04]  /*38e50*/  STL [R1+0x3c04], R242 ;  /* 0x003c04f201007387 */ /* 0x0003e80000100800 */
        /* <DEDUP_REMOVED lines=12> */
[----:B------:R-:W-:Y:S03]  /*38f20*/  HMMA.1688.F32.TF32 R72, R244, R52, R80 ;  /* 0x00000034f448723c */ /* 0x000fe60000081050 */
[----:B------:R-:W4:Y:S04]  /*38f30*/  LDL.LU R91, [R1+0x167c] ;  /* 0x00167c00015b7983 */ /* 0x000f280000300800 */
        /* <DEDUP_REMOVED lines=11> */
[----:B------:R-:W4:Y:S01]  /*38ff0*/  LDL.LU R83, [R1+0x165c] ;  /* 0x00165c0001537983 */ /* 0x000f220000300800 */
[----:B--2---:R-:W-:-:S15]  /*39000*/  HMMA.1688.F32.TF32 R72, R244, R48, R236 ;  /* 0x00000030f448723c */ /* 0x004fde00000810ec */
[----:B------:R-:W-:-:S04]  /*39010*/  NOP ;  /* 0x0000000000007918 */ /* 0x000fc80000000000 */
[----:B------:R-:W-:Y:S01]  /*39020*/  MOV R27, R72 ;  /* 0x00000048001b7202 */ /* 0x000fe20000000f00 */
[----:B------:R-:W-:Y:S02]  /*39030*/  IMAD.MOV.U32 R30, RZ, RZ, R73 ;  /* 0x000000ffff1e7224 */ /* 0x000fe400078e0049 */
[----:B------:R-:W-:Y:S02]  /*39040*/  IMAD.MOV.U32 R31, RZ, RZ, R74 ;  /* 0x000000ffff1f7224 */ /* 0x000fe400078e004a */
[----:B------:R-:W-:Y:S02]  /*39050*/  IMAD.MOV.U32 R34, RZ, RZ, R75 ;  /* 0x000000ffff227224 */ /* 0x000fe400078e004b */
[----:B---3--:R-:W-:Y:S01]  /*39060*/  HMMA.1688.F32.TF32 R72, R244, R44, R248 ;  /* 0x0000002cf448723c */ /* 0x008fe200000810f8 */
[----:B------:R-:W2:Y:S04]  /*39070*/  LDL.LU R248, [R1+0x1640] ;  /* 0x0016400001f87983 */ /* 0x000ea80000300800 */
[----:B------:R-:W2:Y:S04]  /*39080*/  LDL.LU R249, [R1+0x1644] ;  /* 0x0016440001f97983 */ /* 0x000ea80000300800 */
[----:B------:R-:W2:Y:S04]  /*39090*/  LDL.LU R250, [R1+0x1648] ;  /* 0x0016480001fa7983 */ /* 0x000ea80000300800 */
[----:B------:R-:W2:Y:S04]  /*390a0*/  LDL.LU R251, [R1+0x164c] ;  /* 0x00164c0001fb7983 */ /* 0x000ea80000300800 */
[----:B------:R-:W3:Y:S04]  /*390b0*/  LDL.LU R236, [R1+0xfc0] ;  /* 0x000fc00001ec7983 */ /* 0x000ee80000300800 */
[----:B------:R-:W3:Y:S04]  /*390c0*/  LDL.LU R237, [R1+0xfc4] ;  /* 0x000fc40001ed7983 */ /* 0x000ee80000300800 */
[----:B------:R-:W3:Y:S04]  /*390d0*/  LDL.LU R238, [R1+0xfc8] ;  /* 0x000fc80001ee7983 */ /* 0x000ee80000300800 */
[----:B------:R-:W3:Y:S01]  /*390e0*/  LDL.LU R239, [R1+0xfcc] ;  /* 0x000fcc0001ef7983 */ /* 0x000ee20000300800 */
[----:B-1----:R-:W-:Y:S01]  /*390f0*/  IMAD.MOV.U32 R55, RZ, RZ, R72 ;  /* 0x000000ffff377224 */ /* 0x002fe200078e0048 */
[----:B------:R-:W-:Y:S01]  /*39100*/  MOV R26, R75 ;  /* 0x0000004b001a7202 */ /* 0x000fe20000000f00 */
[----:B------:R-:W-:-:S02]  /*39110*/  IMAD.MOV.U32 R54, RZ, RZ, R73 ;  /* 0x000000ffff367224 */ /* 0x000fc400078e0049 */
[----:B------:R-:W-:Y:S02]  /*39120*/  IMAD.MOV.U32 R51, RZ, RZ, R74 ;  /* 0x000000ffff337224 */ /* 0x000fe400078e004a */
[----:B----4-:R-:W-:-:S15]  /*39130*/  HMMA.1688.F32.TF32 R72, R244, R40, R160 ;  /* 0x00000028f448723c */ /* 0x010fde00000810a0 */
[----:B------:R-:W-:-:S04]  /*39140*/  NOP ;  /* 0x0000000000007918 */ /* 0x000fc80000000000 */
[----:B------:R-:W-:Y:S02]  /*39150*/  IMAD.MOV.U32 R67, RZ, RZ, R72 ;  /* 0x000000ffff437224 */ /* 0x000fe400078e0048 */
[----:B------:R-:W-:Y:S02]  /*39160*/  IMAD.MOV.U32 R70, RZ, RZ, R73 ;  /* 0x000000ffff467224 */ /* 0x000fe400078e0049 */
[----:B------:R-:W-:Y:S02]  /*39170*/  IMAD.MOV.U32 R71, RZ, RZ, R74 ;  /* 0x000000ffff477224 */ /* 0x000fe400078e004a */
[----:B------:R-:W-:Y:S02]  /*39180*/  IMAD.MOV.U32 R7, RZ, RZ, R75 ;  /* 0x000000ffff077224 */ /* 0x000fe400078e004b */
[----:B------:R-:W-:-:S15]  /*39190*/  HMMA.1688.F32.TF32 R72, R244, R36, R92 ;  /* 0x00000024f448723c */ /* 0x000fde000008105c */
[----:B------:R-:W-:-:S04]  /*391a0*/  NOP ;  /* 0x0000000000007918 */ /* 0x000fc80000000000 */
[----:B------:R-:W-:Y:S01]  /*391b0*/  IMAD.MOV.U32 R63, RZ, RZ, R72 ;  /* 0x000000ffff3f7224 */ /* 0x000fe200078e0048 */
[----:B------:R-:W-:Y:S01]  /*391c0*/  MOV R59, R74 ;  /* 0x0000004a003b7202 */ /* 0x000fe20000000f00 */
[----:B------:R-:W-:Y:S02]  /*391d0*/  IMAD.MOV.U32 R62, RZ, RZ, R73 ;  /* 0x000000ffff3e7224 */ /* 0x000fe400078e0049 */
[----:B------:R-:W-:Y:S02]  /*391e0*/  IMAD.MOV.U32 R58, RZ, RZ, R75 ;  /* 0x000000ffff3a7224 */ /* 0x000fe400078e004b */
[----:B------:R-:W-:-:S15]  /*391f0*/  HMMA.1688.F32.TF32 R72, R244, R32, R88 ;  /* 0x00000020f448723c */ /* 0x000fde0000081058 */
        /* <DEDUP_REMOVED lines=14> */
[----:B------:R-:W-:Y:S01]  /*392e0*/  IMAD.MOV.U32 R242, RZ, RZ, R74 ;  /* 0x000000fffff27224 */ /* 0x000fe200078e004a */
[----:B------:R-:W-:Y:S04]  /*392f0*/  LDS R73, [R2+UR10+0x8100] ;  /* 0x0081000a02497984 */ /* 0x000fe80008000800 */
[----:B------:R-:W-:Y:S04]  /*39300*/  STL.64 [R1+0x3c50], R242 ;  /* 0x003c50f201007387 */ /* 0x000fe80000100a00 */
[----:B------:R-:W-:Y:S01]  /*39310*/  STL.64 [R1+0x3c48], R240 ;  /* 0x003c48f001007387 */ /* 0x000fe20000100a00 */
[----:B--2---:R-:W-:Y:S01]  /*39320*/  HMMA.1688.F32.TF32 R248, R244, R20, R248 ;  /* 0x00000014f4f8723c */ /* 0x004fe200000810f8 */
[----:B------:R-:W-:-:S02]  /*39330*/  IMAD.MOV.U32 R15, RZ, RZ, R72 ;  /* 0x000000ffff0f7224 */ /* 0x000fc400078e0048 */
[----:B------:R-:W-:Y:S01]  /*39340*/  LDS R74, [R5+UR10+0xa100] ;  /* 0x00a1000a054a7984 */ /* 0x000fe20008000800 */
[----:B------:R-:W-:-:S03]  /*39350*/  IMAD.MOV.U32 R50, RZ, RZ, R75 ;  /* 0x000000ffff327224 */ /* 0x000fc600078e004b */
[----:B------:R-:W-:Y:S04]  /*39360*/  LDS R72, [R5+UR10+0x8100] ;  /* 0x0081000a05487984 */ /* 0x000fe80008000800 */
[----:B------:R-:W1:Y:S08]  /*39370*/  LDS R75, [R2+UR10+0xa100] ;  /* 0x00a1000a024b7984 */ /* 0x000e700008000800 */
[----:B------:R-:W-:Y:S04]  /*39380*/  STL [R1+0x3aec], R248 ;  /* 0x003aecf801007387 */ /* 0x000fe80000100800 */
[----:B------:R-:W-:Y:S04]  /*39390*/  STL [R1+0x3ae8], R249 ;  /* 0x003ae8f901007387 */ /* 0x000fe80000100800 */
[----:B------:R-:W-:Y:S04]  /*393a0*/  STL [R1+0x3ae4], R250 ;  /* 0x003ae4fa01007387 */ /* 0x000fe80000100800 */
[----:B------:R-:W-:Y:S04]  /*393b0*/  STL [R1+0x3ae0], R251 ;  /* 0x003ae0fb01007387 */ /* 0x000fe80000100800 */
        /* <DEDUP_REMOVED lines=20> */
[----:B---3--:R-:W-:Y:S03]  /*39500*/  HMMA.1688.F32.TF32 R244, R244, R16, R236 ;  /* 0x00000010f4f4723c */ /* 0x008fe600000810ec */
        /* <DEDUP_REMOVED lines=24> */
[----:B------:R-:W-:Y:S04]  /*39690*/  STL [R1+0x3afc], R244 ;  /* 0x003afcf401007387 */ /* 0x000fe80000100800 */
[----:B------:R-:W-:Y:S04]  /*396a0*/  STL [R1+0x3af8], R245 ;  /* 0x003af8f501007387 */ /* 0x000fe80000100800 */
[----:B------:R-:W-:Y:S04]  /*396b0*/  STL [R1+0x3af4], R246 ;  /* 0x003af4f601007387 */ /* 0x000fe80000100800 */
[----:B------:R-:W-:Y:S01]  /*396c0*/  STL [R1+0x3af0], R247 ;  /* 0x003af0f701007387 */ /* 0x000fe20000100800 */
[----:B--2---:R-:W-:Y:S03]  /*396d0*/  HMMA.1688.F32.TF32 R116, R76, R68, R80 ;  /* 0x000000444c74723c */ /* 0x004fe60000081050 */
[----:B------:R-:W2:-:S15]  /*396e0*/  LDL.LU R80, [R1+0x1580] ;  /* 0x0015800001507983 */ /* 0x000e9e0000300800 */
[----:B------:R-:W-:Y:S01]  /*396f0*/  NOP ;  /* 0x0000000000007918 */ /* 0x000fe20000000000 */
[----:B------:R-:W-:Y:S04]  /*39700*/  STL.64 [R1+0x1e0], R116 ;  /* 0x0001e07401007387 */ /* 0x000fe80000100a00 */
[----:B------:R3:W-:Y:S04]  /*39710*/  STL.64 [R1+0x1e8], R118 ;  /* 0x0001e87601007387 */ /* 0x0007e80000100a00 */
[----:B------:R-:W2:Y:S04]  /*39720*/  LDL.LU R81, [R1+0x1584] ;  /* 0x0015840001517983 */ /* 0x000ea80000300800 */
[----:B------:R-:W2:Y:S01]  /*39730*/  LDL.LU R82, [R1+0x1588] ;  /* 0x0015880001527983 */ /* 0x000ea20000300800 */
[----:B---3--:R-:W-:Y:S03]  /*39740*/  HMMA.1688.F32.TF32 R116, R76, R64, R236 ;  /* 0x000000404c74723c */ /* 0x008fe600000810ec */
[----:B------:R-:W2:Y:S04]  /*39750*/  LDL.LU R83, [R1+0x158c] ;  /* 0x00158c0001537983 */ /* 0x000ea80000300800 */
[----:B------:R-:W3:-:S12]  /*39760*/  LDL.LU R236, [R1+0x1570] ;  /* 0x0015700001ec7983 */ /* 0x000ed80000300800 */
[----:B------:R-:W-:Y:S04]  /*39770*/  STL.64 [R1+0x1d0], R116 ;  /* 0x0001d07401007387 */ /* 0x000fe80000100a00 */
[----:B------:R4:W-:Y:S04]  /*39780*/  STL.64 [R1+0x1d8], R118 ;  /* 0x0001d87601007387 */ /* 0x0009e80000100a00 */
[----:B------:R-:W3:Y:S04]  /*39790*/  LDL.LU R237, [R1+0x1574] ;  /* 0x0015740001ed7983 */ /* 0x000ee80000300800 */
[----:B------:R-:W3:Y:S04]  /*397a0*/  LDL.LU R238, [R1+0x1578] ;  /* 0x0015780001ee7983 */ /* 0x000ee80000300800 */
[----:B------:R-:W3:Y:S01]  /*397b0*/  LDL.LU R239, [R1+0x157c] ;  /* 0x00157c0001ef7983 */ /* 0x000ee20000300800 */
[C---:B----4-:R-:W-:Y:S08]  /*397c0*/  HMMA.1688.F32.TF32 R116, R76.reuse, R12, R112 ;  /* 0x0000000c4c74723c */ /* 0x050ff00000081070 */
[C---:B------:R-:W-:Y:S08]  /*397d0*/  HMMA.1688.F32.TF32 R112, R76.reuse, R8, R108 ;  /* 0x000000084c70723c */ /* 0x040ff0000008106c */
[C---:B------:R-:W-:Y:S08]  /*397e0*/  HMMA.1688.F32.TF32 R108, R76.reuse, R60, R104 ;  /* 0x0000003c4c6c723c */ /* 0x040ff00000081068 */
[C---:B------:R-:W-:Y:S08]  /*397f0*/  HMMA.1688.F32.TF32 R104, R76.reuse, R56, R100 ;  /* 0x000000384c68723c */ /* 0x040ff00000081064 */
[C---:B------:R-:W-:Y:S08]  /*39800*/  HMMA.1688.F32.TF32 R100, R76.reuse, R52, R96 ;  /* 0x000000344c64723c */ /* 0x040ff00000081060 */
[C---:B------:R-:W-:Y:S08]  /*39810*/  HMMA.1688.F32.TF32 R92, R76.reuse, R44, R92 ;  /* 0x0000002c4c5c723c */ /* 0x040ff0000008105c */
[C---:B------:R-:W-:Y:S01]  /*39820*/  HMMA.1688.F32.TF32 R96, R76.reuse, R48, R160 ;  /* 0x000000304c60723c */ /* 0x040fe200000810a0 */
[----:B------:R-:W-:Y:S07]  /*39830*/  STL.64 [R1+0x1c0], R116 ;  /* 0x0001c07401007387 */ /* 0x000fee0000100a00 */
[C---:B------:R-:W-:Y:S01]  /*39840*/  HMMA.1688.F32.TF32 R88, R76.reuse, R40, R88 ;  /* 0x000000284c58723c */ /* 0x040fe20000081058 */
[----:B------:R-:W-:Y:S04]  /*39850*/  STL.64 [R1+0x1c8], R118 ;  /* 0x0001c87601007387 */ /* 0x000fe80000100a00 */
[----:B------:R-:W-:Y:S03]  /*39860*/  STL.64 [R1+0x1b0], R112 ;  /* 0x0001b07001007387 */ /* 0x000fe60000100a00 */
[----:B------:R-:W-:Y:S01]  /*39870*/  HMMA.1688.F32.TF32 R84, R76, R36, R84 ;  /* 0x000000244c54723c */ /* 0x000fe20000081054 */
[----:B------:R-:W-:Y:S04]  /*39880*/  STL.64 [R1+0x1b8], R114 ;  /* 0x0001b87201007387 */ /* 0x000fe80000100a00 */
[----:B------:R-:W-:Y:S01]  /*39890*/  STL.64 [R1+0x1a0], R108 ;  /* 0x0001a06c01007387 */ /* 0x000fe20000100a00 */
[----:B------:R-:W-:-:S03]  /*398a0*/  IMAD.MOV.U32 R246, RZ, RZ, R95 ;  /* 0x000000fffff67224 */ /* 0x000fc600078e005f */
[----:B------:R-:W-:Y:S01]  /*398b0*/  STL.64 [R1+0x1a8], R110 ;  /* 0x0001a86e01007387 */ /* 0x000fe20000100a00 */
[----:B------:R-:W-:-:S03]  /*398c0*/  IMAD.MOV.U32 R245, RZ, RZ, R94 ;  /* 0x000000fffff57224 */ /* 0x000fc600078e005e */
[----:B------:R-:W-:Y:S01]  /*398d0*/  STL.64 [R1+0x190], R104 ;  /* 0x0001906801007387 */ /* 0x000fe20000100a00 */
[----:B------:R-:W-:-:S03]  /*398e0*/  MOV R244, R93 ;  /* 0x0000005d00f47202 */ /* 0x000fc60000000f00 */
[----:B------:R-:W-:Y:S04]  /*398f0*/  STL.64 [R1+0x198], R106 ;  /* 0x0001986a01007387 */ /* 0x000fe80000100a00 */
[----:B------:R-:W-:Y:S04]  /*39900*/  STL.64 [R1+0x180], R100 ;  /* 0x0001806401007387 */ /* 0x000fe80000100a00 */
[----:B------:R-:W-:Y:S04]  /*39910*/  STL.64 [R1+0x188], R102 ;  /* 0x0001886601007387 */ /* 0x000fe80000100a00 */
[----:B------:R-:W-:Y:S04]  /*39920*/  STL.64 [R1+0x170], R96 ;  /* 0x0001706001007387 */ /* 0x000fe80000100a00 */
[----:B------:R-:W-:Y:S04]  /*39930*/  STL.64 [R1+0x178], R98 ;  /* 0x0001786201007387 */ /* 0x000fe80000100a00 */
[----:B------:R-:W-:Y:S04]  /*39940*/  STL [R1+0x160], R92 ;  /* 0x0001605c01007387 */ /* 0x000fe80000100800 */
[----:B------:R4:W-:Y:S04]  /*39950*/  STL [R1+0x3b08], R246 ;  /* 0x003b08f601007387 */ /* 0x0009e80000100800 */
[----:B------:R1:W-:Y:S04]  /*39960*/  STL [R1+0x3b04], R245 ;  /* 0x003b04f501007387 */ /* 0x0003e80000100800 */
[----:B------:R1:W-:Y:S04]  /*39970*/  STL [R1+0x3b00], R244 ;  /* 0x003b00f401007387 */ /* 0x0003e80000100800 */
[----:B------:R-:W-:Y:S01]  /*39980*/  STL.64 [R1+0x150], R88 ;  /* 0x0001505801007387 */ /* 0x000fe20000100a00 */
[----:B----4-:R-:W-:-:S03]  /*39990*/  IMAD.MOV.U32 R246, RZ, RZ, R85 ;  /* 0x000000fffff67224 */ /* 0x010fc600078e0055 */
[----:B------:R-:W-:Y:S01]  /*399a0*/  STL.64 [R1+0x158], R90 ;  /* 0x0001585a01007387 */ /* 0x000fe20000100a00 */
[----:B-1----:R-:W-:Y:S02]  /*399b0*/  IMAD.MOV.U32 R245, RZ, RZ, R86 ;  /* 0x000000fffff57224 */ /* 0x002fe400078e0056 */
[----:B------:R-:W-:Y:S01]  /*399c0*/  IMAD.MOV.U32 R244, RZ, RZ, R87 ;  /* 0x000000fffff47224 */ /* 0x000fe200078e0057 */
[----:B------:R-:W-:Y:S04]  /*399d0*/  STL [R1+0x140], R84 ;  /* 0x0001405401007387 */ /* 0x000fe80000100800 */
[----:B------:R-:W4:Y:S04]  /*399e0*/  LDL.LU R160, [R1+0x1560] ;  /* 0x0015600001a07983 */ /* 0x000f280000300800 */
[----:B------:R-:W4:Y:S04]  /*399f0*/  LDL.LU R161, [R1+0x1564] ;  /* 0x0015640001a17983 */ /* 0x000f280000300800 */
[----:B------:R-:W4:Y:S04]  /*39a00*/  LDL.LU R162, [R1+0x1568] ;  /* 0x0015680001a27983 */ /* 0x000f280000300800 */
[----:B------:R-:W4:Y:S04]  /*39a10*/  LDL.LU R163, [R1+0x156c] ;  /* 0x00156c0001a37983 */ /* 0x000f280000300800 */
[----:B------:R-:W-:Y:S04]  /*39a20*/  STL [R1+0x3b14], R244 ;  /* 0x003b14f401007387 */ /* 0x000fe80000100800 */
[----:B------:R-:W-:Y:S04]  /*39a30*/  STL [R1+0x3b10], R245 ;  /* 0x003b10f501007387 */ /* 0x000fe80000100800 */
[----:B------:R-:W-:Y:S04]  /*39a40*/  STL [R1+0x3b0c], R246 ;  /* 0x003b0cf601007387 */ /* 0x000fe80000100800 */
[----:B------:R-:W4:Y:S01]  /*39a50*/  LDL.LU R92, [R1+0x1550] ;  /* 0x00155000015c7983 */ /* 0x000f220000300800 */
[----:B--2---:R-:W-:-:S15]  /*39a60*/  HMMA.1688.F32.TF32 R80, R76, R32, R80 ;  /* 0x000000204c50723c */ /* 0x004fde0000081050 */
[----:B------:R-:W-:-:S04]  /*39a70*/  NOP ;  /* 0x0000000000007918 */ /* 0x000fc80000000000 */
[----:B------:R-:W-:Y:S04]  /*39a80*/  STL.64 [R1+0x130], R80 ;  /* 0x0001305001007387 */ /* 0x000fe80000100a00 */
[----:B------:R3:W-:Y:S04]  /*39a90*/  STL.64 [R1+0x138], R82 ;  /* 0x0001385201007387 */ /* 0x0007e80000100a00 */
[----:B------:R-:W2:Y:S04]  /*39aa0*/  LDL.LU R93, [R1+0x1554] ;  /* 0x00155400015d7983 */ /* 0x000ea80000300800 */
[----:B------:R-:W2:Y:S01]  /*39ab0*/  LDL.LU R94, [R1+0x1558] ;  /* 0x00155800015e7983 */ /* 0x000ea20000300800 */
[----:B---3--:R-:W-:Y:S03]  /*39ac0*/  HMMA.1688.F32.TF32 R80, R76, R28, R236 ;  /* 0x0000001c4c50723c */ /* 0x008fe600000810ec */
        /* <DEDUP_REMOVED lines=8> */
[----:B------:R-:W3:Y:S01]  /*39b50*/  LDL.LU R239, [R1+0x152c] ;  /* 0x00152c0001ef7983 */ /* 0x000ee20000300800 */
[----:B------:R-:W-:-:S03]  /*39b60*/  IMAD.MOV.U32 R247, RZ, RZ, R80 ;  /* 0x000000fffff77224 */ /* 0x000fc600078e0050 */
[----:B------:R-:W3:Y:S01]  /*39b70*/  LDL.LU R84, [R1+0x1540] ;  /* 0x0015400001547983 */ /* 0x000ee20000300800 */
[----:B------:R-:W-:-:S03]  /*39b80*/  MOV R248, R81 ;  /* 0x0000005100f87202 */ /* 0x000fc60000000f00 */
[----:B------:R-:W3:Y:S01]  /*39b90*/  LDL.LU R85, [R1+0x1544] ;  /* 0x0015440001557983 */ /* 0x000ee20000300800 */
[----:B------:R-:W-:-:S03]  /*39ba0*/  IMAD.MOV.U32 R249, RZ, RZ, R82 ;  /* 0x000000fffff97224 */ /* 0x000fc600078e0052 */
[----:B------:R-:W3:Y:S01]  /*39bb0*/  LDL.LU R86, [R1+0x1548] ;  /* 0x0015480001567983 */ /* 0x000ee20000300800 */
[----:B------:R-:W-:-:S03]  /*39bc0*/  IMAD.MOV.U32 R250, RZ, RZ, R83 ;  /* 0x000000fffffa7224 */ /* 0x000fc600078e0053 */
[----:B------:R-:W3:Y:S04]  /*39bd0*/  LDL.LU R87, [R1+0x154c] ;  /* 0x00154c0001577983 */ /* 0x000ee80000300800 */
[----:B------:R-:W3:Y:S04]  /*39be0*/  LDL.LU R80, [R1+0x1530] ;  /* 0x0015300001507983 */ /* 0x000ee80000300800 */
[----:B------:R-:W3:Y:S04]  /*39bf0*/  LDL.LU R81, [R1+0x1534] ;  /* 0x0015340001517983 */ /* 0x000ee80000300800 */
[----:B------:R-:W3:Y:S04]  /*39c00*/  LDL.LU R82, [R1+0x1538] ;  /* 0x0015380001527983 */ /* 0x000ee80000300800 */
[----:B------:R-:W3:Y:S04]  /*39c10*/  LDL.LU R83, [R1+0x153c] ;  /* 0x00153c0001537983 */ /* 0x000ee80000300800 */
[----:B------:R-:W-:Y:S04]  /*39c20*/  STL [R1+0x3b24], R250 ;  /* 0x003b24fa01007387 */ /* 0x000fe80000100800 */
[----:B------:R-:W-:Y:S04]  /*39c30*/  STL [R1+0x3b20], R249 ;  /* 0x003b20f901007387 */ /* 0x000fe80000100800 */
[----:B------:R-:W-:Y:S04]  /*39c40*/  STL [R1+0x3b1c], R248 ;  /* 0x003b1cf801007387 */ /* 0x000fe80000100800 */
[----:B------:R1:W-:Y:S01]  /*39c50*/  STL [R1+0x3b18], R247 ;  /* 0x003b18f701007387 */ /* 0x0003e20000100800 */
[----:B----4-:R-:W-:-:S15]  /*39c60*/  HMMA.1688.F32.TF32 R96, R76, R24, R160 ;  /* 0x000000184c60723c */ /* 0x010fde00000810a0 */
[----:B------:R-:W-:-:S04]  /*39c70*/  NOP ;  /* 0x0000000000007918 */ /* 0x000fc80000000000 */
[----:B------:R-:W-:Y:S02]  /*39c80*/  IMAD.MOV.U32 R246, RZ, RZ, R99 ;  /* 0x000000fffff67224 */ /* 0x000fe400078e0063 */
[----:B------:R-:W-:Y:S02]  /*39c90*/  IMAD.MOV.U32 R245, RZ, RZ, R98 ;  /* 0x000000fffff57224 */ /* 0x000fe400078e0062 */
[----:B------:R-:W-:Y:S01]  /*39ca0*/  IMAD.MOV.U32 R244, RZ, RZ, R97 ;  /* 0x000000fffff47224 */ /* 0x000fe200078e0061 */
[----:B------:R-:W-:Y:S04]  /*39cb0*/  STL [R1+0x110], R96 ;  /* 0x0001106001007387 */ /* 0x000fe80000100800 */
[----:B------:R-:W-:Y:S04]  /*39cc0*/  STL [R1+0x3b30], R246 ;  /* 0x003b30f601007387 */ /* 0x000fe80000100800 */
[----:B------:R-:W-:Y:S04]  /*39cd0*/  STL [R1+0x3b2c], R245 ;  /* 0x003b2cf501007387 */ /* 0x000fe80000100800 */
[----:B------:R-:W-:Y:S01]  /*39ce0*/  STL [R1+0x3b28], R244 ;  /* 0x003b28f401007387 */ /* 0x000fe20000100800 */
[C---:B--2---:R-:W-:Y:S08]  /*39cf0*/  HMMA.1688.F32.TF32 R92, R76.reuse, R20, R92 ;  /* 0x000000144c5c723c */ /* 0x044ff0000008105c */
[----:B---3--:R-:W-:Y:S11]  /*39d00*/  HMMA.1688.F32.TF32 R76, R76, R16, R88 ;  /* 0x000000104c4c723c */ /* 0x008ff60000081058 */
[----:B-1----:R-:W-:-:S02]  /*39d10*/  IMAD.MOV.U32 R247, RZ, RZ, R95 ;  /* 0x000000fffff77224 */ /* 0x002fc400078e005f */
[----:B------:R-:W-:Y:S01]  /*39d20*/  IMAD.MOV.U32 R248, RZ, RZ, R94 ;  /* 0x000000fffff87224 */ /* 0x000fe200078e005e */
[----:B------:R-:W-:Y:S01]  /*39d30*/  MOV R249, R93 ;  /* 0x0000005d00f97202 */ /* 0x000fe20000000f00 */
[----:B------:R-:W-:Y:S01]  /*39d40*/  IMAD.MOV.U32 R250, RZ, RZ, R92 ;  /* 0x000000fffffa7224 */ /* 0x000fe200078e005c */
[----:B------:R1:W-:Y:S04]  /*39d50*/  STL [R1+0x3b40], R247 ;  /* 0x003b40f701007387 */ /* 0x0003e80000100800 */
[----:B------:R2:W-:Y:S04]  /*39d60*/  STL [R1+0x3b3c], R248 ;  /* 0x003b3cf801007387 */ /* 0x0005e80000100800 */
[----:B------:R3:W-:Y:S01]  /*39d70*/  STL [R1+0x3b38], R250 ;  /* 0x003b38fa01007387 */ /* 0x0007e20000100800 */
[C---:B------:R-:W-:Y:S08]  /*39d80*/  HMMA.1688.F32.TF32 R84, R72.reuse, R68, R84 ;  /* 0x000000444854723c */ /* 0x040ff00000081054 */
[----:B------:R-:W-:Y:S01]  /*39d90*/  HMMA.1688.F32.TF32 R80, R72, R64, R80 ;  /* 0x000000404850723c */ /* 0x000fe20000081050 */
[----:B------:R4:W-:Y:S04]  /*39da0*/  STL [R1+0x3b34], R249 ;  /* 0x003b34f901007387 */ /* 0x0009e80000100800 */
[----:B------:R-:W-:-:S14]  /*39db0*/  STL [R1+0xf0], R76 ;  /* 0x0000f04c01007387 */ /* 0x000fdc0000100800 */
[----:B------:R-:W-:Y:S01]  /*39dc0*/  MOV R251, R80 ;  /* 0x0000005000fb7202 */ /* 0x000fe20000000f00 */
[----:B------:R-:W-:Y:S02]  /*39dd0*/  IMAD.MOV.U32 R22, RZ, RZ, R81 ;  /* 0x000000ffff167224 */ /* 0x000fe400078e0051 */
[----:B------:R-:W-:Y:S02]  /*39de0*/  IMAD.MOV.U32 R23, RZ, RZ, R82 ;  /* 0x000000ffff177224 */ /* 0x000fe400078e0052 */
[----:B------:R-:W-:Y:S01]  /*39df0*/  IMAD.MOV.U32 R18, RZ, RZ, R83 ;  /* 0x000000ffff127224 */ /* 0x000fe200078e0053 */
[----:B------:R-:W-:Y:S01]  /*39e00*/  LDS R76, [R5+UR10+0x8180] ;  /* 0x0081800a054c7984 */ /* 0x000fe20008000800 */
[----:B------:R-:W-:Y:S03]  /*39e10*/  HMMA.1688.F32.TF32 R80, R72, R12, R236 ;  /* 0x0000000c4850723c */ /* 0x000fe600000810ec */
[----:B------:R1:W-:Y:S04]  /*39e20*/  STL [R1+0x544], R85 ;  /* 0x0005445501007387 */ /* 0x0003e80000100800 */
[----:B------:R1:W-:Y:S04]  /*39e30*/  STL.64 [R1+0x548], R86 ;  /* 0x0005485601007387 */ /* 0x0003e80000100a00 */
[----:B------:R-:W4:Y:S04]  /*39e40*/  LDL.LU R236, [R1+0x1380] ;  /* 0x0013800001ec7983 */ /* 0x000f280000300800 */
[----:B------:R-:W4:Y:S04]  /*39e50*/  LDL.LU R237, [R1+0x1384] ;  /* 0x0013840001ed7983 */ /* 0x000f280000300800 */
[----:B------:R-:W4:Y:S01]  /*39e60*/  LDL.LU R238, [R1+0x1388] ;  /* 0x0013880001ee7983 */ /* 0x000f220000300800 */
[----:B-1----:R-:W-:-:S02]  /*39e70*/  IMAD.MOV.U32 R247, RZ, RZ, R80 ;  /* 0x000000fffff77224 */ /* 0x002fc400078e0050 */
[----:B--2---:R-:W-:Y:S01]  /*39e80*/  IMAD.MOV.U32 R248, RZ, RZ, R81 ;  /* 0x000000fffff87224 */ /* 0x004fe200078e0051 */
[----:B------:R-:W2:Y:S01]  /*39e90*/  LDL.LU R239, [R1+0x138c] ;  /* 0x00138c0001ef7983 */ /* 0x000ea20000300800 */
[----:B---3--:R-:W-:Y:S01]  /*39ea0*/  IMAD.MOV.U32 R250, RZ, RZ, R82 ;  /* 0x000000fffffa7224 */ /* 0x008fe200078e0052 */
[----:B----4-:R-:W-:Y:S02]  /*39eb0*/  MOV R249, R83 ;  /* 0x0000005300f97202 */ /* 0x010fe40000000f00 */
        /* <DEDUP_REMOVED lines=101> */
[----:B------:R-:W4:Y:S04]  /*3a510*/  LDL.LU R84, [R1+0x13a0] ;  /* 0x0013a00001547983 */ /* 0x000f280000300800 */
[----:B------:R-:W4:Y:S04]  /*3a520*/  LDL.LU R85, [R1+0x13a4] ;  /* 0x0013a40001557983 */ /* 0x000f280000300800 */
[----:B------:R-:W4:Y:S04]  /*3a530*/  LDL.LU R86, [R1+0x13a8] ;  /* 0x0013a80001567983 */ /* 0x000f280000300800 */
[----:B------:R-:W4:Y:S01]  /*3a540*/  LDL.LU R87, [R1+0x13ac] ;  /* 0x0013ac0001577983 */ /* 0x000f220000300800 */
[----:B------:R-:W-:-:S02]  /*3a550*/  IMAD.MOV.U32 R246, RZ, RZ, R77 ;  /* 0x000000fffff67224 */ /* 0x000fc400078e004d */
[----:B------:R-:W-:Y:S01]  /*3a560*/  IMAD.MOV.U32 R245, RZ, RZ, R78 ;  /* 0x000000fffff57224 */ /* 0x000fe200078e004e */
[----:B------:R-:W-:Y:S01]  /*3a570*/  LDS R77, [R2+UR10+0x8180] ;  /* 0x0081800a024d7984 */ /* 0x000fe20008000800 */
[----:B------:R-:W-:-:S03]  /*3a580*/  IMAD.MOV.U32 R244, RZ, RZ, R79 ;  /* 0x000000fffff47224 */ /* 0x000fc600078e004f */
[----:B------:R-:W-:Y:S04]  /*3a590*/  LDS R78, [R5+UR10+0xa180] ;  /* 0x00a1800a054e7984 */ /* 0x000fe80008000800 */
[----:B------:R-:W1:Y:S04]  /*3a5a0*/  LDS R79, [R2+UR10+0xa180] ;  /* 0x00a1800a024f7984 */ /* 0x000e680008000800 */
[----:B------:R-:W-:Y:S04]  /*3a5b0*/  STL.64 [R1+0x3c60], R246 ;  /* 0x003c60f601007387 */ /* 0x000fe80000100a00 */
[----:B------:R-:W-:Y:S01]  /*3a5c0*/  STL.64 [R1+0x3c58], R244 ;  /* 0x003c58f401007387 */ /* 0x000fe20000100a00 */
[----:B--2---:R-:W-:Y:S08]  /*3a5d0*/  HMMA.1688.F32.TF32 R132, R72, R20, R132 ;  /* 0x000000144884723c */ /* 0x004ff00000081084 */
[----:B-1----:R-:W-:Y:S08]  /*3a5e0*/  HMMA.1688.F32.TF32 R120, R76, R64, R120 ;  /* 0x000000404c78723c */ /* 0x002ff00000081078 */
[C---:B---3--:R-:W-:Y:S08]  /*3a5f0*/  HMMA.1688.F32.TF32 R136, R72.reuse, R24, R136 ;  /* 0x000000184888723c */ /* 0x048ff00000081088 */
[C---:B----4-:R-:W-:Y:S08]  /*3a600*/  HMMA.1688.F32.TF32 R140, R72.reuse, R28, R140 ;  /* 0x0000001c488c723c */ /* 0x050ff0000008108c */
[C---:B------:R-:W-:Y:S08]  /*3a610*/  HMMA.1688.F32.TF32 R148, R72.reuse, R36, R148 ;  /* 0x000000244894723c */ /* 0x040ff00000081094 */
[C---:B------:R-:W-:Y:S08]  /*3a620*/  HMMA.1688.F32.TF32 R152, R72.reuse, R40, R152 ;  /* 0x000000284898723c */ /* 0x040ff00000081098 */
[----:B------:R-:W-:Y:S08]  /*3a630*/  HMMA.1688.F32.TF32 R156, R72, R44, R156 ;  /* 0x0000002c489c723c */ /* 0x000ff0000008109c */
[C---:B------:R-:W-:Y:S08]  /*3a640*/  HMMA.1688.F32.TF32 R116, R76.reuse, R12, R116 ;  /* 0x0000000c4c74723c */ /* 0x040ff00000081074 */
[C---:B------:R-:W-:Y:S08]  /*3a650*/  HMMA.1688.F32.TF32 R108, R76.reuse, R60, R108 ;  /* 0x0000003c4c6c723c */ /* 0x040ff0000008106c */
[----:B------:R-:W-:Y:S08]  /*3a660*/  HMMA.1688.F32.TF32 R104, R76, R56, R104 ;  /* 0x000000384c68723c */ /* 0x000ff00000081068 */
        /* <DEDUP_REMOVED lines=8> */
[----:B------:R-:W-:Y:S04]  /*3a6f0*/  STL.64 [R1+0x500], R176 ;  /* 0x000500b001007387 */ /* 0x000fe80000100a00 */
[----:B------:R-:W-:Y:S01]  /*3a700*/  STL.64 [R1+0x508], R178 ;  /* 0x000508b201007387 */ /* 0x000fe20000100a00 */
[----:B------:R-:W-:Y:S03]  /*3a710*/  HMMA.1688.F32.TF32 R128, R72, R16, R128 ;  /* 0x000000104880723c */ /* 0x000fe60000081080 */
        /* <DEDUP_REMOVED lines=42> */
[----:B------:R1:W-:Y:S01]  /*3a9c0*/  STL.64 [R1+0x428], R98 ;  /* 0x0004286201007387 */ /* 0x0003e20000100a00 */
[C---:B--2---:R-:W-:Y:S03]  /*3a9d0*/  HMMA.1688.F32.TF32 R100, R76.reuse, R40, R92 ;  /* 0x000000284c64723c */ /* 0x044fe6000008105c */
[----:B------:R-:W-:Y:S04]  /*3a9e0*/  LDS R72, [R5+UR10+0x8200] ;  /* 0x0082000a05487984 */ /* 0x000fe80008000800 */
[----:B------:R-:W-:Y:S01]  /*3a9f0*/  LDS R74, [R5+UR10+0xa200] ;  /* 0x00a2000a054a7984 */ /* 0x000fe20008000800 */
[C---:B-1----:R-:W-:Y:S03]  /*3aa00*/  HMMA.1688.F32.TF32 R96, R76.reuse, R36, R88 ;  /* 0x000000244c60723c */ /* 0x042fe60000081058 */
[----:B------:R-:W-:Y:S04]  /*3aa10*/  LDS R73, [R2+UR10+0x8200] ;  /* 0x0082000a02497984 */ /* 0x000fe80008000800 */
[----:B------:R-:W1:Y:S01]  /*3aa20*/  LDS R75, [R2+UR10+0xa200] ;  /* 0x00a2000a024b7984 */ /* 0x000e620008000800 */
[C---:B------:R-:W-:Y:S03]  /*3aa30*/  HMMA.1688.F32.TF32 R92, R76.reuse, R32, R84 ;  /* 0x000000204c5c723c */ /* 0x040fe60000081054 */
[----:B------:R-:W-:Y:S04]  /*3aa40*/  LDS R172, [R5+UR10+0x8300] ;  /* 0x0083000a05ac7984 */ /* 0x000fe80008000800 */
[----:B------:R-:W-:Y:S01]  /*3aa50*/  LDS R174, [R5+UR10+0xa300] ;  /* 0x00a3000a05ae7984 */ /* 0x000fe20008000800 */
[C---:B------:R-:W-:Y:S03]  /*3aa60*/  HMMA.1688.F32.TF32 R88, R76.reuse, R28, R80 ;  /* 0x0000001c4c58723c */ /* 0x040fe60000081050 */
[----:B------:R-:W-:Y:S04]  /*3aa70*/  LDS R173, [R2+UR10+0x8300] ;  /* 0x0083000a02ad7984 */ /* 0x000fe80008000800 */
[----:B------:R-:W-:Y:S01]  /*3aa80*/  LDS R175, [R2+UR10+0xa300] ;  /* 0x00a3000a02af7984 */ /* 0x000fe20008000800 */
[-C--:B------:R-:W-:Y:S03]  /*3aa90*/  HMMA.1688.F32.TF32 R84, R76, R24.reuse, R236 ;  /* 0x000000184c54723c */ /* 0x080fe600000810ec */
        /* <DEDUP_REMOVED lines=28> */
[----:B------:R-:W1:Y:S04]  /*3ac60*/  LDL.LU R100, [R1+0x1290] ;  /* 0x0012900001647983 */ /* 0x000e680000300800 */
[----:B------:R-:W1:Y:S04]  /*3ac70*/  LDL.LU R101, [R1+0x1294] ;  /* 0x0012940001657983 */ /* 0x000e680000300800 */
[----:B------:R-:W1:Y:S04]  /*3ac80*/  LDL.LU R102, [R1+0x1298] ;  /* 0x0012980001667983 */ /* 0x000e680000300800 */
[----:B------:R-:W1:Y:S04]  /*3ac90*/  LDL.LU R103, [R1+0x129c] ;  /* 0x00129c0001677983 */ /* 0x000e680000300800 */
        /* <DEDUP_REMOVED lines=72> */
[C---:B-1----:R-:W-:Y:S08]  /*3b120*/  HMMA.1688.F32.TF32 R100, R72.reuse, R24, R100 ;  /* 0x000000184864723c */ /* 0x042ff00000081064 */
[C---:B--2---:R-:W-:Y:S08]  /*3b130*/  HMMA.1688.F32.TF32 R116, R72.reuse, R36, R116 ;  /* 0x000000244874723c */ /* 0x044ff00000081074 */
[C---:B---3--:R-:W-:Y:S08]  /*3b140*/  HMMA.1688.F32.TF32 R128, R72.reuse, R48, R128 ;  /* 0x000000304880723c */ /* 0x048ff00000081080 */
[C---:B----4-:R-:W-:Y:S08]  /*3b150*/  HMMA.1688.F32.TF32 R132, R72.reuse, R52, R132 ;  /* 0x000000344884723c */ /* 0x050ff00000081084 */
[----:B------:R-:W-:Y:S08]  /*3b160*/  HMMA.1688.F32.TF32 R144, R72, R8, R144 ;  /* 0x000000084890723c */ /* 0x000ff00000081090 */
[C---:B------:R-:W-:Y:S08]  /*3b170*/  HMMA.1688.F32.TF32 R164, R76.reuse, R20, R228 ;  /* 0x000000144ca4723c */ /* 0x040ff000000810e4 */
[----:B------:R-:W-:Y:S01]  /*3b180*/  HMMA.1688.F32.TF32 R76, R76, R16, R108 ;  /* 0x000000104c4c723c */ /* 0x000fe2000008106c */
[----:B------:R-:W-:Y:S04]  /*3b190*/  LDS R108, [R5+UR10+0x8280] ;  /* 0x0082800a056c7984 */ /* 0x000fe80008000800 */
[----:B------:R-:W-:Y:S03]  /*3b1a0*/  LDS R110, [R5+UR10+0xa280] ;  /* 0x00a2800a056e7984 */ /* 0x000fe60008000800 */
[C---:B------:R-:W-:Y:S01]  /*3b1b0*/  HMMA.1688.F32.TF32 R152, R72.reuse, R64, R152 ;  /* 0x000000404898723c */ /* 0x040fe20000081098 */
[----:B------:R-:W-:Y:S04]  /*3b1c0*/  LDS R109, [R2+UR10+0x8280] ;  /* 0x0082800a026d7984 */ /* 0x000fe80008000800 */
[----:B------:R-:W-:Y:S04]  /*3b1d0*/  STL.64 [R1+0x3b0], R164 ;  /* 0x0003b0a401007387 */ /* 0x000fe80000100a00 */
[----:B------:R-:W-:Y:S04]  /*3b1e0*/  STL.64 [R1+0x3b8], R166 ;  /* 0x0003b8a601007387 */ /* 0x000fe80000100a00 */
[----:B------:R-:W-:Y:S01]  /*3b1f0*/  STL.64 [R1+0x250], R76 ;  /* 0x0002504c01007387 */ /* 0x000fe20000100a00 */
[C---:B------:R-:W-:Y:S03]  /*3b200*/  HMMA.1688.F32.TF32 R156, R72.reuse, R68, R156 ;  /* 0x00000044489c723c */ /* 0x040fe6000008109c */
[----:B------:R1:W-:Y:S04]  /*3b210*/  STL.64 [R1+0x258], R78 ;  /* 0x0002584e01007387 */ /* 0x0003e80000100a00 */
[----:B------:R-:W2:Y:S01]  /*3b220*/  LDS R111, [R2+UR10+0xa280] ;  /* 0x00a2800a026f7984 */ /* 0x000ea20008000800 */
[C---:B-1----:R-:W-:Y:S11]  /*3b230*/  HMMA.1688.F32.TF32 R76, R72.reuse, R12, R148 ;  /* 0x0000000c484c723c */ /* 0x042ff60000081094 */
[----:B------:R-:W-:Y:S04]  /*3b240*/  STL.64 [R1+0x3a0], R156 ;  /* 0x0003a09c01007387 */ /* 0x000fe80000100a00 */
[----:B------:R-:W-:Y:S01]  /*3b250*/  STL.64 [R1+0x3a8], R158 ;  /* 0x0003a89e01007387 */ /* 0x000fe20000100a00 */
[C---:B------:R-:W-:Y:S03]  /*3b260*/  HMMA.1688.F32.TF32 R140, R72.reuse, R60, R140 ;  /* 0x0000003c488c723c */ /* 0x040fe6000008108c */
[----:B------:R-:W-:Y:S04]  /*3b270*/  STL.64 [R1+0x390], R152 ;  /* 0x0003909801007387 */ /* 0x000fe80000100a00 */
[----:B------:R-:W-:Y:S04]  /*3b280*/  STL.64 [R1+0x398], R154 ;  /* 0x0003989a01007387 */ /* 0x000fe80000100a00 */
[----:B------:R-:W-:Y:S04]  /*3b290*/  STL.64 [R1+0x380], R76 ;  /* 0x0003804c01007387 */ /* 0x000fe80000100a00 */
[----:B------:R1:W-:Y:S02]  /*3b2a0*/  STL.64 [R1+0x388], R78 ;  /* 0x0003884e01007387 */ /* 0x0003e40000100a00 */
[C---:B-1----:R-:W-:Y:S02]  /*3b2b0*/  HMMA.1688.F32.TF32 R76, R72.reuse, R56, R136 ;  /* 0x00000038484c723c */ /* 0x042fe40000081088 */
[----:B------:R-:W-:Y:S04]  /*3b2c0*/  STL.64 [R1+0x370], R144 ;  /* 0x0003709001007387 */ /* 0x000fe80000100a00 */
[----:B------:R-:W-:Y:S04]  /*3b2d0*/  STL.64 [R1+0x378], R146 ;  /* 0x0003789201007387 */ /* 0x000fe80000100a00 */
[----:B------:R-:W-:Y:S04]  /*3b2e0*/  STL.64 [R1+0x360], R140 ;  /* 0x0003608c01007387 */ /* 0x000fe80000100a00 */
[----:B------:R-:W-:Y:S05]  /*3b2f0*/  STL.64 [R1+0x368], R142 ;  /* 0x0003688e01007387 */ /* 0x000fea0000100a00 */
        /* <DEDUP_REMOVED lines=18> */
[C---:B-1----:R-:W-:Y:S08]  /*3b420*/  HMMA.1688.F32.TF32 R76, R72.reuse, R20, R96 ;  /* 0x00000014484c723c */ /* 0x042ff00000081060 */
[----:B------:R-:W-:Y:S01]  /*3b430*/  HMMA.1688.F32.TF32 R72, R72, R16, R160 ;  /* 0x000000104848723c */ /* 0x000fe200000810a0 */
        /* <DEDUP_REMOVED lines=8> */
[C---:B--2---:R-:W-:Y:S08]  /*3b4c0*/  HMMA.1688.F32.TF32 R76, R108.reuse, R68, R92 ;  /* 0x000000446c4c723c */ /* 0x044ff0000008105c */
[C---:B-1----:R-:W-:Y:S08]  /*3b4d0*/  HMMA.1688.F32.TF32 R72, R108.reuse, R64, R88 ;  /* 0x000000406c48723c */ /* 0x042ff00000081058 */
[C---:B------:R-:W-:Y:S03]  /*3b4e0*/  HMMA.1688.F32.TF32 R84, R108.reuse, R12, R84 ;  /* 0x0000000c6c54723c */ /* 0x040fe60000081054 */
[----:B------:R-:W-:Y:S04]  /*3b4f0*/  STL.64 [R1+0x2b0], R76 ;  /* 0x0002b04c01007387 */ /* 0x000fe80000100a00 */
[----:B------:R1:W-:Y:S04]  /*3b500*/  STL.64 [R1+0x2b8], R78 ;  /* 0x0002b84e01007387 */ /* 0x0003e80000100a00 */
[----:B------:R-:W-:Y:S04]  /*3b510*/  STL.64 [R1+0x2a0], R72 ;  /* 0x0002a04801007387 */ /* 0x000fe80000100a00 */
[----:B------:R2:W-:Y:S01]  /*3b520*/  STL.64 [R1+0x2a8], R74 ;  /* 0x0002a84a01007387 */ /* 0x0005e20000100a00 */
[C---:B-1----:R-:W-:Y:S08]  /*3b530*/  HMMA.1688.F32.TF32 R76, R108.reuse, R8, R80 ;  /* 0x000000086c4c723c */ /* 0x042ff00000081050 */
[C---:B--2---:R-:W-:Y:S01]  /*3b540*/  HMMA.1688.F32.TF32 R72, R108.reuse, R60, R236 ;  /* 0x0000003c6c48723c */ /* 0x044fe200000810ec */
[----:B------:R1:W-:Y:S04]  /*3b550*/  STL.64 [R1+0x290], R84 ;  /* 0x0002905401007387 */ /* 0x0003e80000100a00 */
[----:B------:R2:W-:Y:S04]  /*3b560*/  STL.64 [R1+0x298], R86 ;  /* 0x0002985601007387 */ /* 0x0005e80000100a00 */
[----:B------:R-:W3:Y:S04]  /*3b570*/  LDL.LU R96, [R1+0x11b0] ;  /* 0x0011b00001607983 */ /* 0x000ee80000300800 */
[----:B------:R-:W-:Y:S04]  /*3b580*/  STL.64 [R1+0x280], R76 ;  /* 0x0002804c01007387 */ /* 0x000fe80000100a00 */
[----:B------:R-:W-:Y:S04]  /*3b590*/  STL.64 [R1+0x288], R78 ;  /* 0x0002884e01007387 */ /* 0x000fe80000100a00 */
[----:B------:R-:W-:Y:S04]  /*3b5a0*/  STL.64 [R1+0x270], R72 ;  /* 0x0002704801007387 */ /* 0x000fe80000100a00 */
[----:B------:R4:W-:Y:S04]  /*3b5b0*/  STL.64 [R1+0x278], R74 ;  /* 0x0002784a01007387 */ /* 0x0009e80000100a00 */
        /* <DEDUP_REMOVED lines=19> */
[----:B-1----:R-:W4:Y:S04]  /*3b6f0*/  LDL.LU R84, [R1+0x11e0] ;  /* 0x0011e00001547983 */ /* 0x002f280000300800 */
[----:B------:R-:W4:Y:S04]  /*3b700*/  LDL.LU R85, [R1+0x11e4] ;  /* 0x0011e40001557983 */ /* 0x000f280000300800 */
[----:B--2---:R-:W2:Y:S04]  /*3b710*/  LDL.LU R86, [R1+0x11e8] ;  /* 0x0011e80001567983 */ /* 0x004ea80000300800 */
        /* <DEDUP_REMOVED lines=22> */
[C---:B----4-:R-:W-:Y:S08]  /*3b880*/  HMMA.1688.F32.TF32 R80, R108.reuse, R44, R80 ;  /* 0x0000002c6c50723c */ /* 0x050ff00000081050 */
[C---:B------:R-:W-:Y:S08]  /*3b890*/  HMMA.1688.F32.TF32 R236, R108.reuse, R56, R236 ;  /* 0x000000386cec723c */ /* 0x040ff000000810ec */
[C---:B------:R-:W-:Y:S08]  /*3b8a0*/  HMMA.1688.F32.TF32 R72, R108.reuse, R52, R116 ;  /* 0x000000346c48723c */ /* 0x040ff00000081074 */
[C---:B------:R-:W-:Y:S03]  /*3b8b0*/  HMMA.1688.F32.TF32 R76, R108.reuse, R48, R112 ;  /* 0x000000306c4c723c */ /* 0x040fe60000081070 */
[----:B------:R-:W-:Y:S05]  /*3b8c0*/  STL.64 [R1+0x3958], R238 ;  /* 0x003958ee01007387 */ /* 0x000fea0000100a00 */
[C---:B--2---:R-:W-:Y:S01]  /*3b8d0*/  HMMA.1688.F32.TF32 R84, R108.reuse, R40, R84 ;  /* 0x000000286c54723c */ /* 0x044fe20000081054 */
[----:B------:R-:W-:Y:S04]  /*3b8e0*/  STL.64 [R1+0x3950], R236 ;  /* 0x003950ec01007387 */ /* 0x000fe80000100a00 */
[----:B------:R-:W-:Y:S03]  /*3b8f0*/  STL.64 [R1+0x3968], R74 ;  /* 0x0039684a01007387 */ /* 0x000fe60000100a00 */
[C---:B------:R-:W-:Y:S01]  /*3b900*/  HMMA.1688.F32.TF32 R88, R108.reuse, R36, R88 ;  /* 0x000000246c58723c */ /* 0x040fe20000081058 */
[----:B------:R1:W-:Y:S04]  /*3b910*/  STL.64 [R1+0x3960], R72 ;  /* 0x0039604801007387 */ /* 0x0003e80000100a00 */
[----:B------:R-:W-:Y:S03]  /*3b920*/  STL.64 [R1+0x3978], R78 ;  /* 0x0039784e01007387 */ /* 0x000fe60000100a00 */
[C---:B------:R-:W-:Y:S01]  /*3b930*/  HMMA.1688.F32.TF32 R92, R108.reuse, R32, R92 ;  /* 0x000000206c5c723c */ /* 0x040fe2000008105c */
[----:B------:R2:W-:Y:S04]  /*3b940*/  STL.64 [R1+0x3970], R76 ;  /* 0x0039704c01007387 */ /* 0x0005e80000100a00 */
[----:B------:R-:W-:Y:S03]  /*3b950*/  STL.64 [R1+0x3988], R82 ;  /* 0x0039885201007387 */ /* 0x000fe60000100a00 */
[C---:B------:R-:W-:Y:S01]  /*3b960*/  HMMA.1688.F32.TF32 R100, R108.reuse, R24, R100 ;  /* 0x000000186c64723c */ /* 0x040fe20000081064 */
[----:B------:R-:W-:Y:S04]  /*3b970*/  STL.64 [R1+0x3980], R80 ;  /* 0x0039805001007387 */ /* 0x000fe80000100a00 */
[----:B------:R-:W-:Y:S03]  /*3b980*/  STL.64 [R1+0x3998], R86 ;  /* 0x0039985601007387 */ /* 0x000fe60000100a00 */
[C---:B------:R-:W-:Y:S01]  /*3b990*/  HMMA.1688.F32.TF32 R104, R108.reuse, R20, R104 ;  /* 0x000000146c68723c */ /* 0x040fe20000081068 */
[----:B------:R-:W-:Y:S04]  /*3b9a0*/  STL.64 [R1+0x3990], R84 ;  /* 0x0039905401007387 */ /* 0x000fe80000100a00 */
[----:B------:R-:W-:Y:S04]  /*3b9b0*/  STL.64 [R1+0x39a8], R90 ;  /* 0x0039a85a01007387 */ /* 0x000fe80000100a00 */
[----:B------:R-:W-:Y:S04]  /*3b9c0*/  STL.64 [R1+0x39a0], R88 ;  /* 0x0039a05801007387 */ /* 0x000fe80000100a00 */
        /* <DEDUP_REMOVED lines=37> */
[----:B------:R-:W-:Y:S04]  /*3bc20*/  STL.64 [R1+0x39f8], R110 ;  /* 0x0039f86e01007387 */ /* 0x000fe80000100a00 */
[----:B------:R-:W-:Y:S04]  /*3bc30*/  STL.64 [R1+0x39f0], R108 ;  /* 0x0039f06c01007387 */ /* 0x000fe80000100a00 */
[----:B------:R-:W2:Y:S04]  /*3bc40*/  LDL.LU R140, [R1+0x1110] ;  /* 0x00111000018c7983 */ /* 0x000ea80000300800 */
[----:B------:R-:W2:Y:S04]  /*3bc50*/  LDL.LU R141, [R1+0x1114] ;  /* 0x00111400018d7983 */ /* 0x000ea80000300800 */
[----:B------:R-:W2:Y:S04]  /*3bc60*/  LDL.LU R142, [R1+0x1118] ;  /* 0x00111800018e7983 */ /* 0x000ea80000300800 */
[----:B------:R-:W2:Y:S01]  /*3bc70*/  LDL.LU R143, [R1+0x111c] ;  /* 0x00111c00018f7983 */ /* 0x000ea20000300800 */
[C---:B---3--:R-:W-:Y:S03]  /*3bc80*/  HMMA.1688.F32.TF32 R112, R172.reuse, R68, R160 ;  /* 0x00000044ac70723c */ /* 0x048fe600000810a0 */
[----:B------:R-:W3:Y:S04]  /*3bc90*/  LDL.LU R160, [R1+0x1100] ;  /* 0x0011000001a07983 */ /* 0x000ee80000300800 */
[----:B------:R-:W3:Y:S04]  /*3bca0*/  LDL.LU R161, [R1+0x1104] ;  /* 0x0011040001a17983 */ /* 0x000ee80000300800 */
[----:B------:R-:W3:Y:S04]  /*3bcb0*/  LDL.LU R162, [R1+0x1108] ;  /* 0x0011080001a27983 */ /* 0x000ee80000300800 */
[----:B------:R-:W3:Y:S01]  /*3bcc0*/  LDL.LU R163, [R1+0x110c] ;  /* 0x00110c0001a37983 */ /* 0x000ee20000300800 */
[C---:B----4-:R-:W-:Y:S08]  /*3bcd0*/  HMMA.1688.F32.TF32 R132, R172.reuse, R56, R132 ;  /* 0x00000038ac84723c */ /* 0x050ff00000081084 */
[C---:B--2---:R-:W-:Y:S01]  /*3bce0*/  HMMA.1688.F32.TF32 R116, R172.reuse, R64, R116 ;  /* 0x00000040ac74723c */ /* 0x044fe20000081074 */
[----:B------:R-:W-:Y:S07]  /*3bcf0*/  STL.64 [R1+0x3a08], R114 ;  /* 0x003a087201007387 */ /* 0x000fee0000100a00 */
[C---:B------:R-:W-:Y:S01]  /*3bd00*/  HMMA.1688.F32.TF32 R120, R172.reuse, R12, R120 ;  /* 0x0000000cac78723c */ /* 0x040fe20000081078 */
[----:B------:R-:W-:Y:S07]  /*3bd10*/  STL.64 [R1+0x3a00], R112 ;  /* 0x003a007001007387 */ /* 0x000fee0000100a00 */
[C---:B------:R-:W-:Y:S03]  /*3bd20*/  HMMA.1688.F32.TF32 R124, R172.reuse, R8, R124 ;  /* 0x00000008ac7c723c */ /* 0x040fe6000008107c */
[----:B------:R-:W-:Y:S05]  /*3bd30*/  STL.64 [R1+0x3a18], R118 ;  /* 0x003a187601007387 */ /* 0x000fea0000100a00 */
        /* <DEDUP_REMOVED lines=11> */
[----:B------:R-:W2:Y:S04]  /*3bdf0*/  LDL.LU R149, [R1+0x10f4] ;  /* 0x0010f40001957983 */ /* 0x000ea80000300800 */
[----:B------:R-:W2:Y:S04]  /*3be00*/  LDL.LU R150, [R1+0x10f8] ;  /* 0x0010f80001967983 */ /* 0x000ea80000300800 */
[----:B------:R-:W2:Y:S01]  /*3be10*/  LDL.LU R151, [R1+0x10fc] ;  /* 0x0010fc0001977983 */ /* 0x000ea20000300800 */
[C---:B------:R-:W-:Y:S03]  /*3be20*/  HMMA.1688.F32.TF32 R136, R172.reuse, R52, R136 ;  /* 0x00000034ac88723c */ /* 0x040fe60000081088 */
[----:B------:R-:W4:Y:S04]  /*3be30*/  LDL.LU R152, [R1+0x10e0] ;  /* 0x0010e00001987983 */ /* 0x000f280000300800 */
[----:B------:R-:W4:Y:S01]  /*3be40*/  LDL.LU R153, [R1+0x10e4] ;  /* 0x0010e40001997983 */ /* 0x000f220000300800 */
[C---:B------:R-:W-:Y:S03]  /*3be50*/  HMMA.1688.F32.TF32 R140, R172.reuse, R48, R140 ;  /* 0x00000030ac8c723c */ /* 0x040fe6000008108c */
[----:B------:R-:W4:Y:S04]  /*3be60*/  LDL.LU R154, [R1+0x10e8] ;  /* 0x0010e800019a7983 */ /* 0x000f280000300800 */
[----:B------:R-:W4:Y:S04]  /*3be70*/  LDL.LU R155, [R1+0x10ec] ;  /* 0x0010ec00019b7983 */ /* 0x000f280000300800 */
[----:B------:R-:W-:Y:S04]  /*3be80*/  STL.64 [R1+0x3a68], R138 ;  /* 0x003a688a01007387 */ /* 0x000fe80000100a00 */
[----:B------:R-:W-:Y:S04]  /*3be90*/  STL.64 [R1+0x3a60], R136 ;  /* 0x003a608801007387 */ /* 0x000fe80000100a00 */
[----:B------:R-:W-:Y:S04]  /*3bea0*/  STL.64 [R1+0x3a78], R142 ;  /* 0x003a788e01007387 */ /* 0x000fe80000100a00 */
[----:B------:R-:W-:Y:S04]  /*3beb0*/  STL.64 [R1+0x3a70], R140 ;  /* 0x003a708c01007387 */ /* 0x000fe80000100a00 */
        /* <DEDUP_REMOVED lines=8> */
[C---:B---3--:R-:W-:Y:S03]  /*3bf40*/  HMMA.1688.F32.TF32 R144, R172.reuse, R44, R160 ;  /* 0x0000002cac90723c */ /* 0x048fe600000810a0 */
        /* <DEDUP_REMOVED lines=12> */
[----:B------:R-:W-:Y:S04]  /*3c010*/  STL.64 [R1+0x3a88], R146 ;  /* 0x003a889201007387 */ /* 0x000fe80000100a00 */
[----:B------:R-:W-:Y:S01]  /*3c020*/  STL.64 [R1+0x3a80], R144 ;  /* 0x003a809001007387 */ /* 0x000fe20000100a00 */
[----:B--2---:R-:W-:-:S15]  /*3c030*/  HMMA.1688.F32.TF32 R148, R172, R40, R148 ;  /* 0x00000028ac94723c */ /* 0x004fde0000081094 */
[----:B------:R-:W-:-:S04]  /*3c040*/  NOP ;  /* 0x0000000000007918 */ /* 0x000fc80000000000 */
[----:B------:R-:W-:Y:S04]  /*3c050*/  STL.64 [R1+0x3a98], R150 ;  /* 0x003a989601007387 */ /* 0x000fe80000100a00 */
[----:B------:R-:W-:Y:S04]  /*3c060*/  STL.64 [R1+0x3a90], R148 ;  /* 0x003a909401007387 */ /* 0x000fe80000100a00 */
        /* <DEDUP_REMOVED lines=8> */
[C---:B----4-:R-:W-:Y:S08]  /*3c0f0*/  HMMA.1688.F32.TF32 R152, R172.reuse, R36, R152 ;  /* 0x00000024ac98723c */ /* 0x050ff00000081098 */
[C---:B------:R-:W-:Y:S08]  /*3c100*/  HMMA.1688.F32.TF32 R156, R172.reuse, R32, R156 ;  /* 0x00000020ac9c723c */ /* 0x040ff0000008109c */
[C---:B------:R-:W-:Y:S03]  /*3c110*/  HMMA.1688.F32.TF32 R168, R172.reuse, R20, R168 ;  /* 0x00000014aca8723c */ /* 0x040fe600000810a8 */
[----:B------:R-:W-:Y:S04]  /*3c120*/  STL.64 [R1+0x3aa8], R154 ;  /* 0x003aa89a01007387 */ /* 0x000fe80000100a00 */
[----:B------:R-:W-:Y:S04]  /*3c130*/  STL.64 [R1+0x3aa0], R152 ;  /* 0x003aa09801007387 */ /* 0x000fe80000100a00 */
[----:B------:R-:W4:Y:S04]  /*3c140*/  LDL.LU R184, [R1+0x1070] ;  /* 0x0010700001b87983 */ /* 0x000f280000300800 */
[----:B------:R-:W4:Y:S04]  /*3c150*/  LDL.LU R185, [R1+0x1074] ;  /* 0x0010740001b97983 */ /* 0x000f280000300800 */
[----:B------:R-:W4:Y:S04]  /*3c160*/  LDL.LU R186, [R1+0x1078] ;  /* 0x0010780001ba7983 */ /* 0x000f280000300800 */
[----:B------:R-:W4:Y:S04]  /*3c170*/  LDL.LU R187, [R1+0x107c] ;  /* 0x00107c0001bb7983 */ /* 0x000f280000300800 */
[----:B------:R-:W-:Y:S04]  /*3c180*/  STL.64 [R1+0x3ab8], R158 ;  /* 0x003ab89e01007387 */ /* 0x000fe80000100a00 */
[----:B------:R-:W-:Y:S01]  /*3c190*/  STL.64 [R1+0x3ab0], R156 ;  /* 0x003ab09c01007387 */ /* 0x000fe20000100a00 */
[C---:B---3--:R-:W-:Y:S08]  /*3c1a0*/  HMMA.1688.F32.TF32 R160, R172.reuse, R28, R160 ;  /* 0x0000001caca0723c */ /* 0x048ff000000810a0 */
[C---:B------:R-:W-:Y:S11]  /*3c1b0*/  HMMA.1688.F32.TF32 R164, R172.reuse, R24, R164 ;  /* 0x00000018aca4723c */ /* 0x040ff600000810a4 */
[----:B------:R-:W-:Y:S01]  /*3c1c0*/  STL.64 [R1+0x3ac8], R162 ;  /* 0x003ac8a201007387 */ /* 0x000fe20000100a00 */
[----:B------:R-:W-:Y:S03]  /*3c1d0*/  HMMA.1688.F32.TF32 R172, R172, R16, R228 ;  /* 0x00000010acac723c */ /* 0x000fe600000810e4 */
[----:B------:R-:W-:Y:S04]  /*3c1e0*/  STL.64 [R1+0x3ac0], R160 ;  /* 0x003ac0a001007387 */ /* 0x000fe80000100a00 */
        /* <DEDUP_REMOVED lines=8> */
[----:B------:R-:W-:Y:S04]  /*3c270*/  LDS R228, [R5+UR10+0x8400] ;  /* 0x0084000a05e47984 */ /* 0x000fe80008000800 */
[----:B------:R-:W-:Y:S04]  /*3c280*/  LDS R230, [R5+UR10+0xa400] ;  /* 0x00a4000a05e67984 */ /* 0x000fe80008000800 */
[----:B------:R-:W-:Y:S04]  /*3c290*/  LDS R229, [R2+UR10+0x8400] ;  /* 0x0084000a02e57984 */ /* 0x000fe80008000800 */
[----:B------:R-:W3:Y:S01]  /*3c2a0*/  LDS R231, [R2+UR10+0xa400] ;  /* 0x00a4000a02e77984 */ /* 0x000ee20008000800 */
[C---:B--2---:R-:W-:Y:S08]  /*3c2b0*/  HMMA.1688.F32.TF32 R176, R224.reuse, R68, R176 ;  /* 0x00000044e0b0723c */ /* 0x044ff000000810b0 */
[C---:B------:R-:W-:Y:S11]  /*3c2c0*/  HMMA.1688.F32.TF32 R180, R224.reuse, R64, R180 ;  /* 0x00000040e0b4723c */ /* 0x040ff600000810b4 */
[----:B------:R-:W-:Y:S04]  /*3c2d0*/  STL [R1+0x38fc], R176 ;  /* 0x0038fcb001007387 */ /* 0x000fe80000100800 */
[----:B------:R-:W-:Y:S04]  /*3c2e0*/  STL [R1+0x38f8], R177 ;  /* 0x0038f8b101007387 */ /* 0x000fe80000100800 */
[----:B------:R-:W-:Y:S04]  /*3c2f0*/  STL [R1+0x38f4], R178 ;  /* 0x0038f4b201007387 */ /* 0x000fe80000100800 */
[----:B------:R-:W-:Y:S04]  /*3c300*/  STL [R1+0x38f0], R179 ;  /* 0x0038f0b301007387 */ /* 0x000fe80000100800 */
[----:B------:R2:W-:Y:S04]  /*3c310*/  STL [R1+0x392c], R180 ;  /* 0x00392cb401007387 */ /* 0x0005e80000100800 */
[----:B------:R1:W-:Y:S04]  /*3c320*/  STL [R1+0x3928], R181 ;  /* 0x003928b501007387 */ /* 0x0003e80000100800 */
[----:B------:R2:W-:Y:S04]  /*3c330*/  STL [R1+0x3924], R182 ;  /* 0x003924b601007387 */ /* 0x0005e80000100800 */
[----:B------:R-:W-:Y:S04]  /*3c340*/  STL [R1+0x3900], R183 ;  /* 0x003900b701007387 */ /* 0x000fe80000100800 */
        /* <DEDUP_REMOVED lines=21> */
[----:B------:R-:W3:Y:S01]  /*3c4a0*/  LDL.LU R209, [R1+0x1014] ;  /* 0x0010140001d17983 */ /* 0x000ee20000300800 */
[C---:B----4-:R-:W-:Y:S03]  /*3c4b0*/  HMMA.1688.F32.TF32 R184, R224.reuse, R12, R184 ;  /* 0x0000000ce0b8723c */ /* 0x050fe600000810b8 */
[----:B------:R-:W4:Y:S04]  /*3c4c0*/  LDL.LU R210, [R1+0x1018] ;  /* 0x0010180001d27983 */ /* 0x000f280000300800 */
[----:B------:R-:W4:Y:S04]  /*3c4d0*/  LDL.LU R211, [R1+0x101c] ;  /* 0x00101c0001d37983 */ /* 0x000f280000300800 */
        /* <DEDUP_REMOVED lines=20> */
[----:B------:R1:W-:Y:S04]  /*3c620*/  STL [R1+0x393c], R184 ;  /* 0x00393cb801007387 */ /* 0x0003e80000100800 */
[----:B------:R-:W-:Y:S04]  /*3c630*/  STL [R1+0x3938], R185 ;  /* 0x003938b901007387 */ /* 0x000fe80000100800 */
[----:B------:R1:W-:Y:S04]  /*3c640*/  STL [R1+0x3934], R186 ;  /* 0x003934ba01007387 */ /* 0x0003e80000100800 */
[----:B------:R1:W-:Y:S04]  /*3c650*/  STL [R1+0x3930], R187 ;  /* 0x003930bb01007387 */ /* 0x0003e80000100800 */
        /* <DEDUP_REMOVED lines=8> */
[----:B--2---:R-:W-:-:S15]  /*3c6e0*/  HMMA.1688.F32.TF32 R188, R224, R8, R188 ;  /* 0x00000008e0bc723c */ /* 0x004fde00000810bc */
[----:B------:R-:W-:-:S04]  /*3c6f0*/  NOP ;  /* 0x0000000000007918 */ /* 0x000fc80000000000 */
[----:B------:R2:W-:Y:S04]  /*3c700*/  STL [R1+0x394c], R188 ;  /* 0x00394cbc01007387 */ /* 0x0005e80000100800 */
[----:B------:R1:W-:Y:S04]  /*3c710*/  STL [R1+0x3948], R189 ;  /* 0x003948bd01007387 */ /* 0x0003e80000100800 */
        /* <DEDUP_REMOVED lines=10> */
[----:B------:R-:W-:-:S15]  /*3c7c0*/  HMMA.1688.F32.TF32 R72, R224, R24, R72 ;  /* 0x00000018e048723c */ /* 0x000fde0000081048 */
[----:B------:R-:W-:-:S04]  /*3c7d0*/  NOP ;  /* 0x0000000000007918 */ /* 0x000fc80000000000 */
[----:B------:R-:W-:Y:S02]  /*3c7e0*/  IMAD.MOV.U32 R180, RZ, RZ, R72 ;  /* 0x000000ffffb47224 */ /* 0x000fe400078e0048 */
[----:B------:R-:W-:Y:S02]  /*3c7f0*/  IMAD.MOV.U32 R181, RZ, RZ, R73 ;  /* 0x000000ffffb57224 */ /* 0x000fe400078e0049 */
[----:B------:R-:W-:Y:S02]  /*3c800*/  IMAD.MOV.U32 R182, RZ, RZ, R74 ;  /* 0x000000ffffb67224 */ /* 0x000fe400078e004a */
[----:B------:R-:W-:Y:S01]  /*3c810*/  IMAD.MOV.U32 R172, RZ, RZ, R75 ;  /* 0x000000ffffac7224 */ /* 0x000fe200078e004b */
[C---:B------:R-:W-:Y:S08]  /*3c820*/  HMMA.1688.F32.TF32 R76, R224.reuse, R28, R76 ;  /* 0x0000001ce04c723c */ /* 0x040ff0000008104c */
[----:B---3--:R-:W-:-:S15]  /*3c830*/  HMMA.1688.F32.TF32 R72, R224, R20, R236 ;  /* 0x00000014e048723c */ /* 0x008fde00000810ec */
[----:B------:R-:W-:-:S04]  /*3c840*/  NOP ;  /* 0x0000000000007918 */ /* 0x000fc80000000000 */
[----:B-1----:R-:W-:Y:S01]  /*3c850*/  IMAD.MOV.U32 R184, RZ, RZ, R72 ;  /* 0x000000ffffb87224 */ /* 0x002fe200078e0048 */
[----:B------:R-:W-:Y:S01]  /*3c860*/  MOV R186, R74 ;  /* 0x0000004a00ba7202 */ /* 0x000fe20000000f00 */
[----:B------:R-:W-:Y:S02]  /*3c870*/  IMAD.MOV.U32 R185, RZ, RZ, R73 ;  /* 0x000000ffffb97224 */ /* 0x000fe400078e0049 */
[----:B------:R-:W-:Y:S02]  /*3c880*/  IMAD.MOV.U32 R187, RZ, RZ, R75 ;  /* 0x000000ffffbb7224 */ /* 0x000fe400078e004b */
[----:B----4-:R-:W-:Y:S01]  /*3c890*/  HMMA.1688.F32.TF32 R72, R224, R16, R244 ;  /* 0x00000010e048723c */ /* 0x010fe200000810f4 */
[----:B------:R1:W-:Y:S04]  /*3c8a0*/  STL.64 [R1+0x1170], R76 ;  /* 0x0011704c01007387 */ /* 0x0003e80000100a00 */
[----:B------:R3:W-:-:S14]  /*3c8b0*/  STL.64 [R1+0x1178], R78 ;  /* 0x0011784e01007387 */ /* 0x0007dc0000100a00 */
[----:B--2---:R-:W-:Y:S02]  /*3c8c0*/  IMAD.MOV.U32 R188, RZ, RZ, R72 ;  /* 0x000000ffffbc7224 */ /* 0x004fe400078e0048 */
[----:B------:R-:W-:Y:S02]  /*3c8d0*/  IMAD.MOV.U32 R189, RZ, RZ, R73 ;  /* 0x000000ffffbd7224 */ /* 0x000fe400078e0049 */
[----:B------:R-:W-:Y:S02]  /*3c8e0*/  IMAD.MOV.U32 R190, RZ, RZ, R74 ;  /* 0x000000ffffbe7224 */ /* 0x000fe400078e004a */
[----:B------:R-:W-:Y:S02]  /*3c8f0*/  IMAD.MOV.U32 R191, RZ, RZ, R75 ;  /* 0x000000ffffbf7224 */ /* 0x000fe400078e004b */
[----:B------:R-:W-:Y:S01]  /*3c900*/  HMMA.1688.F32.TF32 R72, R228, R68, R240 ;  /* 0x00000044e448723c */ /* 0x000fe200000810f0 */
        /* <DEDUP_REMOVED lines=12> */
[----:B-1----:R-:W2:Y:S04]  /*3c9d0*/  LDL.LU R76, [R1+0xe10] ;  /* 0x000e1000014c7983 */ /* 0x002ea80000300800 */
[----:B------:R-:W2:Y:S04]  /*3c9e0*/  LDL.LU R77, [R1+0xe14] ;  /* 0x000e1400014d7983 */ /* 0x000ea80000300800 */
[----:B---3--:R-:W2:Y:S04]  /*3c9f0*/  LDL.LU R78, [R1+0xe18] ;  /* 0x000e1800014e7983 */ /* 0x008ea80000300800 */
[----:B------:R-:W2:Y:S04]  /*3ca00*/  LDL.LU R79, [R1+0xe1c] ;  /* 0x000e1c00014f7983 */ /* 0x000ea80000300800 */
[----:B------:R-:W3:Y:S04]  /*3ca10*/  LDL.LU R80, [R1+0xe20] ;  /* 0x000e200001507983 */ /* 0x000ee80000300800 */
[----:B------:R-:W3:Y:S04]  /*3ca20*/  LDL.LU R81, [R1+0xe24] ;  /* 0x000e240001517983 */ /* 0x000ee80000300800 */
[----:B------:R-:W3:Y:S04]  /*3ca30*/  LDL.LU R82, [R1+0xe28] ;  /* 0x000e280001527983 */ /* 0x000ee80000300800 */
[----:B------:R-:W3:Y:S04]  /*3ca40*/  LDL.LU R83, [R1+0xe2c] ;  /* 0x000e2c0001537983 */ /* 0x000ee80000300800 */
        /* <DEDUP_REMOVED lines=57> */
[----:B------:R-:W-:Y:S01]  /*3cde0*/  MOV R170, R73 ;  /* 0x0000004900aa7202 */ /* 0x000fe20000000f00 */
[----:B------:R-:W-:Y:S01]  /*3cdf0*/  IMAD.MOV.U32 R171, RZ, RZ, R74 ;  /* 0x000000ffffab7224 */ /* 0x000fe200078e004a */
[----:B------:R-:W4:Y:S01]  /*3ce00*/  LDL.LU R84, [R1+0xe30] ;  /* 0x000e300001547983 */ /* 0x000f220000300800 */
[----:B------:R-:W-:-:S02]  /*3ce10*/  IMAD.MOV.U32 R183, RZ, RZ, R75 ;  /* 0x000000ffffb77224 */ /* 0x000fc400078e004b */
[----:B------:R-:W-:Y:S01]  /*3ce20*/  HMMA.1688.F32.TF32 R72, R228, R64, R232 ;  /* 0x00000040e448723c */ /* 0x000fe200000810e8 */
[----:B------:R-:W4:Y:S04]  /*3ce30*/  LDL.LU R85, [R1+0xe34] ;  /* 0x000e340001557983 */ /* 0x000f280000300800 */
[----:B------:R-:W4:Y:S04]  /*3ce40*/  LDL.LU R86, [R1+0xe38] ;  /* 0x000e380001567983 */ /* 0x000f280000300800 */
        /* <DEDUP_REMOVED lines=38> */
[C---:B------:R-:W-:Y:S11]  /*3d0b0*/  HMMA.1688.F32.TF32 R136, R228.reuse, R60, R136 ;  /* 0x0000003ce488723c */ /* 0x040ff60000081088 */
[----:B------:R-:W-:Y:S01]  /*3d0c0*/  STL.64 [R1+0x1110], R140 ;  /* 0x0011108c01007387 */ /* 0x000fe20000100a00 */
[C---:B------:R-:W-:Y:S03]  /*3d0d0*/  HMMA.1688.F32.TF32 R120, R228.reuse, R44, R120 ;  /* 0x0000002ce478723c */ /* 0x040fe60000081078 */
[----:B------:R-:W-:Y:S04]  /*3d0e0*/  STL.64 [R1+0x1118], R142 ;  /* 0x0011188e01007387 */ /* 0x000fe80000100a00 */
[----:B------:R-:W-:Y:S04]  /*3d0f0*/  STL.64 [R1+0x1100], R136 ;  /* 0x0011008801007387 */ /* 0x000fe80000100a00 */
[----:B------:R-:W-:Y:S01]  /*3d100*/  STL.64 [R1+0x1108], R138 ;  /* 0x0011088a01007387 */ /* 0x000fe20000100a00 */
[C---:B------:R-:W-:Y:S03]  /*3d110*/  HMMA.1688.F32.TF32 R92, R228.reuse, R16, R92 ;  /* 0x00000010e45c723c */ /* 0x040fe6000008105c */
[----:B------:R-:W-:Y:S05]  /*3d120*/  STL.64 [R1+0x10f0], R132 ;  /* 0x0010f08401007387 */ /* 0x000fea0000100a00 */
        /* <DEDUP_REMOVED lines=22> */
[C---:B-1----:R-:W-:Y:S08]  /*3d290*/  HMMA.1688.F32.TF32 R92, R224.reuse, R68, R88 ;  /* 0x00000044e05c723c */ /* 0x042ff00000081058 */
[C---:B------:R-:W-:Y:S08]  /*3d2a0*/  HMMA.1688.F32.TF32 R88, R224.reuse, R64, R84 ;  /* 0x00000040e058723c */ /* 0x040ff00000081054 */
        /* <DEDUP_REMOVED lines=17> */
[C---:B--2---:R-:W-:Y:S08]  /*3d3c0*/  HMMA.1688.F32.TF32 R76, R224.reuse, R48, R240 ;  /* 0x00000030e04c723c */ /* 0x044ff000000810f0 */
[----:B-1----:R-:W-:Y:S03]  /*3d3d0*/  HMMA.1688.F32.TF32 R72, R224, R44, R232 ;  /* 0x0000002ce048723c */ /* 0x002fe600000810e8 */
        /* <DEDUP_REMOVED lines=10> */
[----:B------:R-:W4:Y:S04]  /*3d480*/  LDL.LU R236, [R1+0x970] ;  /* 0x0009700001ec7983 */ /* 0x000f280000300800 */
[----:B------:R-:W4:Y:S04]  /*3d490*/  LDL.LU R237, [R1+0x974] ;  /* 0x0009740001ed7983 */ /* 0x000f280000300800 */
[----:B------:R-:W4:Y:S04]  /*3d4a0*/  LDL.LU R238, [R1+0x978] ;  /* 0x0009780001ee7983 */ /* 0x000f280000300800 */
[----:B------:R-:W4:Y:S04]  /*3d4b0*/  LDL.LU R239, [R1+0x97c] ;  /* 0x00097c0001ef7983 */ /* 0x000f280000300800 */
        /* <DEDUP_REMOVED lines=52> */
[----:B------:R-:W-:Y:S03]  /*3d800*/  HMMA.1688.F32.TF32 R144, R228, R12, R144 ;  /* 0x0000000ce490723c */ /* 0x000fe60000081090 */
[----:B------:R-:W-:Y:S04]  /*3d810*/  LDS R228, [R5+UR10+0x8500] ;  /* 0x0085000a05e47984 */ /* 0x000fe80008000800 */
[----:B------:R-:W-:Y:S04]  /*3d820*/  LDS R230, [R5+UR10+0xa500] ;  /* 0x00a5000a05e67984 */ /* 0x000fe80008000800 */
[----:B------:R-:W-:Y:S04]  /*3d830*/  LDS R229, [R2+UR10+0x8500] ;  /* 0x0085000a02e57984 */ /* 0x000fe80008000800 */
[----:B------:R-:W1:Y:S04]  /*3d840*/  LDS R231, [R2+UR10+0xa500] ;  /* 0x00a5000a02e77984 */ /* 0x000e680008000800 */
[----:B------:R-:W-:Y:S01]  /*3d850*/  MOV R176, R144 ;  /* 0x0000009000b07202 */ /* 0x000fe20000000f00 */
[----:B------:R-:W-:Y:S01]  /*3d860*/  IMAD.MOV.U32 R177, RZ, RZ, R145 ;  /* 0x000000ffffb17224 */ /* 0x000fe200078e0091 */
[----:B------:R-:W3:Y:S01]  /*3d870*/  LDL.LU R144, [R1+0xab0] ;  /* 0x000ab00001907983 */ /* 0x000ee20000300800 */
[----:B------:R-:W-:-:S02]  /*3d880*/  IMAD.MOV.U32 R178, RZ, RZ, R146 ;  /* 0x000000ffffb27224 */ /* 0x000fc400078e0092 */
[----:B------:R-:W-:Y:S01]  /*3d890*/  IMAD.MOV.U32 R179, RZ, RZ, R147 ;  /* 0x000000ffffb37224 */ /* 0x000fe200078e0093 */
        /* <DEDUP_REMOVED lines=31> */
[----:B--2---:R-:W-:Y:S03]  /*3da90*/  HMMA.1688.F32.TF32 R148, R224, R40, R232 ;  /* 0x00000028e094723c */ /* 0x004fe600000810e8 */
[----:B------:R-:W2:-:S15]  /*3daa0*/  LDL.LU R232, [R1+0x940] ;  /* 0x0009400001e87983 */ /* 0x000e9e0000300800 */
[----:B------:R-:W-:Y:S01]  /*3dab0*/  NOP ;  /* 0x0000000000007918 */ /* 0x000fe20000000000 */
[----:B------:R-:W-:Y:S04]  /*3dac0*/  STL.64 [R1+0xfc0], R148 ;  /* 0x000fc09401007387 */ /* 0x000fe80000100a00 */
[----:B------:R-:W-:Y:S04]  /*3dad0*/  STL.64 [R1+0xfc8], R150 ;  /* 0x000fc89601007387 */ /* 0x000fe80000100a00 */
[----:B------:R-:W2:Y:S04]  /*3dae0*/  LDL.LU R233, [R1+0x944] ;  /* 0x0009440001e97983 */ /* 0x000ea80000300800 */
[----:B------:R-:W2:Y:S04]  /*3daf0*/  LDL.LU R234, [R1+0x948] ;  /* 0x0009480001ea7983 */ /* 0x000ea80000300800 */
[----:B------:R-:W2:Y:S01]  /*3db00*/  LDL.LU R235, [R1+0x94c] ;  /* 0x00094c0001eb7983 */ /* 0x000ea20000300800 */
[C---:B---3--:R-:W-:Y:S08]  /*3db10*/  HMMA.1688.F32.TF32 R144, R224.reuse, R36, R144 ;  /* 0x00000024e090723c */ /* 0x048ff00000081090 */
[C---:B------:R-:W-:Y:S08]  /*3db20*/  HMMA.1688.F32.TF32 R136, R224.reuse, R28, R136 ;  /* 0x0000001ce088723c */ /* 0x040ff00000081088 */
[C---:B----4-:R-:W-:Y:S08]  /*3db30*/  HMMA.1688.F32.TF32 R140, R224.reuse, R32, R140 ;  /* 0x00000020e08c723c */ /* 0x050ff0000008108c */
[C---:B------:R-:W-:Y:S08]  /*3db40*/  HMMA.1688.F32.TF32 R132, R224.reuse, R24, R132 ;  /* 0x00000018e084723c */ /* 0x040ff00000081084 */
[C---:B------:R-:W-:Y:S08]  /*3db50*/  HMMA.1688.F32.TF32 R128, R224.reuse, R20, R128 ;  /* 0x00000014e080723c */ /* 0x040ff00000081080 */
[----:B------:R-:W-:Y:S01]  /*3db60*/  HMMA.1688.F32.TF32 R124, R224, R16, R124 ;  /* 0x00000010e07c723c */ /* 0x000fe2000008107c */
[----:B------:R-:W-:Y:S07]  /*3db70*/  STL.64 [R1+0xfb0], R144 ;  /* 0x000fb09001007387 */ /* 0x000fee0000100a00 */
[C---:B-1----:R-:W-:Y:S01]  /*3db80*/  HMMA.1688.F32.TF32 R120, R228.reuse, R68, R120 ;  /* 0x00000044e478723c */ /* 0x042fe20000081078 */
        /* <DEDUP_REMOVED lines=26> */
[----:B------:R-:W-:Y:S04]  /*3dd30*/  LDS R224, [R5+UR10+0x8580] ;  /* 0x0085800a05e07984 */ /* 0x000fe80008000800 */
[----:B------:R-:W-:Y:S03]  /*3dd40*/  LDS R226, [R5+UR10+0xa580] ;  /* 0x00a5800a05e27984 */ /* 0x000fe60008000800 */
[C---:B------:R-:W-:Y:S01]  /*3dd50*/  HMMA.1688.F32.TF32 R76, R228.reuse, R32, R76 ;  /* 0x00000020e44c723c */ /* 0x040fe2000008104c */
[----:B------:R-:W-:Y:S04]  /*3dd60*/  LDS R225, [R2+UR10+0x8580] ;  /* 0x0085800a02e17984 */ /* 0x000fe80008000800 */
[----:B------:R-:W2:Y:S04]  /*3dd70*/  LDS R227, [R2+UR10+0xa580] ;  /* 0x00a5800a02e37984 */ /* 0x000ea80008000800 */
        /* <DEDUP_REMOVED lines=21> */
[C---:B---3--:R-:W-:Y:S01]  /*3ded0*/  HMMA.1688.F32.TF32 R76, R228.reuse, R20, R244 ;  /* 0x00000014e44c723c */ /* 0x048fe200000810f4 */
[----:B------:R-:W-:Y:S04]  /*3dee0*/  STL.64 [R1+0xea0], R72 ;  /* 0x000ea04801007387 */ /* 0x000fe80000100a00 */
[----:B------:R1:W-:Y:S06]  /*3def0*/  STL.64 [R1+0xea8], R74 ;  /* 0x000ea84a01007387 */ /* 0x0003ec0000100a00 */
[----:B------:R-:W-:Y:S04]  /*3df00*/  STL.64 [R1+0xe90], R80 ;  /* 0x000e905001007387 */ /* 0x000fe80000100a00 */
[----:B------:R-:W-:Y:S01]  /*3df10*/  STL.64 [R1+0xe98], R82 ;  /* 0x000e985201007387 */ /* 0x000fe20000100a00 */
[----:B-1----:R-:W-:Y:S03]  /*3df20*/  HMMA.1688.F32.TF32 R72, R228, R16, R240 ;  /* 0x00000010e448723c */ /* 0x002fe600000810f0 */
[----:B------:R-:W-:Y:S04]  /*3df30*/  STL.64 [R1+0xe80], R76 ;  /* 0x000e804c01007387 */ /* 0x000fe80000100a00 */
[----:B------:R-:W-:Y:S04]  /*3df40*/  STL.64 [R1+0xe88], R78 ;  /* 0x000e884e01007387 */ /* 0x000fe80000100a00 */
[----:B------:R-:W-:Y:S04]  /*3df50*/  LDS R228, [R5+UR10+0x8600] ;  /* 0x0086000a05e47984 */ /* 0x000fe80008000800 */
[----:B------:R-:W-:Y:S04]  /*3df60*/  LDS R230, [R5+UR10+0xa600] ;  /* 0x00a6000a05e67984 */ /* 0x000fe80008000800 */
[----:B------:R-:W-:Y:S04]  /*3df70*/  LDS R229, [R2+UR10+0x8600] ;  /* 0x0086000a02e57984 */ /* 0x000fe80008000800 */
[----:B------:R1:W-:Y:S04]  /*3df80*/  STL.64 [R1+0xb70], R72 ;  /* 0x000b704801007387 */ /* 0x0003e80000100a00 */
[----:B------:R3:W-:Y:S04]  /*3df90*/  STL.64 [R1+0xb78], R74 ;  /* 0x000b784a01007387 */ /* 0x0007e80000100a00 */
[----:B------:R-:W4:Y:S04]  /*3dfa0*/  LDS R231, [R2+UR10+0xa600] ;  /* 0x00a6000a02e77984 */ /* 0x000f280008000800 */
[----:B-1----:R-:W4:Y:S01]  /*3dfb0*/  LDL.LU R72, [R1+0x7a0] ;  /* 0x0007a00001487983 */ /* 0x002f220000300800 */
[----:B--2---:R-:W-:-:S15]  /*3dfc0*/  HMMA.1688.F32.TF32 R76, R224, R68, R232 ;  /* 0x00000044e04c723c */ /* 0x004fde00000810e8 */
[----:B------:R-:W-:-:S04]  /*3dfd0*/  NOP ;  /* 0x0000000000007918 */ /* 0x000fc80000000000 */
[----:B------:R1:W-:Y:S04]  /*3dfe0*/  STL.64 [R1+0xe70], R76 ;  /* 0x000e704c01007387 */ /* 0x0003e80000100a00 */
[----:B------:R2:W-:Y:S04]  /*3dff0*/  STL.64 [R1+0xe78], R78 ;  /* 0x000e784e01007387 */ /* 0x0005e80000100a00 */
[----:B------:R-:W4:Y:S04]  /*3e000*/  LDL.LU R73, [R1+0x7a4] ;  /* 0x0007a40001497983 */ /* 0x000f280000300800 */
[----:B---3--:R-:W3:Y:S04]  /*3e010*/  LDL.LU R74, [R1+0x7a8] ;  /* 0x0007a800014a7983 */ /* 0x008ee80000300800 */
[----:B------:R-:W3:Y:S04]  /*3e020*/  LDL.LU R75, [R1+0x7ac] ;  /* 0x0007ac00014b7983 */ /* 0x000ee80000300800 */
[----:B-1----:R-:W3:Y:S04]  /*3e030*/  LDL.LU R76, [R1+0x7b0] ;  /* 0x0007b000014c7983 */ /* 0x002ee80000300800 */
[----:B------:R-:W3:Y:S04]  /*3e040*/  LDL.LU R77, [R1+0x7b4] ;  /* 0x0007b400014d7983 */ /* 0x000ee80000300800 */
[----:B--2---:R-:W3:Y:S04]  /*3e050*/  LDL.LU R78, [R1+0x7b8] ;  /* 0x0007b800014e7983 */ /* 0x004ee80000300800 */
        /* <DEDUP_REMOVED lines=103> */
[C---:B----4-:R-:W-:Y:S11]  /*3e6d0*/  HMMA.1688.F32.TF32 R232, R224.reuse, R8, R232 ;  /* 0x00000008e0e8723c */ /* 0x050ff600000810e8 */
[----:B------:R-:W-:Y:S04]  /*3e6e0*/  STL.64 [R1+0xe60], R244 ;  /* 0x000e60f401007387 */ /* 0x000fe80000100a00 */
[----:B------:R1:W-:Y:S04]  /*3e6f0*/  STL.64 [R1+0xe68], R246 ;  /* 0x000e68f601007387 */ /* 0x0003e80000100a00 */
[----:B-1----:R-:W2:Y:S04]  /*3e700*/  LDL.LU.64 R246, [R1+0x3c60] ;  /* 0x003c600001f67983 */ /* 0x002ea80000300a00 */
[----:B------:R-:W3:Y:S04]  /*3e710*/  LDL.LU.64 R244, [R1+0x3c58] ;  /* 0x003c580001f47983 */ /* 0x000ee80000300a00 */
[----:B------:R-:W-:Y:S04]  /*3e720*/  STL.64 [R1+0xe50], R240 ;  /* 0x000e50f001007387 */ /* 0x000fe80000100a00 */
[----:B------:R1:W-:Y:S04]  /*3e730*/  STL.64 [R1+0xe58], R242 ;  /* 0x000e58f201007387 */ /* 0x0003e80000100a00 */
[----:B-1----:R-:W4:Y:S04]  /*3e740*/  LDL.LU.64 R242, [R1+0x3c50] ;  /* 0x003c500001f27983 */ /* 0x002f280000300a00 */
[----:B------:R-:W2:Y:S04]  /*3e750*/  LDL.LU.64 R240, [R1+0x3c48] ;  /* 0x003c480001f07983 */ /* 0x000ea80000300a00 */
[----:B------:R-:W-:Y:S04]  /*3e760*/  STL.64 [R1+0xe40], R232 ;  /* 0x000e40e801007387 */ /* 0x000fe80000100a00 */
[----:B------:R1:W-:Y:S04]  /*3e770*/  STL.64 [R1+0xe48], R234 ;  /* 0x000e48ea01007387 */ /* 0x0003e80000100a00 */
[----:B-1----:R-:W2:Y:S04]  /*3e780*/  LDL.LU.64 R234, [R1+0x3c40] ;  /* 0x003c400001ea7983 */ /* 0x002ea80000300a00 */
[----:B------:R-:W3:Y:S01]  /*3e790*/  LDL.LU.64 R232, [R1+0x3c38] ;  /* 0x003c380001e87983 */ /* 0x000ee20000300a00 */
        /* <DEDUP_REMOVED lines=38> */
[----:B------:R-:W-:Y:S02]  /*3ea00*/  LDS R226, [R5+UR10+0xa680] ;  /* 0x00a6800a05e27984 */ /* 0x000fe40008000800 */
[C---:B------:R-:W-:Y:S02]  /*3ea10*/  HMMA.1688.F32.TF32 R116, R228.reuse, R64, R108 ;  /* 0x00000040e474723c */ /* 0x040fe4000008106c */
[----:B------:R-:W-:Y:S04]  /*3ea20*/  LDS R225, [R2+UR10+0x8680] ;  /* 0x0086800a02e17984 */ /* 0x000fe80008000800 */
[----:B------:R-:W1:Y:S02]  /*3ea30*/  LDS R227, [R2+UR10+0xa680] ;  /* 0x00a6800a02e37984 */ /* 0x000e640008000800 */
        /* <DEDUP_REMOVED lines=30> */
[----:B------:R-:W4:Y:S01]  /*3ec20*/  LDL.LU R72, [R1+0x740] ;  /* 0x0007400001487983 */ /* 0x000f220000300800 */
[----:B--2---:R-:W-:-:S03]  /*3ec30*/  IMAD.MOV.U32 R73, RZ, RZ, R235 ;  /* 0x000000ffff497224 */ /* 0x004fc600078e00eb */
[----:B------:R-:W-:Y:S01]  /*3ec40*/  STL.64 [R1+0xce0], R80 ;  /* 0x000ce05001007387 */ /* 0x000fe20000100a00 */
[----:B------:R-:W-:-:S03]  /*3ec50*/  IMAD.MOV.U32 R74, RZ, RZ, R234 ;  /* 0x000000ffff4a7224 */ /* 0x000fc600078e00ea */
[----:B------:R-:W-:Y:S01]  /*3ec60*/  STL.64 [R1+0xce8], R82 ;  /* 0x000ce85201007387 */ /* 0x000fe20000100a00 */
[----:B---3--:R-:W-:-:S03]  /*3ec70*/  IMAD.MOV.U32 R75, RZ, RZ, R233 ;  /* 0x000000ffff4b7224 */ /* 0x008fc600078e00e9 */
[----:B------:R-:W-:Y:S04]  /*3ec80*/  STL.64 [R1+0xcd0], R76 ;  /* 0x000cd04c01007387 */ /* 0x000fe80000100a00 */
[----:B------:R2:W-:Y:S04]  /*3ec90*/  STL.64 [R1+0xcd8], R78 ;  /* 0x000cd84e01007387 */ /* 0x0005e80000100a00 */
[----:B------:R-:W3:Y:S04]  /*3eca0*/  LDL.LU R235, [R1+0x3c30] ;  /* 0x003c300001eb7983 */ /* 0x000ee80000300800 */
[----:B------:R-:W3:Y:S04]  /*3ecb0*/  LDL.LU R234, [R1+0x3c2c] ;  /* 0x003c2c0001ea7983 */ /* 0x000ee80000300800 */
[----:B------:R-:W3:Y:S01]  /*3ecc0*/  LDL.LU R233, [R1+0x3c28] ;  /* 0x003c280001e97983 */ /* 0x000ee20000300800 */
[----:B--2---:R-:W-:-:S03]  /*3ecd0*/  MOV R79, R232 ;  /* 0x000000e8004f7202 */ /* 0x004fc60000000f00 */
        /* <DEDUP_REMOVED lines=71> */
[----:B------:R-:W-:-:S03]  /*3f150*/  IMAD.MOV.U32 R81, RZ, RZ, R234 ;  /* 0x000000ffff517224 */ /* 0x000fc600078e00ea */
        /* <DEDUP_REMOVED lines=8> */
[----:B------:R-:W2:Y:S01]  /*3f1e0*/  LDL.LU R83, [R1+0x173c] ;  /* 0x00173c0001537983 */ /* 0x000ea20000300800 */
[C---:B-1----:R-:W-:Y:S08]  /*3f1f0*/  HMMA.1688.F32.TF32 R92, R224.reuse, R32, R92 ;  /* 0x00000020e05c723c */ /* 0x042ff0000008105c */
        /* <DEDUP_REMOVED lines=9> */
[----:B------:R-:W-:Y:S03]  /*3f290*/  HMMA.1688.F32.TF32 R144, R228, R20, R140 ;  /* 0x00000014e490723c */ /* 0x000fe6000008108c */
[----:B------:R-:W-:Y:S05]  /*3f2a0*/  STL.64 [R1+0xcc0], R152 ;  /* 0x000cc09801007387 */ /* 0x000fea0000100a00 */
[C---:B------:R-:W-:Y:S01]  /*3f2b0*/  HMMA.1688.F32.TF32 R136, R224.reuse, R68, R136 ;  /* 0x00000044e088723c */ /* 0x040fe20000081088 */
[----:B------:R-:W-:Y:S04]  /*3f2c0*/  STL.64 [R1+0xcc8], R154 ;  /* 0x000cc89a01007387 */ /* 0x000fe80000100a00 */
[----:B------:R-:W-:Y:S03]  /*3f2d0*/  STL.64 [R1+0xcb0], R148 ;  /* 0x000cb09401007387 */ /* 0x000fe60000100a00 */
[C---:B------:R-:W-:Y:S01]  /*3f2e0*/  HMMA.1688.F32.TF32 R132, R224.reuse, R64, R132 ;  /* 0x00000040e084723c */ /* 0x040fe20000081084 */
[----:B------:R-:W-:Y:S04]  /*3f2f0*/  STL.64 [R1+0xcb8], R150 ;  /* 0x000cb89601007387 */ /* 0x000fe80000100a00 */
[----:B------:R-:W-:Y:S03]  /*3f300*/  STL.64 [R1+0xca0], R144 ;  /* 0x000ca09001007387 */ /* 0x000fe60000100a00 */
[C---:B------:R-:W-:Y:S01]  /*3f310*/  HMMA.1688.F32.TF32 R128, R224.reuse, R12, R128 ;  /* 0x0000000ce080723c */ /* 0x040fe20000081080 */
[----:B------:R-:W-:Y:S07]  /*3f320*/  STL.64 [R1+0xca8], R146 ;  /* 0x000ca89201007387 */ /* 0x000fee0000100a00 */
[C---:B------:R-:W-:Y:S08]  /*3f330*/  HMMA.1688.F32.TF32 R112, R224.reuse, R52, R112 ;  /* 0x00000034e070723c */ /* 0x040ff00000081070 */
[C---:B---3--:R-:W-:Y:S08]  /*3f340*/  HMMA.1688.F32.TF32 R96, R224.reuse, R36, R96 ;  /* 0x00000024e060723c */ /* 0x048ff00000081060 */
[C---:B------:R-:W-:Y:S08]  /*3f350*/  HMMA.1688.F32.TF32 R84, R224.reuse, R24, R84 ;  /* 0x00000018e054723c */ /* 0x040ff00000081054 */
[-C--:B------:R-:W-:Y:S08]  /*3f360*/  HMMA.1688.F32.TF32 R76, R224, R16.reuse, R76 ;  /* 0x00000010e04c723c */ /* 0x080ff0000008104c */
[----:B--2---:R-:W-:Y:S01]  /*3f370*/  HMMA.1688.F32.TF32 R140, R228, R16, R232 ;  /* 0x00000010e48c723c */ /* 0x004fe200000810e8 */
[----:B------:R-:W-:Y:S04]  /*3f380*/  LDS R228, [R5+UR10+0x8700] ;  /* 0x0087000a05e47984 */ /* 0x000fe80008000800 */
[----:B------:R-:W-:Y:S04]  /*3f390*/  LDS R230, [R5+UR10+0xa700] ;  /* 0x00a7000a05e67984 */ /* 0x000fe80008000800 */
[----:B------:R-:W-:Y:S04]  /*3f3a0*/  LDS R229, [R2+UR10+0x8700] ;  /* 0x0087000a02e57984 */ /* 0x000fe80008000800 */
[----:B------:R-:W1:Y:S01]  /*3f3b0*/  LDS R231, [R2+UR10+0xa700] ;  /* 0x00a7000a02e77984 */ /* 0x000e620008000800 */
[----:B------:R-:W-:Y:S01]  /*3f3c0*/  HMMA.1688.F32.TF32 R80, R224, R20, R80 ;  /* 0x00000014e050723c */ /* 0x000fe20000081050 */
[----:B------:R-:W-:Y:S01]  /*3f3d0*/  IMAD.MOV.U32 R236, RZ, RZ, R252 ;  /* 0x000000ffffec7224 */ /* 0x000fe200078e00fc */
[----:B------:R-:W-:Y:S01]  /*3f3e0*/  MOV R237, R4 ;  /* 0x0000000400ed7202 */ /* 0x000fe20000000f00 */
[----:B------:R-:W-:Y:S01]  /*3f3f0*/  IMAD.MOV.U32 R238, RZ, RZ, R3 ;  /* 0x000000ffffee7224 */ /* 0x000fe200078e0003 */
        /* <DEDUP_REMOVED lines=11> */
[----:B-1----:R-:W-:Y:S03]  /*3f4b0*/  HMMA.1688.F32.TF32 R72, R228, R68, R72 ;  /* 0x00000044e448723c */ /* 0x002fe60000081048 */
        /* <DEDUP_REMOVED lines=25> */
[----:B------:R2:W-:Y:S04]  /*3f650*/  STL [R1+0xc78], R74 ;  /* 0x000c784a01007387 */ /* 0x0005e80000100800 */
        /* <DEDUP_REMOVED lines=42> */
[----:B------:R-:W-:Y:S01]  /*3f900*/  HMMA.1688.F32.TF32 R72, R228, R64, R236 ;  /* 0x00000040e448723c */ /* 0x000fe200000810ec */
[----:B------:R-:W4:Y:S04]  /*3f910*/  LDL.LU R84, [R1+0x680] ;  /* 0x0006800001547983 */ /* 0x000f280000300800 */
[----:B------:R-:W4:Y:S04]  /*3f920*/  LDL.LU R85, [R1+0x684] ;  /* 0x0006840001557983 */ /* 0x000f280000300800 */
[----:B------:R-:W4:Y:S04]  /*3f930*/  LDL.LU R86, [R1+0x688] ;  /* 0x0006880001567983 */ /* 0x000f280000300800 */
[----:B------:R-:W4:Y:S04]  /*3f940*/  LDL.LU R87, [R1+0x68c] ;  /* 0x00068c0001577983 */ /* 0x000f280000300800 */
[----:B------:R1:W-:Y:S02]  /*3f950*/  LDS R235, [R2+UR10+0xa780] ;  /* 0x00a7800a02eb7984 */ /* 0x0003e40008000800 */
[----:B------:R-:W-:-:S02]  /*3f960*/  IMAD.MOV.U32 R4, RZ, RZ, R72 ;  /* 0x000000ffff047224 */ /* 0x000fc400078e0048 */
[----:B------:R-:W-:Y:S01]  /*3f970*/  IMAD.MOV.U32 R3, RZ, RZ, R73 ;  /* 0x000000ffff037224 */ /* 0x000fe200078e0049 */
[----:B------:R-:W4:Y:S01]  /*3f980*/  LDL.LU R72, [R1+0x670] ;  /* 0x0006700001487983 */ /* 0x000f220000300800 */
[----:B------:R-:W-:Y:S01]  /*3f990*/  MOV R0, R75 ;  /* 0x0000004b00007202 */ /* 0x000fe20000000f00 */
[----:B-1----:R-:W-:Y:S02]  /*3f9a0*/  IMAD.MOV.U32 R2, RZ, RZ, R74 ;  /* 0x000000ffff027224 */ /* 0x002fe400078e004a */
        /* <DEDUP_REMOVED lines=16> */
[----:B------:R-:W1:Y:S04]  /*3fab0*/  LDS R234, [R5+UR10+0xa780] ;  /* 0x00a7800a05ea7984 */ /* 0x000e680008000800 */
[----:B------:R-:W-:Y:S04]  /*3fac0*/  LDS R224, [R5+UR10+0xc000] ;  /* 0x00c0000a05e07984 */ /* 0x000fe80008000800 */
[----:B------:R-:W-:Y:S01]  /*3fad0*/  LDS R226, [R5+UR10+0xe000] ;  /* 0x00e0000a05e27984 */ /* 0x000fe20008000800 */
[C---:B--2---:R-:W-:Y:S08]  /*3fae0*/  HMMA.1688.F32.TF32 R128, R228.reuse, R12, R124 ;  /* 0x0000000ce480723c */ /* 0x044ff0000008107c */
[C---:B------:R-:W-:Y:S08]  /*3faf0*/  HMMA.1688.F32.TF32 R124, R228.reuse, R8, R120 ;  /* 0x00000008e47c723c */ /* 0x040ff00000081078 */
[C---:B---3--:R-:W-:Y:S08]  /*3fb00*/  HMMA.1688.F32.TF32 R120, R228.reuse, R60, R116 ;  /* 0x0000003ce478723c */ /* 0x048ff00000081074 */
[C---:B------:R-:W-:Y:S08]  /*3fb10*/  HMMA.1688.F32.TF32 R116, R228.reuse, R56, R112 ;  /* 0x00000038e474723c */ /* 0x040ff00000081070 */
[C---:B----4-:R-:W-:Y:S08]  /*3fb20*/  HMMA.1688.F32.TF32 R112, R228.reuse, R52, R108 ;  /* 0x00000034e470723c */ /* 0x050ff0000008106c */
        /* <DEDUP_REMOVED lines=12> */
[----:B------:R-:W-:Y:S04]  /*3fbf0*/  STL.64 [R1+0xc00], R108 ;  /* 0x000c006c01007387 */ /* 0x000fe80000100a00 */
[----:B------:R3:W-:Y:S04]  /*3fc00*/  STL.64 [R1+0xc08], R110 ;  /* 0x000c086e01007387 */ /* 0x0007e80000100a00 */
[----:B------:R-:W2:Y:S04]  /*3fc10*/  LDL.LU R77, [R1+0x614] ;  /* 0x00061400014d7983 */ /* 0x000ea80000300800 */
[----:B------:R-:W2:Y:S01]  /*3fc20*/  LDL.LU R78, [R1+0x618] ;  /* 0x00061800014e7983 */ /* 0x000ea20000300800 */
[C---:B---3--:R-:W-:Y:S03]  /*3fc30*/  HMMA.1688.F32.TF32 R108, R228.reuse, R44, R104 ;  /* 0x0000002ce46c723c */ /* 0x048fe60000081068 */
[----:B------:R-:W2:Y:S05]  /*3fc40*/  LDL.LU R79, [R1+0x61c] ;  /* 0x00061c00014f7983 */ /* 0x000eaa0000300800 */
        /* <DEDUP_REMOVED lines=13> */
[----:B------:R-:W-:Y:S04]  /*3fd20*/  STL.64 [R1+0xbb0], R92 ;  /* 0x000bb05c01007387 */ /* 0x000fe80000100a00 */
[----:B------:R4:W-:Y:S04]  /*3fd30*/  STL.64 [R1+0xbb8], R94 ;  /* 0x000bb85e01007387 */ /* 0x0009e80000100a00 */
[----:B------:R-:W3:Y:S04]  /*3fd40*/  LDL.LU R85, [R1+0x604] ;  /* 0x0006040001557983 */ /* 0x000ee80000300800 */
[----:B------:R-:W3:Y:S01]  /*3fd50*/  LDL.LU R86, [R1+0x608] ;  /* 0x0006080001567983 */ /* 0x000ee20000300800 */
[----:B----4-:R-:W-:Y:S03]  /*3fd60*/  HMMA.1688.F32.TF32 R92, R228, R24, R72 ;  /* 0x00000018e45c723c */ /* 0x010fe60000081048 */
[----:B------:R-:W3:Y:S04]  /*3fd70*/  LDL.LU R87, [R1+0x60c] ;  /* 0x00060c0001577983 */ /* 0x000ee80000300800 */
[----:B------:R-:W4:-:S12]  /*3fd80*/  LDL.LU R72, [R1+0x5f0] ;  /* 0x0005f00001487983 */ /* 0x000f180000300800 */
[----:B------:R-:W-:Y:S04]  /*3fd90*/  STL.64 [R1+0xba0], R92 ;  /* 0x000ba05c01007387 */ /* 0x000fe80000100a00 */
[----:B------:R1:W-:Y:S04]  /*3fda0*/  STL.64 [R1+0xba8], R94 ;  /* 0x000ba85e01007387 */ /* 0x0003e80000100a00 */
[----:B------:R-:W4:Y:S04]  /*3fdb0*/  LDL.LU R73, [R1+0x5f4] ;  /* 0x0005f40001497983 */ /* 0x000f280000300800 */
[----:B------:R-:W4:Y:S01]  /*3fdc0*/  LDL.LU R74, [R1+0x5f8] ;  /* 0x0005f800014a7983 */ /* 0x000f220000300800 */
[----:B-1----:R-:W-:Y:S03]  /*3fdd0*/  HMMA.1688.F32.TF32 R92, R228, R20, R80 ;  /* 0x00000014e45c723c */ /* 0x002fe60000081050 */
[----:B------:R-:W4:Y:S04]  /*3fde0*/  LDL.LU R75, [R1+0x5fc] ;  /* 0x0005fc00014b7983 */ /* 0x000f280000300800 */
[----:B------:R-:W4:-:S12]  /*3fdf0*/  LDL.LU R80, [R1+0x5e0] ;  /* 0x0005e00001507983 */ /* 0x000f180000300800 */
[----:B------:R-:W-:Y:S04]  /*3fe00*/  STL.64 [R1+0xb90], R92 ;  /* 0x000b905c01007387 */ /* 0x000fe80000100a00 */
[----:B------:R1:W-:Y:S04]  /*3fe10*/  STL.64 [R1+0xb98], R94 ;  /* 0x000b985e01007387 */ /* 0x0003e80000100a00 */
[----:B------:R-:W4:Y:S04]  /*3fe20*/  LDL.LU R81, [R1+0x5e4] ;  /* 0x0005e40001517983 */ /* 0x000f280000300800 */
[----:B------:R-:W4:Y:S04]  /*3fe30*/  LDL.LU R82, [R1+0x5e8] ;  /* 0x0005e80001527983 */ /* 0x000f280000300800 */
[----:B------:R-:W4:Y:S01]  /*3fe40*/  LDL.LU R83, [R1+0x5ec] ;  /* 0x0005ec0001537983 */ /* 0x000f220000300800 */
[----:B-1----:R-:W-:Y:S01]  /*3fe50*/  HMMA.1688.F32.TF32 R92, R228, R16, R88 ;  /* 0x00000010e45c723c */ /* 0x002fe20000081058 */
[----:B------:R-:W-:-:S02]  /*3fe60*/  IMAD.MOV.U32 R96, RZ, RZ, R35 ;  /* 0x000000ffff607224 */ /* 0x000fc400078e0023 */
[----:B------:R-:W-:Y:S01]  /*3fe70*/  IMAD.MOV.U32 R97, RZ, RZ, R38 ;  /* 0x000000ffff617224 */ /* 0x000fe200078e0026 */
[----:B------:R-:W-:Y:S04]  /*3fe80*/  LDS R228, [R5+UR10+0xc080] ;  /* 0x00c0800a05e47984 */ /* 0x000fe80008000800 */
[----:B------:R-:W-:Y:S01]  /*3fe90*/  HMMA.1688.F32.TF32 R88, R232, R68, R236 ;  /* 0x00000044e858723c */ /* 0x000fe200000810ec */
[----:B------:R-:W-:Y:S01]  /*3fea0*/  IMAD.MOV.U32 R98, RZ, RZ, R39 ;  /* 0x000000ffff627224 */ /* 0x000fe200078e0027 */
[----:B------:R-:W-:Y:S09]  /*3feb0*/  LDS R230, [R5+UR10+0xe080] ;  /* 0x00e0800a05e67984 */ /* 0x000ff20008000800 */
[----:B------:R-:W-:Y:S04]  /*3fec0*/  STL.64 [R1+0xb40], R92 ;  /* 0x000b405c01007387 */ /* 0x000fe80000100a00 */
[----:B------:R-:W-:Y:S04]  /*3fed0*/  STL.64 [R1+0xb48], R94 ;  /* 0x000b485e01007387 */ /* 0x000fe80000100a00 */
[----:B------:R2:W-:Y:S04]  /*3fee0*/  STL.64 [R1+0xb30], R88 ;  /* 0x000b305801007387 */ /* 0x0005e80000100a00 */
[----:B------:R-:W4:Y:S04]  /*3fef0*/  LDL.LU R236, [R1+0x5d0] ;  /* 0x0005d00001ec7983 */ /* 0x000f280000300800 */
[----:B------:R-:W4:Y:S04]  /*3ff00*/  LDL.LU R237, [R1+0x5d4] ;  /* 0x0005d40001ed7983 */ /* 0x000f280000300800 */
[----:B------:R-:W4:Y:S04]  /*3ff10*/  LDL.LU R238, [R1+0x5d8] ;  /* 0x0005d80001ee7983 */ /* 0x000f280000300800 */
[----:B------:R-:W4:Y:S01]  /*3ff20*/  LDL.LU R239, [R1+0x5dc] ;  /* 0x0005dc0001ef7983 */ /* 0x000f220000300800 */
[----:B------:R-:W-:-:S02]  /*3ff30*/  IMAD.MOV.U32 R6, RZ, RZ, R90 ;  /* 0x000000ffff067224 */ /* 0x000fc400078e005a */
[----:B------:R-:W-:-:S05]  /*3ff40*/  IMAD.MOV.U32 R68, RZ, RZ, R91 ;  /* 0x000000ffff447224 */ /* 0x000fca00078e005b */
[----:B------:R1:W-:Y:S04]  /*3ff50*/  STL [R1+0x3878], R68 ;  /* 0x0038784401007387 */ /* 0x0003e80000100800 */
[----:B------:R1:W-:Y:S01]  /*3ff60*/  STL [R1+0x3874], R6 ;  /* 0x0038740601007387 */ /* 0x0003e20000100800 */
        /* <DEDUP_REMOVED lines=8> */
[----:B---3--:R-:W-:-:S15]  /*3fff0*/  HMMA.1688.F32.TF32 R84, R232, R12, R84 ;  /* 0x0000000ce854723c */ /* 0x008fde0000081054 */
[----:B------:R-:W-:-:S04]  /*40000*/  NOP ;  /* 0x0000000000007918 */ /* 0x000fc80000000000 */
[----:B-1----:R-:W-:Y:S01]  /*40010*/  IMAD.MOV.U32 R68, RZ, RZ, R86 ;  /* 0x000000ffff447224 */ /* 0x002fe200078e0056 */
[----:B------:R4:W-:Y:S01]  /*40020*/  STL.64 [R1+0xb10], R84 ;  /* 0x000b105401007387 */ /* 0x0009e20000100a00 */
[----:B------:R-:W-:Y:S02]  /*40030*/  IMAD.MOV.U32 R6, RZ, RZ, R87 ;  /* 0x000000ffff067224 */ /* 0x000fe400078e0057 */
[C---:B----4-:R-:W-:Y:S03]  /*40040*/  HMMA.1688.F32.TF32 R84, R232.reuse, R8, R72 ;  /* 0x00000008e854723c */ /* 0x050fe60000081048 */
[----:B------:R1:W-:Y:S04]  /*40050*/  STL [R1+0x3880], R6 ;  /* 0x0038800601007387 */ /* 0x0003e80000100800 */
[----:B------:R3:W-:Y:S04]  /*40060*/  STL [R1+0x387c], R68 ;  /* 0x00387c4401007387 */ /* 0x0007e80000100800 */
[----:B------:R-:W4:Y:S08]  /*40070*/  LDL.LU R72, [R1+0x5b0] ;  /* 0x0005b00001487983 */ /* 0x000f300000300800 */
[----:B------:R-:W-:Y:S04]  /*40080*/  STL.64 [R1+0xb00], R84 ;  /* 0x000b005401007387 */ /* 0x000fe80000100a00 */
[----:B------:R-:W-:Y:S04]  /*40090*/  STL.64 [R1+0xb08], R86 ;  /* 0x000b085601007387 */ /* 0x000fe80000100a00 */
[----:B------:R-:W4:Y:S04]  /*400a0*/  LDL.LU R73, [R1+0x5b4] ;  /* 0x0005b40001497983 */ /* 0x000f280000300800 */
[----:B------:R-:W4:Y:S01]  /*400b0*/  LDL.LU R74, [R1+0x5b8] ;  /* 0x0005b800014a7983 */ /* 0x000f220000300800 */
[----:B------:R-:W-:Y:S03]  /*400c0*/  HMMA.1688.F32.TF32 R80, R232, R60, R80 ;  /* 0x0000003ce850723c */ /* 0x000fe60000081050 */
[----:B------:R-:W4:-:S15]  /*400d0*/  LDL.LU R75, [R1+0x5bc] ;  /* 0x0005bc00014b7983 */ /* 0x000f1e0000300800 */
[----:B------:R-:W-:Y:S01]  /*400e0*/  NOP ;  /* 0x0000000000007918 */ /* 0x000fe20000000000 */
[----:B------:R-:W-:Y:S01]  /*400f0*/  IMAD.MOV.U32 R60, RZ, RZ, R83 ;  /* 0x000000ffff3c7224 */ /* 0x000fe200078e0053 */
[----:B------:R-:W-:Y:S01]  /*40100*/  MOV R61, R82 ;  /* 0x00000052003d7202 */ /* 0x000fe20000000f00 */
[----:B------:R-:W-:Y:S02]  /*40110*/  IMAD.MOV.U32 R64, RZ, RZ, R81 ;  /* 0x000000ffff407224 */ /* 0x000fe400078e0051 */
[----:B------:R-:W-:Y:S01]  /*40120*/  IMAD.MOV.U32 R65, RZ, RZ, R80 ;  /* 0x000000ffff417224 */ /* 0x000fe200078e0050 */
[----:B------:R-:W-:Y:S04]  /*40130*/  STL [R1+0x3890], R60 ;  /* 0x0038903c01007387 */ /* 0x000fe80000100800 */
[----:B------:R-:W-:Y:S04]  /*40140*/  STL [R1+0x388c], R61 ;  /* 0x00388c3d01007387 */ /* 0x000fe80000100800 */
[----:B------:R-:W-:Y:S04]  /*40150*/  STL [R1+0x3888], R64 ;  /* 0x0038884001007387 */ /* 0x000fe80000100800 */
[----:B------:R1:W-:Y:S01]  /*40160*/  STL [R1+0x3884], R65 ;  /* 0x0038844101007387 */ /* 0x0003e20000100800 */
[----:B------:R-:W-:Y:S03]  /*40170*/  HMMA.1688.F32.TF32 R80, R232, R56, R236 ;  /* 0x00000038e850723c */ /* 0x000fe600000810ec */
[----:B------:R-:W4:Y:S04]  /*40180*/  LDL.LU R236, [R1+0x5a0] ;  /* 0x0005a00001ec7983 */ /* 0x000f280000300800 */
[----:B------:R-:W4:Y:S04]  /*40190*/  LDL.LU R237, [R1+0x5a4] ;  /* 0x0005a40001ed7983 */ /* 0x000f280000300800 */
[----:B------:R-:W4:Y:S04]  /*401a0*/  LDL.LU R238, [R1+0x5a8] ;  /* 0x0005a80001ee7983 */ /* 0x000f280000300800 */
[----:B------:R-:W4:Y:S04]  /*401b0*/  LDL.LU R239, [R1+0x5ac] ;  /* 0x0005ac0001ef7983 */ /* 0x000f280000300800 */
[----:B------:R-:W-:-:S02]  /*401c0*/  IMAD.MOV.U32 R56, RZ, RZ, R83 ;  /* 0x000000ffff387224 */ /* 0x000fc400078e0053 */
[----:B------:R-:W-:Y:S02]  /*401d0*/  IMAD.MOV.U32 R57, RZ, RZ, R82 ;  /* 0x000000ffff397224 */ /* 0x000fe400078e0052 */
[----:B-1----:R-:W-:Y:S02]  /*401e0*/  IMAD.MOV.U32 R6, RZ, RZ, R80 ;  /* 0x000000ffff067224 */ /* 0x002fe400078e0050 */
[----:B---3--:R-:W-:Y:S01]  /*401f0*/  IMAD.MOV.U32 R68, RZ, RZ, R81 ;  /* 0x000000ffff447224 */ /* 0x008fe200078e0051 */
[----:B------:R-:W-:Y:S04]  /*40200*/  STL [R1+0x38a0], R56 ;  /* 0x0038a03801007387 */ /* 0x000fe80000100800 */
[----:B------:R1:W-:Y:S04]  /*40210*/  STL [R1+0x389c], R57 ;  /* 0x00389c3901007387 */ /* 0x0003e80000100800 */
[----:B------:R3:W-:Y:S04]  /*40220*/  STL [R1+0x3898], R6 ;  /* 0x0038980601007387 */ /* 0x0007e80000100800 */
[----:B------:R1:W-:Y:S01]  /*40230*/  STL [R1+0x3894], R68 ;  /* 0x0038944401007387 */ /* 0x0003e20000100800 */
[----:B--2---:R-:W-:-:S15]  /*40240*/  HMMA.1688.F32.TF32 R76, R232, R52, R76 ;  /* 0x00000034e84c723c */ /* 0x004fde000008104c */
[----:B------:R-:W-:-:S04]  /*40250*/  NOP ;  /* 0x0000000000007918 */ /* 0x000fc80000000000 */
[----:B------:R-:W-:Y:S02]  /*40260*/  IMAD.MOV.U32 R65, RZ, RZ, R79 ;  /* 0x000000ffff417224 */ /* 0x000fe400078e004f */
[----:B------:R-:W-:Y:S01]  /*40270*/  IMAD.MOV.U32 R64, RZ, RZ, R78 ;  /* 0x000000ffff407224 */ /* 0x000fe200078e004e */
[----:B------:R-:W-:Y:S01]  /*40280*/  MOV R61, R77 ;  /* 0x0000004d003d7202 */ /* 0x000fe20000000f00 */
[----:B------:R-:W-:Y:S01]  /*40290*/  IMAD.MOV.U32 R60, RZ, RZ, R76 ;  /* 0x000000ffff3c7224 */ /* 0x000fe200078e004c */
[----:B------:R-:W-:Y:S04]  /*402a0*/  STL [R1+0x38b0], R65 ;  /* 0x0038b04101007387 */ /* 0x000fe80000100800 */
[----:B------:R-:W-:Y:S04]  /*402b0*/  STL [R1+0x38ac], R64 ;  /* 0x0038ac4001007387 */ /* 0x000fe80000100800 */
[----:B------:R-:W-:Y:S04]  /*402c0*/  STL [R1+0x38a8], R60 ;  /* 0x0038a83c01007387 */ /* 0x000fe80000100800 */
        /* <DEDUP_REMOVED lines=9> */
[----:B----4-:R-:W-:-:S15]  /*40360*/  HMMA.1688.F32.TF32 R72, R232, R48, R72 ;  /* 0x00000030e848723c */ /* 0x010fde0000081048 */
[----:B------:R-:W-:-:S04]  /*40370*/  NOP ;  /* 0x0000000000007918 */ /* 0x000fc80000000000 */
[----:B------:R-:W-:Y:S02]  /*40380*/  IMAD.MOV.U32 R53, RZ, RZ, R72 ;  /* 0x000000ffff357224 */ /* 0x000fe400078e0048 */
[----:B------:R-:W-:Y:S02]  /*40390*/  IMAD.MOV.U32 R52, RZ, RZ, R73 ;  /* 0x000000ffff347224 */ /* 0x000fe400078e0049 */
[----:B------:R-:W-:Y:S02]  /*403a0*/  IMAD.MOV.U32 R49, RZ, RZ, R74 ;  /* 0x000000ffff317224 */ /* 0x000fe400078e004a */
[----:B------:R-:W-:-:S05]  /*403b0*/  IMAD.MOV.U32 R48, RZ, RZ, R75 ;  /* 0x000000ffff307224 */ /* 0x000fca00078e004b */
[----:B------:R-:W-:Y:S04]  /*403c0*/  STL [R1+0x38c0], R48 ;  /* 0x0038c03001007387 */ /* 0x000fe80000100800 */
[----:B------:R-:W-:Y:S04]  /*403d0*/  STL [R1+0x38bc], R49 ;  /* 0x0038bc3101007387 */ /* 0x000fe80000100800 */
[----:B------:R-:W-:Y:S04]  /*403e0*/  STL [R1+0x38b8], R52 ;  /* 0x0038b83401007387 */ /* 0x000fe80000100800 */
[----:B------:R4:W-:Y:S04]  /*403f0*/  STL [R1+0x38b4], R53 ;  /* 0x0038b43501007387 */ /* 0x0009e80000100800 */
[----:B------:R-:W4:Y:S04]  /*40400*/  LDL.LU R80, [R1+0x570] ;  /* 0x0005700001507983 */ /* 0x000f280000300800 */
[----:B------:R-:W4:Y:S04]  /*40410*/  LDL.LU R81, [R1+0x574] ;  /* 0x0005740001517983 */ /* 0x000f280000300800 */
[----:B------:R-:W4:Y:S01]  /*40420*/  LDL.LU R82, [R1+0x578] ;  /* 0x0005780001527983 */ /* 0x000f220000300800 */
[----:B------:R-:W-:Y:S03]  /*40430*/  HMMA.1688.F32.TF32 R72, R232, R44, R236 ;  /* 0x0000002ce848723c */ /* 0x000fe600000810ec */
[----:B------:R-:W4:Y:S04]  /*40440*/  LDL.LU R83, [R1+0x57c] ;  /* 0x00057c0001537983 */ /* 0x000f280000300800 */
[----:B------:R-:W4:Y:S04]  /*40450*/  LDL.LU R236, [R1+0xe0] ;  /* 0x0000e00001ec7983 */ /* 0x000f280000300800 */
[----:B------:R-:W4:Y:S04]  /*40460*/  LDL.LU R237, [R1+0xe4] ;  /* 0x0000e40001ed7983 */ /* 0x000f280000300800 */
[----:B------:R-:W4:Y:S04]  /*40470*/  LDL.LU R238, [R1+0xe8] ;  /* 0x0000e80001ee7983 */ /* 0x000f280000300800 */
[----:B------:R-:W4:Y:S01]  /*40480*/  LDL.LU R239, [R1+0xec] ;  /* 0x0000ec0001ef7983 */ /* 0x000f220000300800 */
[----:B-1----:R-:W-:-:S03]  /*40490*/  MOV R57, R72 ;  /* 0x0000004800397202 */ /* 0x002fc60000000f00 */
[----:B------:R-:W4:Y:S01]  /*404a0*/  LDL.LU R76, [R1+0x550] ;  /* 0x00055000014c7983 */ /* 0x000f220000300800 */
[----:B---3--:R-:W-:-:S03]  /*404b0*/  IMAD.MOV.U32 R6, RZ, RZ, R73 ;  /* 0x000000ffff067224 */ /* 0x008fc600078e0049 */
        /* <DEDUP_REMOVED lines=12> */
[----:B------:R-:W-:Y:S01]  /*40580*/  STL [R1+0x38c4], R57 ;  /* 0x0038c43901007387 */ /* 0x000fe20000100800 */
[C---:B--2---:R-:W-:Y:S08]  /*40590*/  HMMA.1688.F32.TF32 R88, R232.reuse, R40, R88 ;  /* 0x00000028e858723c */ /* 0x044ff00000081058 */
[----:B------:R-:W-:Y:S11]  /*405a0*/  HMMA.1688.F32.TF32 R84, R232, R36, R84 ;  /* 0x00000024e854723c */ /* 0x000ff60000081054 */
[----:B------:R-:W-:Y:S01]  /*405b0*/  MOV R56, R91 ;  /* 0x0000005b00387202 */ /* 0x000fe20000000f00 */
[----:B------:R-:W-:-:S02]  /*405c0*/  IMAD.MOV.U32 R61, RZ, RZ, R90 ;  /* 0x000000ffff3d7224 */ /* 0x000fc400078e005a */
[----:B------:R-:W-:Y:S02]  /*405d0*/  IMAD.MOV.U32 R60, RZ, RZ, R89 ;  /* 0x000000ffff3c7224 */ /* 0x000fe400078e0059 */
[----:B------:R-:W-:Y:S01]  /*405e0*/  IMAD.MOV.U32 R64, RZ, RZ, R88 ;  /* 0x000000ffff407224 */ /* 0x000fe200078e0058 */
[----:B------:R-:W-:Y:S04]  /*405f0*/  STL [R1+0x38e0], R56 ;  /* 0x0038e03801007387 */ /* 0x000fe80000100800 */
[----:B------:R1:W-:Y:S04]  /*40600*/  STL [R1+0x38dc], R61 ;  /* 0x0038dc3d01007387 */ /* 0x0003e80000100800 */
[----:B------:R2:W-:Y:S04]  /*40610*/  STL [R1+0x38d8], R60 ;  /* 0x0038d83c01007387 */ /* 0x0005e80000100800 */
[----:B------:R1:W-:Y:S01]  /*40620*/  STL [R1+0x38d4], R64 ;  /* 0x0038d44001007387 */ /* 0x0003e20000100800 */
[----:B----4-:R-:W-:-:S02]  /*40630*/  IMAD.MOV.U32 R53, RZ, RZ, R86 ;  /* 0x000000ffff357224 */ /* 0x010fc400078e0056 */
[----:B------:R-:W-:Y:S02]  /*40640*/  IMAD.MOV.U32 R52, RZ, RZ, R85 ;  /* 0x000000ffff347224 */ /* 0x000fe400078e0055 */
[----:B------:R-:W-:Y:S01]  /*40650*/  IMAD.MOV.U32 R49, RZ, RZ, R84 ;  /* 0x000000ffff317224 */ /* 0x000fe200078e0054 */
[----:B------:R4:W-:Y:S04]  /*40660*/  STL [R1+0x38ec], R53 ;  /* 0x0038ec3501007387 */ /* 0x0009e80000100800 */
[----:B------:R1:W-:Y:S04]  /*40670*/  STL [R1+0x38e8], R52 ;  /* 0x0038e83401007387 */ /* 0x0003e80000100800 */
[----:B------:R1:W-:Y:S01]  /*40680*/  STL [R1+0x38e4], R49 ;  /* 0x0038e43101007387 */ /* 0x0003e20000100800 */
[----:B------:R-:W-:-:S02]  /*40690*/  IMAD.MOV.U32 R88, RZ, RZ, R55 ;  /* 0x000000ffff587224 */ /* 0x000fc400078e0037 */
[----:B------:R-:W-:Y:S02]  /*406a0*/  IMAD.MOV.U32 R89, RZ, RZ, R54 ;  /* 0x000000ffff597224 */ /* 0x000fe400078e0036 */
[----:B------:R-:W-:Y:S01]  /*406b0*/  IMAD.MOV.U32 R90, RZ, RZ, R51 ;  /* 0x000000ffff5a7224 */ /* 0x000fe200078e0033 */
[C---:B------:R-:W-:Y:S08]  /*406c0*/  HMMA.1688.F32.TF32 R80, R232.reuse, R32, R80 ;  /* 0x00000020e850723c */ /* 0x040ff00000081050 */
[C---:B---3--:R-:W-:Y:S08]  /*406d0*/  HMMA.1688.F32.TF32 R72, R232.reuse, R24, R72 ;  /* 0x00000018e848723c */ /* 0x048ff00000081048 */
[----:B------:R-:W-:Y:S11]  /*406e0*/  HMMA.1688.F32.TF32 R76, R232, R28, R76 ;  /* 0x0000001ce84c723c */ /* 0x000ff6000008104c */
[----:B-1----:R-:W-:Y:S01]  /*406f0*/  IMAD.MOV.U32 R61, RZ, RZ, R72 ;  /* 0x000000ffff3d7224 */ /* 0x002fe200078e0048 */
[----:B--2---:R-:W-:Y:S01]  /*40700*/  MOV R60, R73 ;  /* 0x00000049003c7202 */ /* 0x004fe20000000f00 */
[----:B------:R-:W-:-:S02]  /*40710*/  IMAD.MOV.U32 R64, RZ, RZ, R74 ;  /* 0x000000ffff407224 */ /* 0x000fc400078e004a */
[----:B------:R-:W-:Y:S02]  /*40720*/  IMAD.MOV.U32 R45, RZ, RZ, R75 ;  /* 0x000000ffff2d7224 */ /* 0x000fe400078e004b */
[----:B------:R-:W-:Y:S01]  /*40730*/  HMMA.1688.F32.TF32 R72, R232, R20, R236 ;  /* 0x00000014e848723c */ /* 0x000fe200000810ec */
[----:B------:R-:W-:Y:S01]  /*40740*/  MOV R236, R15 ;  /* 0x0000000f00ec7202 */ /* 0x000fe20000000f00 */
[----:B------:R-:W-:Y:S01]  /*40750*/  IMAD.MOV.U32 R237, RZ, RZ, R243 ;  /* 0x000000ffffed7224 */ /* 0x000fe200078e00f3 */
[----:B------:R-:W2:Y:S01]  /*40760*/  LDL.LU R15, [R1+0x3c0c] ;  /* 0x003c0c00010f7983 */ /* 0x000ea20000300800 */
[----:B------:R-:W-:Y:S02]  /*40770*/  IMAD.MOV.U32 R238, RZ, RZ, R242 ;  /* 0x000000ffffee7224 */ /* 0x000fe400078e00f2 */
[----:B------:R-:W-:Y:S01]  /*40780*/  IMAD.MOV.U32 R239, RZ, RZ, R50 ;  /* 0x000000ffffef7224 */ /* 0x000fe200078e0032 */
[----:B------:R-:W3:Y:S04]  /*40790*/  LDL.LU R243, [R1+0x3c08] ;  /* 0x003c080001f37983 */ /* 0x000ee80000300800 */
[----:B------:R-:W2:Y:S01]  /*407a0*/  LDL.LU R242, [R1+0x3c04] ;  /* 0x003c040001f27983 */ /* 0x000ea20000300800 */
[----:B------:R-:W-:-:S03]  /*407b0*/  IMAD.MOV.U32 R68, RZ, RZ, R76 ;  /* 0x000000ffff447224 */ /* 0x000fc600078e004c */
[----:B------:R-:W2:Y:S04]  /*407c0*/  LDL.LU R50, [R1+0x3c00] ;  /* 0x003c000001327983 */ /* 0x000ea80000300800 */
[----:B----4-:R-:W-:Y:S02]  /*407d0*/  IMAD.MOV.U32 R53, RZ, RZ, R72 ;  /* 0x000000ffff357224 */ /* 0x010fe400078e0048 */
[----:B------:R-:W-:Y:S02]  /*407e0*/  IMAD.MOV.U32 R52, RZ, RZ, R73 ;  /* 0x000000ffff347224 */ /* 0x000fe400078e0049 */
[----:B------:R-:W-:Y:S02]  /*407f0*/  IMAD.MOV.U32 R72, RZ, RZ, R47 ;  /* 0x000000ffff487224 */ /* 0x000fe400078e002f */
[----:B------:R-:W-:Y:S01]  /*40800*/  IMAD.MOV.U32 R49, RZ, RZ, R74 ;  /* 0x000000ffff317224 */ /* 0x000fe200078e004a */
[----:B------:R-:W4:Y:S01]  /*40810*/  LDL.LU R47, [R1+0x3bfc] ;  /* 0x003bfc00012f7983 */ /* 0x000f220000300800 */
[----:B------:R-:W-:-:S02]  /*40820*/  IMAD.MOV.U32 R73, RZ, RZ, R46 ;  /* 0x000000ffff497224 */ /* 0x000fc400078e002e */
[----:B------:R-:W-:Y:S01]  /*40830*/  IMAD.MOV.U32 R56, RZ, RZ, R75 ;  /* 0x000000ffff387224 */ /* 0x000fe200078e004b */
[----:B------:R-:W3:Y:S01]  /*40840*/  LDL.LU R46, [R1+0x3bf8] ;  /* 0x003bf800012e7983 */ /* 0x000ee20000300800 */
[----:B------:R-:W-:Y:S01]  /*40850*/  IMAD.MOV.U32 R74, RZ, RZ, R43 ;  /* 0x000000ffff4a7224 */ /* 0x000fe200078e002b */
[----:B------:R-:W-:Y:S01]  /*40860*/  MOV R75, R241 ;  /* 0x000000f1004b7202 */ /* 0x000fe20000000f00 */
[----:B------:R-:W-:Y:S01]  /*40870*/  IMAD.MOV.U32 R6, RZ, RZ, R77 ;  /* 0x000000ffff067224 */ /* 0x000fe200078e004d */
[----:B------:R-:W3:Y:S01]  /*40880*/  LDL.LU R43, [R1+0x3bf4] ;  /* 0x003bf400012b7983 */ /* 0x000ee20000300800 */
[----:B------:R-:W-:Y:S02]  /*40890*/  IMAD.MOV.U32 R76, RZ, RZ, R240 ;  /* 0x000000ffff4c7224 */ /* 0x000fe400078e00f0 */
[----:B------:R-:W-:Y:S01]  /*408a0*/  IMAD.MOV.U32 R57, RZ, RZ, R78 ;  /* 0x000000ffff397224 */ /* 0x000fe200078e004e */
[----:B------:R-:W3:Y:S01]  /*408b0*/  LDL.LU R241, [R1+0x3bf0] ;  /* 0x003bf00001f17983 */ /* 0x000ee20000300800 */
[----:B------:R-:W-:-:S02]  /*408c0*/  IMAD.MOV.U32 R77, RZ, RZ, R14 ;  /* 0x000000ffff4d7224 */ /* 0x000fc400078e000e */
[----:B------:R-:W-:Y:S01]  /*408d0*/  IMAD.MOV.U32 R48, RZ, RZ, R79 ;  /* 0x000000ffff307224 */ /* 0x000fe200078e004f */
[----:B------:R-:W3:Y:S01]  /*408e0*/  LDL.LU R240, [R1+0x3bec] ;  /* 0x003bec0001f07983 */ /* 0x000ee20000300800 */
[----:B------:R-:W-:Y:S02]  /*408f0*/  IMAD.MOV.U32 R78, RZ, RZ, R11 ;  /* 0x000000ffff4e7224 */ /* 0x000fe400078e000b */
[----:B------:R-:W-:Y:S01]  /*40900*/  IMAD.MOV.U32 R44, RZ, RZ, R80 ;  /* 0x000000ffff2c7224 */ /* 0x000fe200078e0050 */
[----:B------:R-:W3:Y:S01]  /*40910*/  LDL.LU R14, [R1+0x3be8] ;  /* 0x003be800010e7983 */ /* 0x000ee20000300800 */
[----:B------:R-:W-:Y:S01]  /*40920*/  IMAD.MOV.U32 R79, RZ, RZ, R10 ;  /* 0x000000ffff4f7224 */ /* 0x000fe200078e000a */
[----:B------:R-:W-:Y:S01]  /*40930*/  MOV R40, R82 ;  /* 0x0000005200287202 */ /* 0x000fe20000000f00 */
[----:B------:R-:W-:Y:S01]  /*40940*/  IMAD.MOV.U32 R41, RZ, RZ, R81 ;  /* 0x000000ffff297224 */ /* 0x000fe200078e0051 */
[----:B------:R-:W3:Y:S01]  /*40950*/  LDL.LU R11, [R1+0x3be4] ;  /* 0x003be400010b7983 */ /* 0x000ee20000300800 */
[----:B------:R-:W-:Y:S01]  /*40960*/  IMAD.MOV.U32 R80, RZ, RZ, R63 ;  /* 0x000000ffff507224 */ /* 0x000fe200078e003f */
[----:B------:R-:W-:Y:S01]  /*40970*/  MOV R82, R59 ;  /* 0x0000003b00527202 */ /* 0x000fe20000000f00 */
[----:B------:R-:W-:Y:S01]  /*40980*/  IMAD.MOV.U32 R81, RZ, RZ, R62 ;  /* 0x000000ffff517224 */ /* 0x000fe200078e003e */
        /* <DEDUP_REMOVED lines=18> */
[----:B------:R-:W3:Y:S01]  /*40ab0*/  LDL.LU R31, [R1+0x3bb4] ;  /* 0x003bb400011f7983 */ /* 0x000ee20000300800 */
[----:B------:R-:W-:-:S03]  /*40ac0*/  IMAD.MOV.U32 R99, RZ, RZ, R42 ;  /* 0x000000ffff637224 */ /* 0x000fc600078e002a */
        /* <DEDUP_REMOVED lines=9> */
[----:B--2---:R-:W-:-:S02]  /*40b60*/  IMAD.MOV.U32 R107, RZ, RZ, R50 ;  /* 0x000000ffff6b7224 */ /* 0x004fc400078e0032 */
[----:B----4-:R-:W-:Y:S02]  /*40b70*/  IMAD.MOV.U32 R106, RZ, RZ, R47 ;  /* 0x000000ffff6a7224 */ /* 0x010fe400078e002f */
[----:B---3--:R-:W-:Y:S01]  /*40b80*/  IMAD.MOV.U32 R105, RZ, RZ, R46 ;  /* 0x000000ffff697224 */ /* 0x008fe200078e002e */
[----:B------:R-:W-:Y:S02]  /*40b90*/  MOV R104, R43 ;  /* 0x0000002b00687202 */ /* 0x000fe40000000f00 */
[----:B------:R-:W2:Y:S04]  /*40ba0*/  LDL.LU R43, [R1+0x3b9c] ;  /* 0x003b9c00012b7983 */ /* 0x000ea80000300800 */
[----:B------:R-:W3:Y:S04]  /*40bb0*/  LDL.LU R46, [R1+0x3b98] ;  /* 0x003b9800012e7983 */ /* 0x000ee80000300800 */
[----:B------:R-:W3:Y:S04]  /*40bc0*/  LDL.LU R47, [R1+0x3b94] ;  /* 0x003b9400012f7983 */ /* 0x000ee80000300800 */
[----:B------:R-:W4:Y:S01]  /*40bd0*/  LDL.LU R50, [R1+0x3b90] ;  /* 0x003b900001327983 */ /* 0x000f220000300800 */
[----:B------:R-:W-:-:S02]  /*40be0*/  IMAD.MOV.U32 R109, RZ, RZ, R14 ;  /* 0x000000ffff6d7224 */ /* 0x000fc400078e000e */
[----:B------:R-:W-:Y:S02]  /*40bf0*/  IMAD.MOV.U32 R108, RZ, RZ, R11 ;  /* 0x000000ffff6c7224 */ /* 0x000fe400078e000b */
[----:B------:R-:W-:Y:S02]  /*40c00*/  IMAD.MOV.U32 R115, RZ, RZ, R10 ;  /* 0x000000ffff737224 */ /* 0x000fe400078e000a */
[----:B------:R-:W-:Y:S02]  /*40c10*/  IMAD.MOV.U32 R114, RZ, RZ, R63 ;  /* 0x000000ffff727224 */ /* 0x000fe400078e003f */
        /* <DEDUP_REMOVED lines=9> */
[----:B------:R-:W2:Y:S04]  /*40cb0*/  LDL.LU R58, [R1+0x3b80] ;  /* 0x003b8000013a7983 */ /* 0x000ea80000300800 */
[----:B------:R-:W2:Y:S04]  /*40cc0*/  LDL.LU R59, [R1+0x3b7c] ;  /* 0x003b7c00013b7983 */ /* 0x000ea80000300800 */
[----:B------:R-:W2:Y:S01]  /*40cd0*/  LDL.LU R62, [R1+0x3b78] ;  /* 0x003b7800013e7983 */ /* 0x000ea20000300800 */
[----:B------:R-:W-:-:S03]  /*40ce0*/  MOV R110, R240 ;  /* 0x000000f0006e7202 */ /* 0x000fc60000000f00 */
[----:B------:R-:W2:Y:S01]  /*40cf0*/  LDL.LU R63, [R1+0x3b74] ;  /* 0x003b7400013f7983 */ /* 0x000ea20000300800 */
[----:B------:R-:W-:-:S03]  /*40d00*/  IMAD.MOV.U32 R111, RZ, RZ, R241 ;  /* 0x000000ffff6f7224 */ /* 0x000fc600078e00f1 */
[----:B------:R-:W2:Y:S01]  /*40d10*/  LDL.LU R10, [R1+0x3b70] ;  /* 0x003b7000010a7983 */ /* 0x000ea20000300800 */
[----:B------:R-:W-:-:S03]  /*40d20*/  IMAD.MOV.U32 R100, RZ, RZ, R242 ;  /* 0x000000ffff647224 */ /* 0x000fc600078e00f2 */
[----:B------:R-:W2:Y:S01]  /*40d30*/  LDL.LU R11, [R1+0x3b6c] ;  /* 0x003b6c00010b7983 */ /* 0x000ea20000300800 */
[----:B------:R-:W-:-:S03]  /*40d40*/  IMAD.MOV.U32 R101, RZ, RZ, R243 ;  /* 0x000000ffff657224 */ /* 0x000fc600078e00f3 */
[----:B------:R-:W2:Y:S01]  /*40d50*/  LDL.LU R14, [R1+0x3b68] ;  /* 0x003b6800010e7983 */ /* 0x000ea20000300800 */
[----:B------:R-:W-:-:S03]  /*40d60*/  IMAD.MOV.U32 R102, RZ, RZ, R15 ;  /* 0x000000ffff667224 */ /* 0x000fc600078e000f */
[----:B------:R-:W2:Y:S04]  /*40d70*/  LDL.LU R240, [R1+0x3b64] ;  /* 0x003b640001f07983 */ /* 0x000ea80000300800 */
[----:B------:R-:W2:Y:S04]  /*40d80*/  LDL.LU R241, [R1+0x3b60] ;  /* 0x003b600001f17983 */ /* 0x000ea80000300800 */
[----:B------:R-:W2:Y:S04]  /*40d90*/  LDL.LU R242, [R1+0x3b5c] ;  /* 0x003b5c0001f27983 */ /* 0x000ea80000300800 */
[----:B------:R-:W2:Y:S04]  /*40da0*/  LDL.LU R243, [R1+0x3b58] ;  /* 0x003b580001f37983 */ /* 0x000ea80000300800 */
[----:B------:R-:W2:Y:S01]  /*40db0*/  LDL.LU R15, [R1+0x3b54] ;  /* 0x003b5400010f7983 */ /* 0x000ea20000300800 */
[----:B------:R-:W-:-:S05]  /*40dc0*/  LOP3.LUT R69, R5, 0x20, RZ, 0x3c, !PT ;  /* 0x0000002005457812 */ /* 0x000fca00078e3cff */
[----:B------:R-:W-:Y:S04]  /*40dd0*/  LDS R225, [R69+UR10+0xc000] ;  /* 0x00c0000a45e17984 */ /* 0x000fe80008000800 */
[----:B------:R-:W2:Y:S01]  /*40de0*/  LDS R227, [R69+UR10+0xe000] ;  /* 0x00e0000a45e37984 */ /* 0x000ea20008000800 */
[----:B------:R-:W-:Y:S01]  /*40df0*/  IMAD.MOV.U32 R103, RZ, RZ, R66 ;  /* 0x000000ffff677224 */ /* 0x000fe200078e0042 */
[----:B------:R-:W-:Y:S01]  /*40e00*/  MOV R85, R70 ;  /* 0x0000004600557202 */ /* 0x000fe20000000f00 */
[----:B------:R-:W-:Y:S01]  /*40e10*/  IMAD.MOV.U32 R65, RZ, RZ, R87 ;  /* 0x000000ffff417224 */ /* 0x000fe200078e0057 */
[----:B------:R-:W3:Y:S01]  /*40e20*/  LDL.LU R66, [R1+0x3b50] ;  /* 0x003b500001427983 */ /* 0x000ee20000300800 */
[----:B------:R-:W-:Y:S02]  /*40e30*/  IMAD.MOV.U32 R84, RZ, RZ, R67 ;  /* 0x000000ffff547224 */ /* 0x000fe400078e0043 */
[----:B------:R-:W-:Y:S01]  /*40e40*/  IMAD.MOV.U32 R86, RZ, RZ, R71 ;  /* 0x000000ffff567224 */ /* 0x000fe200078e0047 */
[----:B------:R-:W3:Y:S01]  /*40e50*/  LDL.LU R67, [R1+0x3b4c] ;  /* 0x003b4c0001437983 */ /* 0x000ee20000300800 */
[----:B------:R-:W-:-:S03]  /*40e60*/  IMAD.MOV.U32 R87, RZ, RZ, R7 ;  /* 0x000000ffff577224 */ /* 0x000fc600078e0007 */
[----:B------:R-:W3:Y:S04]  /*40e70*/  LDL.LU R70, [R1+0x3b48] ;  /* 0x003b480001467983 */ /* 0x000ee80000300800 */
[----:B------:R-:W3:Y:S04]  /*40e80*/  LDL.LU R71, [R1+0x3b44] ;  /* 0x003b440001477983 */ /* 0x000ee80000300800 */
[----:B------:R-:W-:Y:S04]  /*40e90*/  LDS R229, [R69+UR10+0xc080] ;  /* 0x00c0800a45e57984 */ /* 0x000fe80008000800 */
[----:B------:R-:W1:Y:S01]  /*40ea0*/  LDS R231, [R69+UR10+0xe080] ;  /* 0x00e0800a45e77984 */ /* 0x000e620008000800 */
[----:B--2---:R-:W-:-:S15]  /*40eb0*/  HMMA.1688.F32.TF32 R112, R224, R14, R112 ;  /* 0x0000000ee070723c */ /* 0x004fde0000081070 */
[----:B------:R-:W-:-:S04]  /*40ec0*/  NOP ;  /* 0x0000000000007918 */ /* 0x000fc80000000000 */
[----:B------:R-:W-:Y:S02]  /*40ed0*/  IMAD.MOV.U32 R29, RZ, RZ, R112 ;  /* 0x000000ffff1d7224 */ /* 0x000fe400078e0070 */
[----:B------:R-:W-:Y:S02]  /*40ee0*/  IMAD.MOV.U32 R28, RZ, RZ, R113 ;  /* 0x000000ffff1c7224 */ /* 0x000fe400078e0071 */
[----:B------:R-:W-:Y:S02]  /*40ef0*/  IMAD.MOV.U32 R25, RZ, RZ, R114 ;  /* 0x000000ffff197224 */ /* 0x000fe400078e0072 */
[----:B------:R-:W-:Y:S02]  /*40f00*/  IMAD.MOV.U32 R24, RZ, RZ, R115 ;  /* 0x000000ffff187224 */ /* 0x000fe400078e0073 */
[C---:B------:R-:W-:Y:S08]  /*40f10*/  HMMA.1688.F32.TF32 R112, R224.reuse, R10, R108 ;  /* 0x0000000ae070723c */ /* 0x040ff0000008106c */
[C---:B------:R-:W-:Y:S08]  /*40f20*/  HMMA.1688.F32.TF32 R108, R224.reuse, R62, R104 ;  /* 0x0000003ee06c723c */ /* 0x040ff00000081068 */
[C---:B------:R-:W-:Y:S08]  /*40f30*/  HMMA.1688.F32.TF32 R104, R224.reuse, R58, R100 ;  /* 0x0000003ae068723c */ /* 0x040ff00000081064 */
[C---:B------:R-:W-:Y:S08]  /*40f40*/  HMMA.1688.F32.TF32 R100, R224.reuse, R54, R96 ;  /* 0x00000036e064723c */ /* 0x040ff00000081060 */
[C---:B----4-:R-:W-:Y:S08]  /*40f50*/  HMMA.1688.F32.TF32 R96, R224.reuse, R50, R92 ;  /* 0x00000032e060723c */ /* 0x050ff0000008105c */
[C---:B---3--:R-:W-:Y:S01]  /*40f60*/  HMMA.1688.F32.TF32 R92, R224.reuse, R46, R88 ;  /* 0x0000002ee05c723c */ /* 0x048fe20000081058 */
        /* <DEDUP_REMOVED lines=22> */
[----:B------:R2:W-:Y:S04]  /*410d0*/  STL.64 [R1+0x1710], R80 ;  /* 0x0017105001007387 */ /* 0x0005e80000100a00 */
[----:B------:R3:W-:Y:S04]  /*410e0*/  STL.64 [R1+0x1718], R82 ;  /* 0x0017185201007387 */ /* 0x0007e80000100a00 */
[----:B------:R-:W-:Y:S01]  /*410f0*/  STL.64 [R1+0x1700], R76 ;  /* 0x0017004c01007387 */ /* 0x000fe20000100a00 */
[----:B------:R-:W-:-:S03]  /*41100*/  IMAD.MOV.U32 R237, RZ, RZ, R248 ;  /* 0x000000ffffed7224 */ /* 0x000fc600078e00f8 */
[----:B------:R-:W-:Y:S01]  /*41110*/  STL.64 [R1+0x1708], R78 ;  /* 0x0017084e01007387 */ /* 0x000fe20000100a00 */
[----:B------:R-:W-:-:S03]  /*41120*/  MOV R238, R250 ;  /* 0x000000fa00ee7202 */ /* 0x000fc60000000f00 */
[----:B------:R-:W4:Y:S01]  /*41130*/  LDL.LU R247, [R1+0x3b40] ;  /* 0x003b400001f77983 */ /* 0x000f220000300800 */
[----:B------:R-:W-:-:S03]  /*41140*/  IMAD.MOV.U32 R239, RZ, RZ, R249 ;  /* 0x000000ffffef7224 */ /* 0x000fc600078e00f9 */
[----:B------:R1:W-:Y:S04]  /*41150*/  STL.64 [R1+0x16f0], R72 ;  /* 0x0016f04801007387 */ /* 0x0003e80000100a00 */
[----:B------:R1:W-:Y:S01]  /*41160*/  STL.64 [R1+0x16f8], R74 ;  /* 0x0016f84a01007387 */ /* 0x0003e20000100a00 */
[----:B--2---:R-:W-:-:S03]  /*41170*/  IMAD.MOV.U32 R81, RZ, RZ, R246 ;  /* 0x000000ffff517224 */ /* 0x004fc600078e00f6 */
[----:B------:R-:W2:Y:S01]  /*41180*/  LDL.LU R248, [R1+0x3b3c] ;  /* 0x003b3c0001f87983 */ /* 0x000ea20000300800 */
[----:B---3--:R-:W-:-:S03]  /*41190*/  IMAD.MOV.U32 R82, RZ, RZ, R245 ;  /* 0x000000ffff527224 */ /* 0x008fc600078e00f5 */
[----:B------:R-:W3:Y:S01]  /*411a0*/  LDL.LU R250, [R1+0x3b38] ;  /* 0x003b380001fa7983 */ /* 0x000ee20000300800 */
[----:B------:R-:W-:-:S03]  /*411b0*/  IMAD.MOV.U32 R83, RZ, RZ, R244 ;  /* 0x000000ffff537224 */ /* 0x000fc600078e00f4 */
[----:B------:R-:W3:Y:S04]  /*411c0*/  LDL.LU R249, [R1+0x3b34] ;  /* 0x003b340001f97983 */ /* 0x000ee80000300800 */
[----:B------:R-:W3:Y:S04]  /*411d0*/  LDL.LU R80, [R1+0xf0] ;  /* 0x0000f00001507983 */ /* 0x000ee80000300800 */
[----:B------:R-:W3:Y:S04]  /*411e0*/  LDL.LU R246, [R1+0x3b30] ;  /* 0x003b300001f67983 */ /* 0x000ee80000300800 */
[----:B------:R-:W3:Y:S04]  /*411f0*/  LDL.LU R245, [R1+0x3b2c] ;  /* 0x003b2c0001f57983 */ /* 0x000ee80000300800 */
[----:B------:R-:W3:Y:S01]  /*41200*/  LDL.LU R244, [R1+0x3b28] ;  /* 0x003b280001f47983 */ /* 0x000ee20000300800 */
[----:B----4-:R-:W-:Y:S01]  /*41210*/  IMAD.MOV.U32 R87, RZ, RZ, R247 ;  /* 0x000000ffff577224 */ /* 0x010fe200078e00f7 */
[----:B--2---:R-:W-:Y:S01]  /*41220*/  MOV R86, R248 ;  /* 0x000000f800567202 */ /* 0x004fe20000000f00 */
[----:B---3--:R-:W-:-:S02]  /*41230*/  IMAD.MOV.U32 R84, RZ, RZ, R250 ;  /* 0x000000ffff547224 */ /* 0x008fc400078e00fa */
[----:B------:R-:W2:Y:S01]  /*41240*/  LDL.LU R250, [R1+0x3b24] ;  /* 0x003b240001fa7983 */ /* 0x000ea20000300800 */
[----:B------:R-:W-:-:S03]  /*41250*/  IMAD.MOV.U32 R85, RZ, RZ, R249 ;  /* 0x000000ffff557224 */ /* 0x000fc600078e00f9 */
[----:B------:R-:W3:Y:S04]  /*41260*/  LDL.LU R249, [R1+0x3b20] ;  /* 0x003b200001f97983 */ /* 0x000ee80000300800 */
[----:B------:R-:W4:Y:S04]  /*41270*/  LDL.LU R248, [R1+0x3b1c] ;  /* 0x003b1c0001f87983 */ /* 0x000f280000300800 */
[----:B------:R-:W2:Y:S01]  /*41280*/  LDL.LU R247, [R1+0x3b18] ;  /* 0x003b180001f77983 */ /* 0x000ea20000300800 */
[----:B------:R-:W-:Y:S02]  /*41290*/  IMAD.MOV.U32 R91, RZ, RZ, R246 ;  /* 0x000000ffff5b7224 */ /* 0x000fe400078e00f6 */
[----:B------:R-:W-:Y:S01]  /*412a0*/  IMAD.MOV.U32 R90, RZ, RZ, R245 ;  /* 0x000000ffff5a7224 */ /* 0x000fe200078e00f5 */
[----:B------:R-:W2:Y:S01]  /*412b0*/  LDL.LU R88, [R1+0x110] ;  /* 0x0001100001587983 */ /* 0x000ea20000300800 */
[----:B------:R-:W-:-:S03]  /*412c0*/  IMAD.MOV.U32 R89, RZ, RZ, R244 ;  /* 0x000000ffff597224 */ /* 0x000fc600078e00f4 */
        /* <DEDUP_REMOVED lines=8> */
[C---:B------:R-:W-:Y:S08]  /*41350*/  HMMA.1688.F32.TF32 R116, R224.reuse, R66, R116 ;  /* 0x00000042e074723c */ /* 0x040ff00000081074 */
[----:B------:R-:W-:Y:S01]  /*41360*/  HMMA.1688.F32.TF32 R120, R224, R70, R120 ;  /* 0x00000046e078723c */ /* 0x000fe20000081078 */
[----:B--2---:R-:W-:Y:S01]  /*41370*/  MOV R103, R244 ;  /* 0x000000f400677202 */ /* 0x004fe20000000f00 */
[----:B---3--:R-:W-:-:S02]  /*41380*/  IMAD.MOV.U32 R102, RZ, RZ, R245 ;  /* 0x000000ffff667224 */ /* 0x008fc400078e00f5 */
[----:B----4-:R-:W-:Y:S02]  /*41390*/  IMAD.MOV.U32 R101, RZ, RZ, R246 ;  /* 0x000000ffff657224 */ /* 0x010fe400078e00f6 */
[----:B------:R-:W2:Y:S04]  /*413a0*/  LDL.LU R246, [R1+0x3b08] ;  /* 0x003b080001f67983 */ /* 0x000ea80000300800 */
[----:B------:R-:W3:Y:S04]  /*413b0*/  LDL.LU R245, [R1+0x3b04] ;  /* 0x003b040001f57983 */ /* 0x000ee80000300800 */
        /* <DEDUP_REMOVED lines=8> */
[----:B------:R-:W4:Y:S01]  /*41440*/  LDL.LU R113, [R1+0x174] ;  /* 0x0001740001717983 */ /* 0x000f220000300800 */
[----:B------:R-:W-:-:S03]  /*41450*/  IMAD.MOV.U32 R20, RZ, RZ, R117 ;  /* 0x000000ffff147224 */ /* 0x000fc600078e0075 */
[----:B------:R-:W4:Y:S01]  /*41460*/  LDL.LU R114, [R1+0x178] ;  /* 0x0001780001727983 */ /* 0x000f220000300800 */
[----:B------:R-:W-:-:S03]  /*41470*/  IMAD.MOV.U32 R17, RZ, RZ, R118 ;  /* 0x000000ffff117224 */ /* 0x000fc600078e0076 */
[----:B------:R-:W4:Y:S01]  /*41480*/  LDL.LU R115, [R1+0x17c] ;  /* 0x00017c0001737983 */ /* 0x000f220000300800 */
[----:B------:R-:W-:-:S03]  /*41490*/  MOV R16, R119 ;  /* 0x0000007700107202 */ /* 0x000fc60000000f00 */
[----:B------:R-:W4:Y:S01]  /*414a0*/  LDL.LU R116, [R1+0x180] ;  /* 0x0001800001747983 */ /* 0x000f220000300800 */
[----:B------:R-:W-:-:S03]  /*414b0*/  MOV R13, R120 ;  /* 0x00000078000d7202 */ /* 0x000fc60000000f00 */
        /* <DEDUP_REMOVED lines=34> */
[----:B------:R-:W-:-:S03]  /*416e0*/  IMAD.MOV.U32 R92, RZ, RZ, R247 ;  /* 0x000000ffff5c7224 */ /* 0x000fc600078e00f7 */
[----:B------:R-:W4:Y:S01]  /*416f0*/  LDL.LU R108, [R1+0x160] ;  /* 0x00016000016c7983 */ /* 0x000f220000300800 */
[----:B------:R-:W-:Y:S01]  /*41700*/  IMAD.MOV.U32 R93, RZ, RZ, R248 ;  /* 0x000000ffff5d7224 */ /* 0x000fe200078e00f8 */
[----:B------:R-:W-:Y:S01]  /*41710*/  MOV R95, R250 ;  /* 0x000000fa005f7202 */ /* 0x000fe20000000f00 */
[----:B------:R-:W-:Y:S02]  /*41720*/  IMAD.MOV.U32 R94, RZ, RZ, R249 ;  /* 0x000000ffff5e7224 */ /* 0x000fe400078e00f9 */
[----:B-1----:R-:W-:Y:S02]  /*41730*/  IMAD.MOV.U32 R72, RZ, RZ, R251 ;  /* 0x000000ffff487224 */ /* 0x002fe400078e00fb */
[----:B------:R-:W-:Y:S02]  /*41740*/  IMAD.MOV.U32 R73, RZ, RZ, R22 ;  /* 0x000000ffff497224 */ /* 0x000fe400078e0016 */
[----:B------:R-:W-:Y:S02]  /*41750*/  IMAD.MOV.U32 R74, RZ, RZ, R23 ;  /* 0x000000ffff4a7224 */ /* 0x000fe400078e0017 */
[----:B------:R-:W-:-:S02]  /*41760*/  IMAD.MOV.U32 R75, RZ, RZ, R18 ;  /* 0x000000ffff4b7224 */ /* 0x000fc400078e0012 */
[----:B------:R-:W-:Y:S02]  /*41770*/  IMAD.MOV.U32 R76, RZ, RZ, R19 ;  /* 0x000000ffff4c7224 */ /* 0x000fe400078e0013 */
[----:B--2---:R-:W-:Y:S02]  /*41780*/  IMAD.MOV.U32 R111, RZ, RZ, R246 ;  /* 0x000000ffff6f7224 */ /* 0x004fe400078e00f6 */
[----:B---3--:R-:W-:Y:S02]  /*41790*/  IMAD.MOV.U32 R110, RZ, RZ, R245 ;  /* 0x000000ffff6e7224 */ /* 0x008fe400078e00f5 */
[----:B----4-:R-:W-:Y:S02]  /*417a0*/  IMAD.MOV.U32 R109, RZ, RZ, R244 ;  /* 0x000000ffff6d7224 */ /* 0x010fe400078e00f4 */
        /* <DEDUP_REMOVED lines=10> */
[----:B------:R-:W2:Y:S04]  /*41850*/  LDL.LU R18, [R1+0x3ad4] ;  /* 0x003ad40001127983 */ /* 0x000ea80000300800 */
[----:B------:R-:W2:Y:S04]  /*41860*/  LDL.LU R19, [R1+0x3ad0] ;  /* 0x003ad00001137983 */ /* 0x000ea80000300800 */
        /* <DEDUP_REMOVED lines=16> */
[----:B------:R-:W-:Y:S08]  /*41970*/  HMMA.1688.F32.TF32 R88, R228, R26, R88 ;  /* 0x0000001ae458723c */ /* 0x000ff00000081058 */
[----:B---3--:R-:W-:-:S15]  /*41980*/  HMMA.1688.F32.TF32 R144, R224, R22, R248 ;  /* 0x00000016e090723c */ /* 0x008fde00000810f8 */
[----:B------:R-:W-:-:S04]  /*41990*/  NOP ;  /* 0x0000000000007918 */ /* 0x000fc80000000000 */
[----:B------:R-:W-:Y:S01]  /*419a0*/  IMAD.MOV.U32 R251, RZ, RZ, R144 ;  /* 0x000000fffffb7224 */ /* 0x000fe200078e0090 */
[----:B------:R-:W-:Y:S01]  /*419b0*/  MOV R250, R145 ;  /* 0x0000009100fa7202 */ /* 0x000fe20000000f00 */
[----:B------:R-:W-:Y:S02]  /*419c0*/  IMAD.MOV.U32 R249, RZ, RZ, R146 ;  /* 0x000000fffff97224 */ /* 0x000fe400078e0092 */
[----:B------:R-:W-:Y:S02]  /*419d0*/  IMAD.MOV.U32 R248, RZ, RZ, R147 ;  /* 0x000000fffff87224 */ /* 0x000fe400078e0093 */
[----:B--2---:R-:W-:Y:S01]  /*419e0*/  HMMA.1688.F32.TF32 R144, R224, R18, R244 ;  /* 0x00000012e090723c */ /* 0x004fe200000810f4 */
[----:B------:R-:W-:Y:S04]  /*419f0*/  LDS R224, [R5+UR10+0xc100] ;  /* 0x00c1000a05e07984 */ /* 0x000fe80008000800 */
[----:B------:R-:W-:Y:S04]  /*41a00*/  LDS R226, [R5+UR10+0xe100] ;  /* 0x00e1000a05e27984 */ /* 0x000fe80008000800 */
[----:B------:R-:W-:Y:S04]  /*41a10*/  LDS R225, [R69+UR10+0xc100] ;  /* 0x00c1000a45e17984 */ /* 0x000fe80008000800 */
[----:B------:R-:W4:Y:S06]  /*41a20*/  LDS R227, [R69+UR10+0xe100] ;  /* 0x00e1000a45e37984 */ /* 0x000f2c0008000800 */
        /* <DEDUP_REMOVED lines=36> */
[C---:B----4-:R-:W-:Y:S03]  /*41c70*/  HMMA.1688.F32.TF32 R84, R224.reuse, R70, R76 ;  /* 0x00000046e054723c */ /* 0x050fe6000008104c */
[----:B------:R-:W-:Y:S04]  /*41c80*/  LDS R228, [R5+UR10+0xc180] ;  /* 0x00c1800a05e47984 */ /* 0x000fe80008000800 */
[----:B------:R-:W-:Y:S01]  /*41c90*/  LDS R230, [R5+UR10+0xe180] ;  /* 0x00e1800a05e67984 */ /* 0x000fe20008000800 */
[C---:B-1----:R-:W-:Y:S03]  /*41ca0*/  HMMA.1688.F32.TF32 R80, R224.reuse, R66, R72 ;  /* 0x00000042e050723c */ /* 0x042fe60000081048 */
[----:B------:R-:W-:Y:S04]  /*41cb0*/  LDS R229, [R69+UR10+0xc180] ;  /* 0x00c1800a45e57984 */ /* 0x000fe80008000800 */
[----:B------:R-:W1:Y:S01]  /*41cc0*/  LDS R231, [R69+UR10+0xe180] ;  /* 0x00e1800a45e77984 */ /* 0x000e620008000800 */
[C---:B------:R-:W-:Y:S03]  /*41cd0*/  HMMA.1688.F32.TF32 R76, R224.reuse, R14, R236 ;  /* 0x0000000ee04c723c */ /* 0x040fe600000810ec */
        /* <DEDUP_REMOVED lines=125> */
[----:B------:R2:W-:Y:S04]  /*424b0*/  STL.64 [R1+0x15b8], R162 ;  /* 0x0015b8a201007387 */ /* 0x0005e80000100a00 */
[----:B--2---:R-:W2:Y:S04]  /*424c0*/  LDL.LU.64 R162, [R1+0x3ac8] ;  /* 0x003ac80001a27983 */ /* 0x004ea80000300a00 */
[----:B------:R-:W2:Y:S04]  /*424d0*/  LDL.LU.64 R160, [R1+0x3ac0] ;  /* 0x003ac00001a07983 */ /* 0x000ea80000300a00 */
[----:B------:R-:W-:Y:S04]  /*424e0*/  STL.64 [R1+0x15a0], R156 ;  /* 0x0015a09c01007387 */ /* 0x000fe80000100a00 */
[----:B------:R3:W-:Y:S04]  /*424f0*/  STL.64 [R1+0x15a8], R158 ;  /* 0x0015a89e01007387 */ /* 0x0007e80000100a00 */
[----:B---3--:R-:W3:Y:S04]  /*42500*/  LDL.LU.64 R158, [R1+0x3ab8] ;  /* 0x003ab800019e7983 */ /* 0x008ee80000300a00 */
[----:B------:R-:W3:Y:S04]  /*42510*/  LDL.LU.64 R156, [R1+0x3ab0] ;  /* 0x003ab000019c7983 */ /* 0x000ee80000300a00 */
[----:B------:R-:W-:Y:S04]  /*42520*/  STL.64 [R1+0x1590], R152 ;  /* 0x0015909801007387 */ /* 0x000fe80000100a00 */
[----:B------:R4:W-:Y:S04]  /*42530*/  STL.64 [R1+0x1598], R154 ;  /* 0x0015989a01007387 */ /* 0x0009e80000100a00 */
[----:B----4-:R-:W4:Y:S04]  /*42540*/  LDL.LU.64 R154, [R1+0x3aa8] ;  /* 0x003aa800019a7983 */ /* 0x010f280000300a00 */
[----:B------:R-:W4:Y:S04]  /*42550*/  LDL.LU.64 R152, [R1+0x3aa0] ;  /* 0x003aa00001987983 */ /* 0x000f280000300a00 */
[----:B------:R-:W-:Y:S04]  /*42560*/  STL.64 [R1+0x1580], R148 ;  /* 0x0015809401007387 */ /* 0x000fe80000100a00 */
[----:B------:R1:W-:Y:S04]  /*42570*/  STL.64 [R1+0x1588], R150 ;  /* 0x0015889601007387 */ /* 0x0003e80000100a00 */
[----:B-1----:R-:W2:Y:S04]  /*42580*/  LDL.LU.64 R150, [R1+0x3a98] ;  /* 0x003a980001967983 */ /* 0x002ea80000300a00 */
[----:B------:R-:W2:Y:S04]  /*42590*/  LDL.LU.64 R148, [R1+0x3a90] ;  /* 0x003a900001947983 */ /* 0x000ea80000300a00 */
[----:B------:R-:W-:Y:S04]  /*425a0*/  STL.64 [R1+0x1570], R244 ;  /* 0x001570f401007387 */ /* 0x000fe80000100a00 */
[----:B------:R1:W-:Y:S01]  /*425b0*/  STL.64 [R1+0x1578], R246 ;  /* 0x001578f601007387 */ /* 0x0003e20000100a00 */
[C---:B------:R-:W-:Y:S08]  /*425c0*/  HMMA.1688.F32.TF32 R132, R224.reuse, R26, R132 ;  /* 0x0000001ae084723c */ /* 0x040ff00000081084 */
[C---:B-1----:R-:W-:Y:S08]  /*425d0*/  HMMA.1688.F32.TF32 R244, R224.reuse, R46, R232 ;  /* 0x0000002ee0f4723c */ /* 0x042ff000000810e8 */
[----:B------:R-:W-:Y:S01]  /*425e0*/  HMMA.1688.F32.TF32 R232, R224, R42, R240 ;  /* 0x0000002ae0e8723c */ /* 0x000fe200000810f0 */
[----:B------:R-:W-:Y:S04]  /*425f0*/  LDS R224, [R5+UR10+0xc200] ;  /* 0x00c2000a05e07984 */ /* 0x000fe80008000800 */
        /* <DEDUP_REMOVED lines=18> */
[----:B------:R-:W2:Y:S01]  /*42720*/  LDS R227, [R69+UR10+0xe200] ;  /* 0x00e2000a45e37984 */ /* 0x000ea20008000800 */
        /* <DEDUP_REMOVED lines=145> */
[----:B------:R-:W-:Y:S08]  /*43040*/  HMMA.1688.F32.TF32 R228, R228, R18, R140 ;  /* 0x00000012e4e4723c */ /* 0x000ff0000008108c */
[C---:B------:R-:W-:Y:S03]  /*43050*/  HMMA.1688.F32.TF32 R132, R224.reuse, R66, R132 ;  /* 0x00000042e084723c */ /* 0x040fe60000081084 */
[----:B------:R-:W-:Y:S05]  /*43060*/  STL.64 [R1+0x1410], R144 ;  /* 0x0014109001007387 */ /* 0x000fea0000100a00 */
[C---:B------:R-:W-:Y:S01]  /*43070*/  HMMA.1688.F32.TF32 R136, R224.reuse, R70, R136 ;  /* 0x00000046e088723c */ /* 0x040fe20000081088 */
[----:B------:R1:W-:Y:S04]  /*43080*/  STL.64 [R1+0x1418], R146 ;  /* 0x0014189201007387 */ /* 0x0003e80000100a00 */
[----:B-1----:R-:W2:Y:S04]  /*43090*/  LDL.LU.64 R146, [R1+0x3a88] ;  /* 0x003a880001927983 */ /* 0x002ea80000300a00 */
[----:B------:R-:W2:Y:S01]  /*430a0*/  LDL.LU.64 R144, [R1+0x3a80] ;  /* 0x003a800001907983 */ /* 0x000ea20000300a00 */
[C---:B------:R-:W-:Y:S03]  /*430b0*/  HMMA.1688.F32.TF32 R120, R224.reuse, R62, R120 ;  /* 0x0000003ee078723c */ /* 0x040fe60000081078 */
[----:B------:R-:W3:Y:S04]  /*430c0*/  LDL.LU.64 R142, [R1+0x3a78] ;  /* 0x003a7800018e7983 */ /* 0x000ee80000300a00 */
[----:B------:R-:W3:Y:S04]  /*430d0*/  LDL.LU.64 R140, [R1+0x3a70] ;  /* 0x003a7000018c7983 */ /* 0x000ee80000300a00 */
[----:B------:R-:W-:Y:S04]  /*430e0*/  STL.64 [R1+0x1360], R228 ;  /* 0x001360e401007387 */ /* 0x000fe80000100a00 */
[----:B------:R-:W-:Y:S04]  /*430f0*/  STL.64 [R1+0x1368], R230 ;  /* 0x001368e601007387 */ /* 0x000fe80000100a00 */
[----:B------:R-:W-:Y:S04]  /*43100*/  STL.64 [R1+0x1400], R136 ;  /* 0x0014008801007387 */ /* 0x000fe80000100a00 */
[----:B------:R1:W-:Y:S04]  /*43110*/  STL.64 [R1+0x1408], R138 ;  /* 0x0014088a01007387 */ /* 0x0003e80000100a00 */
[----:B------:R-:W-:Y:S04]  /*43120*/  LDS R228, [R5+UR10+0xc280] ;  /* 0x00c2800a05e47984 */ /* 0x000fe80008000800 */
[----:B------:R-:W-:Y:S04]  /*43130*/  LDS R230, [R5+UR10+0xe280] ;  /* 0x00e2800a05e67984 */ /* 0x000fe80008000800 */
[----:B-1----:R-:W4:Y:S04]  /*43140*/  LDL.LU.64 R138, [R1+0x3a68] ;  /* 0x003a6800018a7983 */ /* 0x002f280000300a00 */
[----:B------:R-:W4:Y:S04]  /*43150*/  LDL.LU.64 R136, [R1+0x3a60] ;  /* 0x003a600001887983 */ /* 0x000f280000300a00 */
[----:B------:R-:W-:Y:S04]  /*43160*/  STL.64 [R1+0x13f0], R132 ;  /* 0x0013f08401007387 */ /* 0x000fe80000100a00 */
[----:B------:R-:W-:Y:S04]  /*43170*/  LDS R229, [R69+UR10+0xc280] ;  /* 0x00c2800a45e57984 */ /* 0x000fe80008000800 */
[----:B------:R-:W1:Y:S04]  /*43180*/  LDS R231, [R69+UR10+0xe280] ;  /* 0x00e2800a45e77984 */ /* 0x000e680008000800 */
        /* <DEDUP_REMOVED lines=69> */
[----:B-1----:R-:W3:Y:S04]  /*435e0*/  LDL.LU.64 R74, [R1+0x3968] ;  /* 0x00396800014a7983 */ /* 0x002ee80000300a00 */
[----:B------:R-:W3:Y:S04]  /*435f0*/  LDL.LU.64 R72, [R1+0x3960] ;  /* 0x0039600001487983 */ /* 0x000ee80000300a00 */
[----:B------:R-:W-:Y:S04]  /*43600*/  STL.64 [R1+0x12b0], R236 ;  /* 0x0012b0ec01007387 */ /* 0x000fe80000100a00 */
[----:B------:R1:W-:Y:S04]  /*43610*/  STL.64 [R1+0x12b8], R238 ;  /* 0x0012b8ee01007387 */ /* 0x0003e80000100a00 */
[----:B------:R-:W-:Y:S04]  /*43620*/  LDS R225, [R69+UR10+0xc300] ;  /* 0x00c3000a45e17984 */ /* 0x000fe80008000800 */
[----:B------:R-:W2:Y:S04]  /*43630*/  LDS R227, [R69+UR10+0xe300] ;  /* 0x00e3000a45e37984 */ /* 0x000ea80008000800 */
[----:B-1----:R-:W4:Y:S04]  /*43640*/  LDL.LU.64 R238, [R1+0x3958] ;  /* 0x0039580001ee7983 */ /* 0x002f280000300a00 */
[----:B------:R-:W4:Y:S04]  /*43650*/  LDL.LU.64 R236, [R1+0x3950] ;  /* 0x0039500001ec7983 */ /* 0x000f280000300a00 */
[----:B------:R-:W-:Y:S04]  /*43660*/  STL.64 [R1+0x12a0], R244 ;  /* 0x0012a0f401007387 */ /* 0x000fe80000100a00 */
[----:B------:R1:W-:Y:S02]  /*43670*/  STL.64 [R1+0x12a8], R246 ;  /* 0x0012a8f601007387 */ /* 0x0003e40000100a00 */
[C---:B-1----:R-:W-:Y:S08]  /*43680*/  HMMA.1688.F32.TF32 R244, R228.reuse, R10, R232 ;  /* 0x0000000ae4f4723c */ /* 0x042ff000000810e8 */
[----:B------:R-:W-:Y:S11]  /*43690*/  HMMA.1688.F32.TF32 R232, R228, R62, R240 ;  /* 0x0000003ee4e8723c */ /* 0x000ff600000810f0 */
[----:B------:R1:W-:Y:S04]  /*436a0*/  STL.64 [R1+0x1290], R244 ;  /* 0x001290f401007387 */ /* 0x0003e80000100a00 */
[----:B------:R1:W-:Y:S04]  /*436b0*/  STL.64 [R1+0x1298], R246 ;  /* 0x001298f601007387 */ /* 0x0003e80000100a00 */
[----:B------:R-:W-:Y:S04]  /*436c0*/  STL.64 [R1+0x1280], R232 ;  /* 0x001280e801007387 */ /* 0x000fe80000100a00 */
[----:B------:R2:W-:Y:S01]  /*436d0*/  STL.64 [R1+0x1288], R234 ;  /* 0x001288ea01007387 */ /* 0x0005e20000100a00 */
[----:B-1----:R-:W-:-:S02]  /*436e0*/  IMAD.MOV.U32 R244, RZ, RZ, R173 ;  /* 0x000000fffff47224 */ /* 0x002fc400078e00ad */
[----:B------:R-:W-:Y:S02]  /*436f0*/  IMAD.MOV.U32 R245, RZ, RZ, R174 ;  /* 0x000000fffff57224 */ /* 0x000fe400078e00ae */
[----:B------:R-:W-:Y:S01]  /*43700*/  IMAD.MOV.U32 R246, RZ, RZ, R175 ;  /* 0x000000fffff67224 */ /* 0x000fe200078e00af */
[C---:B--2---:R-:W-:Y:S08]  /*43710*/  HMMA.1688.F32.TF32 R232, R228.reuse, R50, R76 ;  /* 0x00000032e4e8723c */ /* 0x044ff0000008104c */
[C---:B------:R-:W-:Y:S08]  /*43720*/  HMMA.1688.F32.TF32 R76, R228.reuse, R46, R80 ;  /* 0x0000002ee44c723c */ /* 0x040ff00000081050 */
[C---:B---3--:R-:W-:Y:S08]  /*43730*/  HMMA.1688.F32.TF32 R72, R228.reuse, R54, R72 ;  /* 0x00000036e448723c */ /* 0x048ff00000081048 */
[C---:B----4-:R-:W-:Y:S08]  /*43740*/  HMMA.1688.F32.TF32 R236, R228.reuse, R58, R236 ;  /* 0x0000003ae4ec723c */ /* 0x050ff000000810ec */
[C---:B------:R-:W-:Y:S11]  /*43750*/  HMMA.1688.F32.TF32 R80, R228.reuse, R38, R88 ;  /* 0x00000026e450723c */ /* 0x040ff60000081058 */
[----:B------:R-:W-:Y:S04]  /*43760*/  STL.64 [R1+0x1190], R236 ;  /* 0x001190ec01007387 */ /* 0x000fe80000100a00 */
[----:B------:R-:W-:Y:S04]  /*43770*/  STL.64 [R1+0x1198], R238 ;  /* 0x001198ee01007387 */ /* 0x000fe80000100a00 */
[----:B------:R-:W-:Y:S04]  /*43780*/  STL.64 [R1+0x1180], R72 ;  /* 0x0011804801007387 */ /* 0x000fe80000100a00 */
[----:B------:R1:W-:Y:S04]  /*43790*/  STL.64 [R1+0x1188], R74 ;  /* 0x0011884a01007387 */ /* 0x0003e80000100a00 */
[----:B------:R-:W-:Y:S04]  /*437a0*/  STL.64 [R1+0xa50], R232 ;  /* 0x000a50e801007387 */ /* 0x000fe80000100a00 */
[----:B------:R-:W-:Y:S01]  /*437b0*/  STL.64 [R1+0xa58], R234 ;  /* 0x000a58ea01007387 */ /* 0x000fe20000100a00 */
[----:B-1----:R-:W-:Y:S03]  /*437c0*/  HMMA.1688.F32.TF32 R72, R228, R42, R84 ;  /* 0x0000002ae448723c */ /* 0x002fe60000081054 */
[----:B------:R-:W-:Y:S04]  /*437d0*/  STL.64 [R1+0xa40], R76 ;  /* 0x000a404c01007387 */ /* 0x000fe80000100a00 */
[----:B------:R1:W-:Y:S01]  /*437e0*/  STL.64 [R1+0xa48], R78 ;  /* 0x000a484e01007387 */ /* 0x0003e20000100a00 */
[----:B------:R-:W-:-:S02]  /*437f0*/  IMAD.MOV.U32 R247, RZ, RZ, R168 ;  /* 0x000000fffff77224 */ /* 0x000fc400078e00a8 */
[----:B------:R-:W-:Y:S01]  /*43800*/  IMAD.MOV.U32 R236, RZ, RZ, R169 ;  /* 0x000000ffffec7224 */ /* 0x000fe200078e00a9 */
[----:B------:R-:W-:Y:S01]  /*43810*/  MOV R238, R171 ;  /* 0x000000ab00ee7202 */ /* 0x000fe20000000f00 */
[----:B------:R-:W-:Y:S01]  /*43820*/  IMAD.MOV.U32 R237, RZ, RZ, R170 ;  /* 0x000000ffffed7224 */ /* 0x000fe200078e00aa */
[----:B------:R-:W-:Y:S01]  /*43830*/  LDS R232, [R5+UR10+0xc380] ;  /* 0x00c3800a05e87984 */ /* 0x000fe20008000800 */
[----:B------:R-:W-:Y:S02]  /*43840*/  IMAD.MOV.U32 R239, RZ, RZ, R183 ;  /* 0x000000ffffef7224 */ /* 0x000fe400078e00b7 */
[----:B------:R-:W-:Y:S01]  /*43850*/  IMAD.MOV.U32 R240, RZ, RZ, R176 ;  /* 0x000000fffff07224 */ /* 0x000fe200078e00b0 */
[----:B------:R-:W-:Y:S01]  /*43860*/  LDS R234, [R5+UR10+0xe380] ;  /* 0x00e3800a05ea7984 */ /* 0x000fe20008000800 */
        /* <DEDUP_REMOVED lines=8> */
[----:B--2---:R-:W-:Y:S01]  /*438f0*/  HMMA.1688.F32.TF32 R80, R228, R26, R100 ;  /* 0x0000001ae450723c */ /* 0x004fe20000081064 */
[----:B------:R-:W-:-:S02]  /*43900*/  IMAD.MOV.U32 R241, RZ, RZ, R177 ;  /* 0x000000fffff17224 */ /* 0x000fc400078e00b1 */
[----:B------:R-:W-:Y:S01]  /*43910*/  LDS R233, [R69+UR10+0xc380] ;  /* 0x00c3800a45e97984 */ /* 0x000fe20008000800 */
[----:B------:R-:W-:Y:S02]  /*43920*/  IMAD.MOV.U32 R242, RZ, RZ, R178 ;  /* 0x000000fffff27224 */ /* 0x000fe400078e00b2 */
[----:B------:R-:W-:Y:S01]  /*43930*/  IMAD.MOV.U32 R243, RZ, RZ, R179 ;  /* 0x000000fffff37224 */ /* 0x000fe200078e00b3 */
[----:B------:R-:W2:Y:S01]  /*43940*/  LDS R235, [R69+UR10+0xe380] ;  /* 0x00e3800a45eb7984 */ /* 0x000ea20008000800 */
[C---:B-1----:R-:W-:Y:S03]  /*43950*/  HMMA.1688.F32.TF32 R76, R228.reuse, R22, R104 ;  /* 0x00000016e44c723c */ /* 0x042fe60000081068 */
[----:B------:R-:W-:Y:S04]  /*43960*/  STL.64 [R1+0xa00], R72 ;  /* 0x000a004801007387 */ /* 0x000fe80000100a00 */
[----:B------:R1:W-:Y:S04]  /*43970*/  STL.64 [R1+0xa08], R74 ;  /* 0x000a084a01007387 */ /* 0x0003e80000100a00 */
[----:B------:R-:W-:Y:S04]  /*43980*/  STL.64 [R1+0x9f0], R80 ;  /* 0x0009f05001007387 */ /* 0x000fe80000100a00 */
[----:B------:R3:W-:Y:S01]  /*43990*/  STL.64 [R1+0x9f8], R82 ;  /* 0x0009f85201007387 */ /* 0x0007e20000100a00 */
[----:B-1----:R-:W-:Y:S03]  /*439a0*/  HMMA.1688.F32.TF32 R72, R228, R18, R108 ;  /* 0x00000012e448723c */ /* 0x002fe6000008106c */
        /* <DEDUP_REMOVED lines=40> */
[----:B------:R1:W-:Y:S04]  /*43c30*/  STL.64 [R1+0x910], R72 ;  /* 0x0009104801007387 */ /* 0x0003e80000100a00 */
[----:B------:R3:W-:Y:S04]  /*43c40*/  STL.64 [R1+0x918], R74 ;  /* 0x0009184a01007387 */ /* 0x0007e80000100a00 */
[----:B------:R4:W-:Y:S01]  /*43c50*/  STL.64 [R1+0x900], R80 ;  /* 0x0009005001007387 */ /* 0x0009e20000100a00 */
[----:B-1----:R-:W-:-:S03]  /*43c60*/  IMAD.MOV.U32 R72, RZ, RZ, R188 ;  /* 0x000000ffff487224 */ /* 0x002fc600078e00bc */
[----:B------:R1:W-:Y:S01]  /*43c70*/  STL.64 [R1+0x908], R82 ;  /* 0x0009085201007387 */ /* 0x0003e20000100a00 */
[----:B------:R-:W-:-:S03]  /*43c80*/  IMAD.MOV.U32 R73, RZ, RZ, R189 ;  /* 0x000000ffff497224 */ /* 0x000fc600078e00bd */
[----:B------:R-:W2:Y:S01]  /*43c90*/  LDL.LU R188, [R1+0x394c] ;  /* 0x00394c0001bc7983 */ /* 0x000ea20000300800 */
[----:B---3--:R-:W-:-:S03]  /*43ca0*/  IMAD.MOV.U32 R74, RZ, RZ, R190 ;  /* 0x000000ffff4a7224 */ /* 0x008fc600078e00be */
[----:B------:R-:W-:Y:S01]  /*43cb0*/  STL.64 [R1+0x8f0], R76 ;  /* 0x0008f04c01007387 */ /* 0x000fe20000100a00 */
[----:B------:R-:W-:-:S03]  /*43cc0*/  IMAD.MOV.U32 R75, RZ, RZ, R191 ;  /* 0x000000ffff4b7224 */ /* 0x000fc600078e00bf */
[----:B------:R-:W-:Y:S01]  /*43cd0*/  STL.64 [R1+0x8f8], R78 ;  /* 0x0008f84e01007387 */ /* 0x000fe20000100a00 */
[----:B----4-:R-:W-:-:S03]  /*43ce0*/  MOV R80, R184 ;  /* 0x000000b800507202 */ /* 0x010fc60000000f00 */
[----:B------:R-:W3:Y:S01]  /*43cf0*/  LDL.LU R189, [R1+0x3948] ;  /* 0x0039480001bd7983 */ /* 0x000ee20000300800 */
[----:B------:R-:W-:-:S03]  /*43d00*/  IMAD.MOV.U32 R81, RZ, RZ, R185 ;  /* 0x000000ffff517224 */ /* 0x000fc600078e00b9 */
[----:B------:R-:W3:Y:S01]  /*43d10*/  LDL.LU R190, [R1+0x3944] ;  /* 0x0039440001be7983 */ /* 0x000ee20000300800 */
[----:B-1----:R-:W-:-:S03]  /*43d20*/  IMAD.MOV.U32 R82, RZ, RZ, R186 ;  /* 0x000000ffff527224 */ /* 0x002fc600078e00ba */
[----:B------:R-:W3:Y:S01]  /*43d30*/  LDL.LU R191, [R1+0x3940] ;  /* 0x0039400001bf7983 */ /* 0x000ee20000300800 */
        /* <DEDUP_REMOVED lines=8> */
[----:B------:R-:W-:-:S03]  /*43dc0*/  MOV R87, R172 ;  /* 0x000000ac00577202 */ /* 0x000fc60000000f00 */
        /* <DEDUP_REMOVED lines=22> */
[----:B------:R-:W-:Y:S04]  /*43f30*/  LDS R77, [R69+UR10+0xc400] ;  /* 0x00c4000a454d7984 */ /* 0x000fe80008000800 */
[----:B------:R-:W1:Y:S01]  /*43f40*/  LDS R79, [R69+UR10+0xe400] ;  /* 0x00e4000a454f7984 */ /* 0x000e620008000800 */
[C---:B--2---:R-:W-:Y:S08]  /*43f50*/  HMMA.1688.F32.TF32 R84, R232.reuse, R26, R84 ;  /* 0x0000001ae854723c */ /* 0x044ff00000081054 */
[----:B------:R-:W-:Y:S08]  /*43f60*/  HMMA.1688.F32.TF32 R80, R232, R22, R80 ;  /* 0x00000016e850723c */ /* 0x000ff00000081050 */
[C---:B---3--:R-:W-:Y:S08]  /*43f70*/  HMMA.1688.F32.TF32 R92, R224.reuse, R18, R172 ;  /* 0x00000012e05c723c */ /* 0x048ff000000810ac */
[----:B----4-:R-:W-:-:S15]  /*43f80*/  HMMA.1688.F32.TF32 R96, R224, R22, R168 ;  /* 0x00000016e060723c */ /* 0x010fde00000810a8 */
[----:B------:R-:W-:-:S04]  /*43f90*/  NOP ;  /* 0x0000000000007918 */ /* 0x000fc80000000000 */
[----:B------:R-:W-:Y:S01]  /*43fa0*/  STL.64 [R1+0x8e0], R96 ;  /* 0x0008e06001007387 */ /* 0x000fe20000100a00 */
[C---:B------:R-:W-:Y:S03]  /*43fb0*/  HMMA.1688.F32.TF32 R100, R232.reuse, R70, R176 ;  /* 0x00000046e864723c */ /* 0x040fe600000810b0 */
[----:B------:R2:W-:Y:S04]  /*43fc0*/  STL.64 [R1+0x8e8], R98 ;  /* 0x0008e86201007387 */ /* 0x0005e80000100a00 */
[----:B------:R-:W-:Y:S04]  /*43fd0*/  STL.64 [R1+0x8c0], R92 ;  /* 0x0008c05c01007387 */ /* 0x000fe80000100a00 */
[----:B------:R3:W-:Y:S01]  /*43fe0*/  STL.64 [R1+0x8c8], R94 ;  /* 0x0008c85e01007387 */ /* 0x0007e20000100a00 */
[C---:B--2---:R-:W-:Y:S08]  /*43ff0*/  HMMA.1688.F32.TF32 R96, R232.reuse, R66, R180 ;  /* 0x00000042e860723c */ /* 0x044ff000000810b4 */
[C---:B---3--:R-:W-:Y:S01]  /*44000*/  HMMA.1688.F32.TF32 R92, R232.reuse, R14, R184 ;  /* 0x0000000ee85c723c */ /* 0x048fe200000810b8 */
[----:B------:R-:W-:Y:S04]  /*44010*/  STL.64 [R1+0x8b0], R100 ;  /* 0x0008b06401007387 */ /* 0x000fe80000100a00 */
[----:B------:R2:W-:Y:S06]  /*44020*/  STL.64 [R1+0x8b8], R102 ;  /* 0x0008b86601007387 */ /* 0x0005ec0000100a00 */
        /* <DEDUP_REMOVED lines=14> */
[C---:B---3--:R-:W-:Y:S03]  /*44110*/  HMMA.1688.F32.TF32 R96, R232.reuse, R50, R204 ;  /* 0x00000032e860723c */ /* 0x048fe600000810cc */
[----:B------:R-:W-:Y:S04]  /*44120*/  LDS R204, [R5+UR10+0x10100] ;  /* 0x0101000a05cc7984 */ /* 0x000fe80008000800 */
[----:B------:R-:W-:Y:S01]  /*44130*/  LDS R206, [R5+UR10+0x12100] ;  /* 0x0121000a05ce7984 */ /* 0x000fe20008000800 */
        /* <DEDUP_REMOVED lines=9> */
[C---:B--2---:R-:W-:Y:S08]  /*441d0*/  HMMA.1688.F32.TF32 R92, R232.reuse, R34, R220 ;  /* 0x00000022e85c723c */ /* 0x044ff000000810dc */
[C---:B------:R-:W-:Y:S08]  /*441e0*/  HMMA.1688.F32.TF32 R88, R232.reuse, R30, R88 ;  /* 0x0000001ee858723c */ /* 0x040ff00000081058 */
        /* <DEDUP_REMOVED lines=13> */
[----:B------:R-:W-:Y:S01]  /*442c0*/  STL.64 [R1+0x130], R80 ;  /* 0x0001305001007387 */ /* 0x000fe20000100a00 */
[C---:B--2---:R-:W-:Y:S03]  /*442d0*/  HMMA.1688.F32.TF32 R84, R76.reuse, R66, R244 ;  /* 0x000000424c54723c */ /* 0x044fe600000810f4 */
[----:B------:R1:W-:Y:S04]  /*442e0*/  STL.64 [R1+0x138], R82 ;  /* 0x0001385201007387 */ /* 0x0003e80000100a00 */
[----:B------:R-:W-:Y:S04]  /*442f0*/  LDS R72, [R5+UR10+0xc480] ;  /* 0x00c4800a05487984 */ /* 0x000fe80008000800 */
[----:B------:R-:W-:Y:S01]  /*44300*/  LDS R74, [R5+UR10+0xe480] ;  /* 0x00e4800a054a7984 */ /* 0x000fe20008000800 */
[C---:B-1----:R-:W-:Y:S03]  /*44310*/  HMMA.1688.F32.TF32 R80, R76.reuse, R14, R240 ;  /* 0x0000000e4c50723c */ /* 0x042fe600000810f0 */
        /* <DEDUP_REMOVED lines=196> */
[----:B------:R2:W-:Y:S04]  /*44f60*/  STL.64 [R1+0x2d0], R88 ;  /* 0x0002d05801007387 */ /* 0x0005e80000100a00 */
[----:B------:R3:W-:Y:S04]  /*44f70*/  STL.64 [R1+0x2d8], R90 ;  /* 0x0002d85a01007387 */ /* 0x0007e80000100a00 */
[----:B------:R-:W4:Y:S04]  /*44f80*/  LDL.LU R244, [R1+0xe40] ;  /* 0x000e400001f47983 */ /* 0x000f280000300800 */
[----:B------:R-:W-:Y:S04]  /*44f90*/  STL.64 [R1+0x2c0], R84 ;  /* 0x0002c05401007387 */ /* 0x000fe80000100a00 */
[----:B------:R-:W-:Y:S04]  /*44fa0*/  STL.64 [R1+0x2c8], R86 ;  /* 0x0002c85601007387 */ /* 0x000fe80000100a00 */
[----:B------:R1:W-:Y:S04]  /*44fb0*/  STL.64 [R1+0x2b0], R80 ;  /* 0x0002b05001007387 */ /* 0x0003e80000100a00 */
[----:B------:R1:W-:Y:S04]  /*44fc0*/  STL.64 [R1+0x2b8], R82 ;  /* 0x0002b85201007387 */ /* 0x0003e80000100a00 */
[----:B------:R-:W4:Y:S04]  /*44fd0*/  LDL.LU R245, [R1+0xe44] ;  /* 0x000e440001f57983 */ /* 0x000f280000300800 */
[----:B------:R-:W4:Y:S04]  /*44fe0*/  LDL.LU R246, [R1+0xe48] ;  /* 0x000e480001f67983 */ /* 0x000f280000300800 */
[----:B------:R-:W4:Y:S04]  /*44ff0*/  LDL.LU R247, [R1+0xe4c] ;  /* 0x000e4c0001f77983 */ /* 0x000f280000300800 */
[----:B------:R-:W4:Y:S04]  /*45000*/  LDL.LU R236, [R1+0xe50] ;  /* 0x000e500001ec7983 */ /* 0x000f280000300800 */
[----:B------:R-:W4:Y:S04]  /*45010*/  LDL.LU R237, [R1+0xe54] ;  /* 0x000e540001ed7983 */ /* 0x000f280000300800 */
[----:B------:R-:W4:Y:S04]  /*45020*/  LDL.LU R238, [R1+0xe58] ;  /* 0x000e580001ee7983 */ /* 0x000f280000300800 */
[----:B------:R-:W4:Y:S04]  /*45030*/  LDL.LU R239, [R1+0xe5c] ;  /* 0x000e5c0001ef7983 */ /* 0x000f280000300800 */
[----:B--2---:R-:W2:Y:S04]  /*45040*/  LDL.LU R88, [R1+0xb70] ;  /* 0x000b700001587983 */ /* 0x004ea80000300800 */
        /* <DEDUP_REMOVED lines=83> */
[C---:B---3--:R-:W-:Y:S08]  /*45580*/  HMMA.1688.F32.TF32 R92, R76.reuse, R22, R92 ;  /* 0x000000164c5c723c */ /* 0x048ff0000008105c */
[C---:B--2---:R-:W-:Y:S08]  /*45590*/  HMMA.1688.F32.TF32 R96, R76.reuse, R26, R96 ;  /* 0x0000001a4c60723c */ /* 0x044ff00000081060 */
[C---:B------:R-:W-:Y:S08]  /*455a0*/  HMMA.1688.F32.TF32 R88, R76.reuse, R18, R88 ;  /* 0x000000124c58723c */ /* 0x040ff00000081058 */
[C---:B----4-:R-:W-:Y:S08]  /*455b0*/  HMMA.1688.F32.TF32 R104, R76.reuse, R34, R104 ;  /* 0x000000224c68723c */ /* 0x050ff00000081068 */
[----:B------:R-:W-:Y:S08]  /*455c0*/  HMMA.1688.F32.TF32 R108, R76, R38, R108 ;  /* 0x000000264c6c723c */ /* 0x000ff0000008106c */
[C---:B------:R-:W-:Y:S08]  /*455d0*/  HMMA.1688.F32.TF32 R148, R72.reuse, R18, R148 ;  /* 0x000000124894723c */ /* 0x040ff00000081094 */
[----:B------:R-:W-:Y:S01]  /*455e0*/  HMMA.1688.F32.TF32 R152, R72, R22, R152 ;  /* 0x000000164898723c */ /* 0x000fe20000081098 */
[----:B------:R-:W-:Y:S04]  /*455f0*/  LDS R72, [R5+UR10+0xc580] ;  /* 0x00c5800a05487984 */ /* 0x000fe80008000800 */
[----:B------:R-:W-:Y:S04]  /*45600*/  LDS R74, [R5+UR10+0xe580] ;  /* 0x00e5800a054a7984 */ /* 0x000fe80008000800 */
[----:B------:R-:W-:Y:S04]  /*45610*/  LDS R73, [R69+UR10+0xc580] ;  /* 0x00c5800a45497984 */ /* 0x000fe80008000800 */
[----:B------:R-:W1:Y:S06]  /*45620*/  LDS R75, [R69+UR10+0xe580] ;  /* 0x00e5800a454b7984 */ /* 0x000e6c0008000800 */
[----:B------:R-:W-:Y:S04]  /*45630*/  STL.64 [R1+0x2a0], R152 ;  /* 0x0002a09801007387 */ /* 0x000fe80000100a00 */
[----:B------:R-:W-:Y:S04]  /*45640*/  STL.64 [R1+0x2a8], R154 ;  /* 0x0002a89a01007387 */ /* 0x000fe80000100a00 */
[----:B------:R-:W-:Y:S04]  /*45650*/  STL.64 [R1+0x290], R148 ;  /* 0x0002909401007387 */ /* 0x000fe80000100a00 */
[----:B------:R2:W-:Y:S02]  /*45660*/  STL.64 [R1+0x298], R150 ;  /* 0x0002989601007387 */ /* 0x0005e40000100a00 */
[C---:B--2---:R-:W-:Y:S08]  /*45670*/  HMMA.1688.F32.TF32 R148, R76.reuse, R70, R144 ;  /* 0x000000464c94723c */ /* 0x044ff00000081090 */
        /* <DEDUP_REMOVED lines=21> */
[C---:B-1----:R-:W-:Y:S03]  /*457d0*/  HMMA.1688.F32.TF32 R84, R72.reuse, R70, R84 ;  /* 0x000000464854723c */ /* 0x042fe60000081054 */
        /* <DEDUP_REMOVED lines=221> */
[----:B------:R2:W-:Y:S02]  /*465b0*/  STL.64 [R1+0x588], R86 ;  /* 0x0005885601007387 */ /* 0x0005e40000100a00 */
[C---:B--2---:R-:W-:Y:S08]  /*465c0*/  HMMA.1688.F32.TF32 R84, R76.reuse, R22, R244 ;  /* 0x000000164c54723c */ /* 0x044ff000000810f4 */
[----:B------:R-:W-:Y:S01]  /*465d0*/  HMMA.1688.F32.TF32 R76, R76, R18, R240 ;  /* 0x000000124c4c723c */ /* 0x000fe200000810f0 */
[----:B------:R-:W-:Y:S04]  /*465e0*/  STL.64 [R1+0x570], R88 ;  /* 0x0005705801007387 */ /* 0x000fe80000100a00 */
[----:B------:R-:W-:Y:S04]  /*465f0*/  STL.64 [R1+0x578], R90 ;  /* 0x0005785a01007387 */ /* 0x000fe80000100a00 */
[----:B------:R2:W-:Y:S04]  /*46600*/  STL.64 [R1+0x560], R80 ;  /* 0x0005605001007387 */ /* 0x0005e80000100a00 */
[----:B------:R3:W-:Y:S04]  /*46610*/  STL.64 [R1+0x568], R82 ;  /* 0x0005685201007387 */ /* 0x0007e80000100a00 */
[----:B--2---:R-:W1:Y:S04]  /*46620*/  LDL.LU R80, [R1+0xc80] ;  /* 0x000c800001507983 */ /* 0x004e680000300800 */
[----:B------:R2:W-:Y:S04]  /*46630*/  STL.64 [R1+0x550], R84 ;  /* 0x0005505401007387 */ /* 0x0005e80000100a00 */
[----:B------:R4:W-:Y:S04]  /*46640*/  STL.64 [R1+0x558], R86 ;  /* 0x0005585601007387 */ /* 0x0009e80000100a00 */
[----:B------:R-:W-:Y:S04]  /*46650*/  STL.64 [R1+0x410], R76 ;  /* 0x0004104c01007387 */ /* 0x000fe80000100a00 */
[----:B------:R-:W-:Y:S04]  /*46660*/  STL.64 [R1+0x418], R78 ;  /* 0x0004184e01007387 */ /* 0x000fe80000100a00 */
[----:B------:R-:W1:Y:S04]  /*46670*/  LDL.LU R81, [R1+0xc84] ;  /* 0x000c840001517983 */ /* 0x000e680000300800 */
[----:B---3--:R-:W1:Y:S04]  /*46680*/  LDL.LU R82, [R1+0xc88] ;  /* 0x000c880001527983 */ /* 0x008e680000300800 */
[----:B------:R-:W1:Y:S04]  /*46690*/  LDL.LU R83, [R1+0xc8c] ;  /* 0x000c8c0001537983 */ /* 0x000e680000300800 */
        /* <DEDUP_REMOVED lines=56> */
[----:B--2---:R-:W2:Y:S04]  /*46a20*/  LDL.LU R84, [R1+0x11a0] ;  /* 0x0011a00001547983 */ /* 0x004ea80000300800 */
[----:B------:R-:W2:Y:S04]  /*46a30*/  LDL.LU R85, [R1+0x11a4] ;  /* 0x0011a40001557983 */ /* 0x000ea80000300800 */
[----:B----4-:R-:W2:Y:S04]  /*46a40*/  LDL.LU R86, [R1+0x11a8] ;  /* 0x0011a80001567983 */ /* 0x010ea80000300800 */
[----:B------:R-:W2:Y:S04]  /*46a50*/  LDL.LU R87, [R1+0x11ac] ;  /* 0x0011ac0001577983 */ /* 0x000ea80000300800 */
[----:B------:R-:W4:Y:S04]  /*46a60*/  LDL.LU R236, [R1+0xc70] ;  /* 0x000c700001ec7983 */ /* 0x000f280000300800 */
[----:B------:R-:W4:Y:S04]  /*46a70*/  LDL.LU R237, [R1+0xc74] ;  /* 0x000c740001ed7983 */ /* 0x000f280000300800 */
[----:B------:R-:W4:Y:S04]  /*46a80*/  LDL.LU R238, [R1+0xc78] ;  /* 0x000c780001ee7983 */ /* 0x000f280000300800 */
[----:B------:R-:W-:Y:S04]  /*46a90*/  LDS R76, [R5+UR10+0xc700] ;  /* 0x00c7000a054c7984 */ /* 0x000fe80008000800 */
[----:B------:R-:W-:Y:S04]  /*46aa0*/  LDS R78, [R5+UR10+0xe700] ;  /* 0x00e7000a054e7984 */ /* 0x000fe80008000800 */
[----:B------:R-:W-:Y:S04]  /*46ab0*/  LDS R77, [R69+UR10+0xc700] ;  /* 0x00c7000a454d7984 */ /* 0x000fe80008000800 */
[----:B------:R-:W4:Y:S01]  /*46ac0*/  LDS R79, [R69+UR10+0xe700] ;  /* 0x00e7000a454f7984 */ /* 0x000f220008000800 */
[----:B------:R-:W-:Y:S01]  /*46ad0*/  IMAD.MOV.U32 R239, RZ, RZ, R252 ;  /* 0x000000ffffef7224 */ /* 0x000fe200078e00fc */
[----:B------:R-:W-:Y:S01]  /*46ae0*/  MOV R244, R4 ;  /* 0x0000000400f47202 */ /* 0x000fe20000000f00 */
[----:B------:R-:W-:-:S02]  /*46af0*/  IMAD.MOV.U32 R245, RZ, RZ, R3 ;  /* 0x000000fffff57224 */ /* 0x000fc400078e0003 */
[----:B------:R-:W-:Y:S02]  /*46b00*/  IMAD.MOV.U32 R246, RZ, RZ, R2 ;  /* 0x000000fffff67224 */ /* 0x000fe400078e0002 */
[----:B------:R-:W-:Y:S01]  /*46b10*/  IMAD.MOV.U32 R247, RZ, RZ, R0 ;  /* 0x000000fffff77224 */ /* 0x000fe200078e0000 */
[C---:B-1----:R-:W-:Y:S08]  /*46b20*/  HMMA.1688.F32.TF32 R80, R72.reuse, R18, R80 ;  /* 0x000000124850723c */ /* 0x042ff00000081050 */
[C---:B---3--:R-:W-:Y:S08]  /*46b30*/  HMMA.1688.F32.TF32 R88, R72.reuse, R26, R88 ;  /* 0x0000001a4858723c */ /* 0x048ff00000081058 */
[C---:B------:R-:W-:Y:S08]  /*46b40*/  HMMA.1688.F32.TF32 R92, R72.reuse, R30, R92 ;  /* 0x0000001e485c723c */ /* 0x040ff0000008105c */
[C---:B------:R-:W-:Y:S08]  /*46b50*/  HMMA.1688.F32.TF32 R96, R72.reuse, R34, R96 ;  /* 0x000000224860723c */ /* 0x040ff00000081060 */
[C---:B------:R-:W-:Y:S08]  /*46b60*/  HMMA.1688.F32.TF32 R104, R72.reuse, R42, R104 ;  /* 0x0000002a4868723c */ /* 0x040ff00000081068 */
[----:B------:R-:W-:Y:S01]  /*46b70*/  HMMA.1688.F32.TF32 R108, R72, R46, R108 ;  /* 0x0000002e486c723c */ /* 0x000fe2000008106c */
[----:B------:R-:W-:-:S07]  /*46b80*/  IMAD.MOV.U32 R252, RZ, RZ, R91 ;  /* 0x000000fffffc7224 */ /* 0x000fce00078e005b */
[C---:B------:R-:W-:Y:S01]  /*46b90*/  HMMA.1688.F32.TF32 R136, R72.reuse, R70, R240 ;  /* 0x000000464888723c */ /* 0x040fe200000810f0 */
[----:B------:R-:W-:Y:S04]  /*46ba0*/  LDS R240, [R5+UR10+0xc780] ;  /* 0x00c7800a05f07984 */ /* 0x000fe80008000800 */
[----:B------:R-:W-:Y:S04]  /*46bb0*/  LDS R242, [R5+UR10+0xe780] ;  /* 0x00e7800a05f27984 */ /* 0x000fe80008000800 */
[----:B------:R-:W-:Y:S04]  /*46bc0*/  LDS R241, [R69+UR10+0xc780] ;  /* 0x00c7800a45f17984 */ /* 0x000fe80008000800 */
[----:B------:R-:W1:Y:S06]  /*46bd0*/  LDS R243, [R69+UR10+0xe780] ;  /* 0x00e7800a45f37984 */ /* 0x000e6c0008000800 */
[----:B------:R-:W-:Y:S04]  /*46be0*/  STL.64 [R1+0x540], R136 ;  /* 0x0005408801007387 */ /* 0x000fe80000100a00 */
[----:B------:R3:W-:Y:S02]  /*46bf0*/  STL.64 [R1+0x548], R138 ;  /* 0x0005488a01007387 */ /* 0x0007e40000100a00 */
        /* <DEDUP_REMOVED lines=8> */
[----:B--2---:R-:W-:Y:S01]  /*46c80*/  HMMA.1688.F32.TF32 R84, R72, R22, R84 ;  /* 0x000000164854723c */ /* 0x004fe20000081054 */
[----:B------:R-:W-:Y:S07]  /*46c90*/  STL.64 [R1+0x1800], R136 ;  /* 0x0018008801007387 */ /* 0x000fee0000100a00 */
[----:B----4-:R-:W-:Y:S01]  /*46ca0*/  HMMA.1688.F32.TF32 R72, R76, R70, R236 ;  /* 0x000000464c48723c */ /* 0x010fe200000810ec */
        /* <DEDUP_REMOVED lines=9> */
[----:B------:R-:W-:Y:S01]  /*46d40*/  STL.64 [R1+0x1268], R122 ;  /* 0x0012687a01007387 */ /* 0x000fe20000100a00 */
[----:B------:R-:W-:Y:S01]  /*46d50*/  MOV R3, R73 ;  /* 0x0000004900037202 */ /* 0x000fe20000000f00 */
[----:B------:R-:W-:Y:S02]  /*46d60*/  IMAD.MOV.U32 R2, RZ, RZ, R74 ;  /* 0x000000ffff027224 */ /* 0x000fe400078e004a */
[----:B------:R-:W-:Y:S01]  /*46d70*/  STL.64 [R1+0x1250], R116 ;  /* 0x0012507401007387 */ /* 0x000fe20000100a00 */
[----:B------:R-:W-:-:S03]  /*46d80*/  IMAD.MOV.U32 R0, RZ, RZ, R75 ;  /* 0x000000ffff007224 */ /* 0x000fc600078e004b */
        /* <DEDUP_REMOVED lines=16> */
[----:B------:R-:W-:Y:S01]  /*46e90*/  STL [R1+0x37e8], R252 ;  /* 0x0037e8fc01007387 */ /* 0x000fe20000100800 */
[----:B------:R-:W-:-:S03]  /*46ea0*/  IMAD.MOV.U32 R236, RZ, RZ, R53 ;  /* 0x000000ffffec7224 */ /* 0x000fc600078e0035 */
[----:B------:R2:W-:Y:S04]  /*46eb0*/  STL.64 [R1+0x530], R80 ;  /* 0x0005305001007387 */ /* 0x0005e80000100a00 */
[----:B------:R-:W-:Y:S04]  /*46ec0*/  STL.64 [R1+0x11f0], R84 ;  /* 0x0011f05401007387 */ /* 0x000fe80000100a00 */
[----:B------:R-:W-:Y:S01]  /*46ed0*/  STL.64 [R1+0x11f8], R86 ;  /* 0x0011f85601007387 */ /* 0x000fe20000100a00 */
[----:B------:R-:W-:-:S03]  /*46ee0*/  IMAD.MOV.U32 R237, RZ, RZ, R52 ;  /* 0x000000ffffed7224 */ /* 0x000fc600078e0034 */
[----:B------:R3:W-:Y:S01]  /*46ef0*/  STL [R1+0x538], R82 ;  /* 0x0005385201007387 */ /* 0x0007e20000100800 */
[----:B------:R-:W-:-:S03]  /*46f00*/  IMAD.MOV.U32 R238, RZ, RZ, R49 ;  /* 0x000000ffffee7224 */ /* 0x000fc600078e0031 */
[----:B------:R-:W4:Y:S01]  /*46f10*/  LDL.LU R53, [R1+0x38ec] ;  /* 0x0038ec0001357983 */ /* 0x000f220000300800 */
[----:B------:R-:W-:-:S03]  /*46f20*/  IMAD.MOV.U32 R239, RZ, RZ, R56 ;  /* 0x000000ffffef7224 */ /* 0x000fc600078e0038 */
[----:B------:R-:W-:Y:S01]  /*46f30*/  STL.64 [R1+0x510], R72 ;  /* 0x0005104801007387 */ /* 0x000fe20000100a00 */
[----:B--2---:R-:W-:-:S03]  /*46f40*/  MOV R80, R61 ;  /* 0x0000003d00507202 */ /* 0x004fc60000000f00 */
[----:B------:R2:W-:Y:S01]  /*46f50*/  STL.64 [R1+0x518], R74 ;  /* 0x0005184a01007387 */ /* 0x0005e20000100a00 */
[----:B------:R-:W-:-:S03]  /*46f60*/  IMAD.MOV.U32 R81, RZ, RZ, R60 ;  /* 0x000000ffff517224 */ /* 0x000fc600078e003c */
[----:B------:R-:W2:Y:S01]  /*46f70*/  LDL.LU R52, [R1+0x38e8] ;  /* 0x0038e80001347983 */ /* 0x000ea20000300800 */
[----:B------:R-:W-:-:S03]  /*46f80*/  IMAD.MOV.U32 R252, RZ, RZ, R83 ;  /* 0x000000fffffc7224 */ /* 0x000fc600078e0053 */
[----:B------:R-:W2:Y:S01]  /*46f90*/  LDL.LU R49, [R1+0x38e4] ;  /* 0x0038e40001317983 */ /* 0x000ea20000300800 */
[----:B---3--:R-:W-:-:S03]  /*46fa0*/  IMAD.MOV.U32 R82, RZ, RZ, R64 ;  /* 0x000000ffff527224 */ /* 0x008fc600078e0040 */
[----:B------:R-:W3:Y:S01]  /*46fb0*/  LDL.LU R56, [R1+0x38e0] ;  /* 0x0038e00001387983 */ /* 0x000ee20000300800 */
[----:B------:R-:W-:-:S03]  /*46fc0*/  IMAD.MOV.U32 R83, RZ, RZ, R45 ;  /* 0x000000ffff537224 */ /* 0x000fc600078e002d */
[----:B------:R-:W3:Y:S01]  /*46fd0*/  LDL.LU R61, [R1+0x38dc] ;  /* 0x0038dc00013d7983 */ /* 0x000ee20000300800 */
[----:B------:R-:W-:-:S03]  /*46fe0*/  IMAD.MOV.U32 R84, RZ, RZ, R68 ;  /* 0x000000ffff547224 */ /* 0x000fc600078e0044 */
[----:B------:R-:W3:Y:S01]  /*46ff0*/  LDL.LU R60, [R1+0x38d8] ;  /* 0x0038d800013c7983 */ /* 0x000ee20000300800 */
[----:B------:R-:W-:-:S03]  /*47000*/  IMAD.MOV.U32 R85, RZ, RZ, R6 ;  /* 0x000000ffff557224 */ /* 0x000fc600078e0006 */
[----:B------:R-:W3:Y:S01]  /*47010*/  LDL.LU R64, [R1+0x38d4] ;  /* 0x0038d40001407983 */ /* 0x000ee20000300800 */
[----:B------:R-:W-:-:S03]  /*47020*/  IMAD.MOV.U32 R86, RZ, RZ, R57 ;  /* 0x000000ffff567224 */ /* 0x000fc600078e0039 */
[----:B------:R-:W3:Y:S04]  /*47030*/  LDL.LU R45, [R1+0x38d0] ;  /* 0x0038d000012d7983 */ /* 0x000ee80000300800 */
[----:B------:R-:W3:Y:S04]  /*47040*/  LDL.LU R68, [R1+0x38cc] ;  /* 0x0038cc0001447983 */ /* 0x000ee80000300800 */
[----:B------:R-:W3:Y:S04]  /*47050*/  LDL.LU R6, [R1+0x38c8] ;  /* 0x0038c80001067983 */ /* 0x000ee80000300800 */
[----:B------:R-:W3:Y:S01]  /*47060*/  LDL.LU R57, [R1+0x38c4] ;  /* 0x0038c40001397983 */ /* 0x000ee20000300800 */
[----:B------:R-:W-:-:S03]  /*47070*/  MOV R87, R48 ;  /* 0x0000003000577202 */ /* 0x000fc60000000f00 */
[----:B------:R-:W3:Y:S01]  /*47080*/  LDL.LU R48, [R1+0x38c0] ;  /* 0x0038c00001307983 */ /* 0x000ee20000300800 */
[----:B------:R-:W-:Y:S02]  /*47090*/  IMAD.MOV.U32 R95, RZ, RZ, R65 ;  /* 0x000000ffff5f7224 */ /* 0x000fe400078e0041 */
[----:B----4-:R-:W-:Y:S02]  /*470a0*/  IMAD.MOV.U32 R94, RZ, RZ, R53 ;  /* 0x000000ffff5e7224 */ /* 0x010fe400078e0035 */
[----:B--2---:R-:W-:Y:S02]  /*470b0*/  IMAD.MOV.U32 R93, RZ, RZ, R52 ;  /* 0x000000ffff5d7224 */ /* 0x004fe400078e0034 */
[----:B------:R-:W-:Y:S02]  /*470c0*/  IMAD.MOV.U32 R92, RZ, RZ, R49 ;  /* 0x000000ffff5c7224 */ /* 0x000fe400078e0031 */
[----:B------:R-:W2:Y:S04]  /*470d0*/  LDL.LU R49, [R1+0x38bc] ;  /* 0x0038bc0001317983 */ /* 0x000ea80000300800 */
[----:B------:R-:W4:Y:S04]  /*470e0*/  LDL.LU R52, [R1+0x38b8] ;  /* 0x0038b80001347983 */ /* 0x000f280000300800 */
[----:B------:R-:W2:Y:S01]  /*470f0*/  LDL.LU R53, [R1+0x38b4] ;  /* 0x0038b40001357983 */ /* 0x000ea20000300800 */
[----:B---3--:R-:W-:Y:S01]  /*47100*/  MOV R98, R61 ;  /* 0x0000003d00627202 */ /* 0x008fe20000000f00 */
[----:B------:R-:W-:-:S02]  /*47110*/  IMAD.MOV.U32 R97, RZ, RZ, R60 ;  /* 0x000000ffff617224 */ /* 0x000fc400078e003c */
[----:B------:R-:W3:Y:S01]  /*47120*/  LDL.LU R65, [R1+0x38b0] ;  /* 0x0038b00001417983 */ /* 0x000ee20000300800 */
[----:B------:R-:W-:-:S03]  /*47130*/  IMAD.MOV.U32 R96, RZ, RZ, R64 ;  /* 0x000000ffff607224 */ /* 0x000fc600078e0040 */
[----:B------:R-:W2:Y:S01]  /*47140*/  LDL.LU R64, [R1+0x38ac] ;  /* 0x0038ac0001407983 */ /* 0x000ea20000300800 */
[----:B------:R-:W-:-:S03]  /*47150*/  IMAD.MOV.U32 R99, RZ, RZ, R56 ;  /* 0x000000ffff637224 */ /* 0x000fc600078e0038 */
[----:B------:R-:W4:Y:S04]  /*47160*/  LDL.LU R60, [R1+0x38a8] ;  /* 0x0038a800013c7983 */ /* 0x000f280000300800 */
[----:B------:R-:W4:Y:S01]  /*47170*/  LDL.LU R61, [R1+0x38a4] ;  /* 0x0038a400013d7983 */ /* 0x000f220000300800 */
[----:B------:R-:W-:Y:S02]  /*47180*/  IMAD.MOV.U32 R102, RZ, RZ, R68 ;  /* 0x000000ffff667224 */ /* 0x000fe400078e0044 */
[----:B------:R-:W-:Y:S01]  /*47190*/  IMAD.MOV.U32 R101, RZ, RZ, R6 ;  /* 0x000000ffff657224 */ /* 0x000fe200078e0006 */
[----:B------:R-:W4:Y:S01]  /*471a0*/  LDL.LU R56, [R1+0x38a0] ;  /* 0x0038a00001387983 */ /* 0x000f220000300800 */
[----:B------:R-:W-:-:S03]  /*471b0*/  IMAD.MOV.U32 R100, RZ, RZ, R57 ;  /* 0x000000ffff647224 */ /* 0x000fc600078e0039 */
[----:B------:R-:W4:Y:S04]  /*471c0*/  LDL.LU R57, [R1+0x389c] ;  /* 0x00389c0001397983 */ /* 0x000f280000300800 */
[----:B------:R-:W4:Y:S04]  /*471d0*/  LDL.LU R6, [R1+0x3898] ;  /* 0x0038980001067983 */ /* 0x000f280000300800 */
[----:B------:R-:W4:Y:S01]  /*471e0*/  LDL.LU R68, [R1+0x3894] ;  /* 0x0038940001447983 */ /* 0x000f220000300800 */
[----:B---3--:R-:W-:Y:S02]  /*471f0*/  IMAD.MOV.U32 R111, RZ, RZ, R65 ;  /* 0x000000ffff6f7224 */ /* 0x008fe400078e0041 */
[----:B--2---:R-:W-:-:S02]  /*47200*/  IMAD.MOV.U32 R110, RZ, RZ, R64 ;  /* 0x000000ffff6e7224 */ /* 0x004fc400078e0040 */
[----:B----4-:R-:W-:Y:S02]  /*47210*/  IMAD.MOV.U32 R108, RZ, RZ, R60 ;  /* 0x000000ffff6c7224 */ /* 0x010fe400078e003c */
[----:B------:R-:W2:Y:S01]  /*47220*/  LDL.LU R60, [R1+0x3890] ;  /* 0x00389000013c7983 */ /* 0x000ea20000300800 */
[----:B------:R-:W-:-:S03]  /*47230*/  MOV R109, R61 ;  /* 0x0000003d006d7202 */ /* 0x000fc60000000f00 */
[----:B------:R-:W3:Y:S04]  /*47240*/  LDL.LU R61, [R1+0x388c] ;  /* 0x00388c00013d7983 */ /* 0x000ee80000300800 */
[----:B------:R-:W4:Y:S04]  /*47250*/  LDL.LU R64, [R1+0x3888] ;  /* 0x0038880001407983 */ /* 0x000f280000300800 */
[----:B------:R-:W2:Y:S01]  /*47260*/  LDL.LU R65, [R1+0x3884] ;  /* 0x0038840001417983 */ /* 0x000ea20000300800 */
[----:B------:R-:W-:-:S03]  /*47270*/  IMAD.MOV.U32 R228, RZ, RZ, R6 ;  /* 0x000000ffffe47224 */ /* 0x000fc600078e0006 */
        /* <DEDUP_REMOVED lines=74> */
[----:B------:R-:W1:Y:S01]  /*47720*/  LDL.LU R129, [R1+0xb34] ;  /* 0x000b340001817983 */ /* 0x000e620000300800 */
[----:B---3--:R-:W-:-:S03]  /*47730*/  IMAD.MOV.U32 R130, RZ, RZ, R6 ;  /* 0x000000ffff827224 */ /* 0x008fc600078e0006 */
[----:B------:R-:W3:Y:S01]  /*47740*/  LDL.LU R6, [R1+0x3870] ;  /* 0x0038700001067983 */ /* 0x000ee20000300800 */
[----:B--2---:R-:W-:Y:S01]  /*47750*/  IMAD.MOV.U32 R131, RZ, RZ, R68 ;  /* 0x000000ffff837224 */ /* 0x004fe200078e0044 */
[----:B------:R-:W-:Y:S01]  /*47760*/  MOV R115, R60 ;  /* 0x0000003c00737202 */ /* 0x000fe20000000f00 */
[----:B------:R-:W-:Y:S02]  /*47770*/  IMAD.MOV.U32 R112, RZ, RZ, R65 ;  /* 0x000000ffff707224 */ /* 0x000fe400078e0041 */
[----:B----4-:R-:W-:Y:S02]  /*47780*/  IMAD.MOV.U32 R113, RZ, RZ, R64 ;  /* 0x000000ffff717224 */ /* 0x010fe400078e0040 */
[----:B------:R-:W-:Y:S02]  /*47790*/  IMAD.MOV.U32 R114, RZ, RZ, R61 ;  /* 0x000000ffff727224 */ /* 0x000fe400078e003d */
[----:B------:R-:W-:Y:S02]  /*477a0*/  IMAD.MOV.U32 R230, RZ, RZ, R57 ;  /* 0x000000ffffe67224 */ /* 0x000fe400078e0039 */
[----:B------:R-:W-:-:S02]  /*477b0*/  IMAD.MOV.U32 R231, RZ, RZ, R56 ;  /* 0x000000ffffe77224 */ /* 0x000fc400078e0038 */
[----:B------:R-:W-:Y:S02]  /*477c0*/  IMAD.MOV.U32 R104, RZ, RZ, R53 ;  /* 0x000000ffff687224 */ /* 0x000fe400078e0035 */
[----:B------:R-:W-:Y:S02]  /*477d0*/  IMAD.MOV.U32 R105, RZ, RZ, R52 ;  /* 0x000000ffff697224 */ /* 0x000fe400078e0034 */
[----:B------:R-:W-:Y:S02]  /*477e0*/  IMAD.MOV.U32 R106, RZ, RZ, R49 ;  /* 0x000000ffff6a7224 */ /* 0x000fe400078e0031 */
[----:B------:R-:W-:Y:S01]  /*477f0*/  IMAD.MOV.U32 R107, RZ, RZ, R48 ;  /* 0x000000ffff6b7224 */ /* 0x000fe200078e0030 */
        /* <DEDUP_REMOVED lines=8> */
[----:B------:R-:W-:Y:S01]  /*47880*/  IMAD.MOV.U32 R103, RZ, RZ, R45 ;  /* 0x000000ffff677224 */ /* 0x000fe200078e002d */
[----:B------:R-:W-:Y:S01]  /*47890*/  MOV R90, R40 ;  /* 0x00000028005a7202 */ /* 0x000fe20000000f00 */
[----:B------:R-:W-:Y:S04]  /*478a0*/  STL.64 [R1+0x500], R180 ;  /* 0x000500b401007387 */ /* 0x000fe80000100a00 */
[----:B------:R-:W-:Y:S04]  /*478b0*/  STL.64 [R1+0x508], R182 ;  /* 0x000508b601007387 */ /* 0x000fe80000100a00 */
[----:B------:R-:W-:Y:S04]  /*478c0*/  STL.64 [R1+0x4f0], R72 ;  /* 0x0004f04801007387 */ /* 0x000fe80000100a00 */
[----:B------:R2:W-:Y:S01]  /*478d0*/  STL.64 [R1+0x4f8], R74 ;  /* 0x0004f84a01007387 */ /* 0x0005e20000100a00 */
[----:B------:R-:W-:Y:S01]  /*478e0*/  HMMA.1688.F32.TF32 R160, R76, R46, R160 ;  /* 0x0000002e4ca0723c */ /* 0x000fe200000810a0 */
[----:B------:R-:W-:-:S02]  /*478f0*/  IMAD.MOV.U32 R88, RZ, RZ, R44 ;  /* 0x000000ffff587224 */ /* 0x000fc400078e002c */
[----:B------:R-:W-:Y:S01]  /*47900*/  IMAD.MOV.U32 R89, RZ, RZ, R41 ;  /* 0x000000ffff597224 */ /* 0x000fe200078e0029 */
[----:B------:R-:W-:Y:S04]  /*47910*/  LDS R224, [R5+UR10+0x10180] ;  /* 0x0101800a05e07984 */ /* 0x000fe80008000800 */
[C---:B------:R-:W-:Y:S01]  /*47920*/  HMMA.1688.F32.TF32 R140, R76.reuse, R26, R140 ;  /* 0x0000001a4c8c723c */ /* 0x040fe2000008108c */
[----:B------:R-:W-:Y:S01]  /*47930*/  IMAD.MOV.U32 R91, RZ, RZ, R37 ;  /* 0x000000ffff5b7224 */ /* 0x000fe200078e0025 */
[----:B------:R-:W-:Y:S06]  /*47940*/  LDS R226, [R5+UR10+0x12180] ;  /* 0x0121800a05e27984 */ /* 0x000fec0008000800 */
[C---:B--2---:R-:W-:Y:S01]  /*47950*/  HMMA.1688.F32.TF32 R72, R76.reuse, R54, R168 ;  /* 0x000000364c48723c */ /* 0x044fe200000810a8 */
[----:B------:R-:W-:Y:S04]  /*47960*/  STL.64 [R1+0x4e0], R176 ;  /* 0x0004e0b001007387 */ /* 0x000fe80000100a00 */
[----:B------:R-:W-:Y:S04]  /*47970*/  STL.64 [R1+0x4e8], R178 ;  /* 0x0004e8b201007387 */ /* 0x000fe80000100a00 */
[----:B------:R-:W-:Y:S04]  /*47980*/  STL.64 [R1+0x4d0], R172 ;  /* 0x0004d0ac01007387 */ /* 0x000fe80000100a00 */
[----:B------:R-:W-:Y:S06]  /*47990*/  STL.64 [R1+0x4d8], R174 ;  /* 0x0004d8ae01007387 */ /* 0x000fec0000100a00 */
[----:B------:R-:W-:Y:S04]  /*479a0*/  STL.64 [R1+0x4c0], R72 ;  /* 0x0004c04801007387 */ /* 0x000fe80000100a00 */
[----:B------:R2:W-:Y:S02]  /*479b0*/  STL.64 [R1+0x4c8], R74 ;  /* 0x0004c84a01007387 */ /* 0x0005e40000100a00 */
[C---:B--2---:R-:W-:Y:S02]  /*479c0*/  HMMA.1688.F32.TF32 R72, R76.reuse, R42, R156 ;  /* 0x0000002a4c48723c */ /* 0x044fe4000008109c */
[----:B------:R-:W-:Y:S04]  /*479d0*/  STL.64 [R1+0x4b0], R164 ;  /* 0x0004b0a401007387 */ /* 0x000fe80000100a00 */
[----:B------:R-:W-:Y:S04]  /*479e0*/  STL.64 [R1+0x4b8], R166 ;  /* 0x0004b8a601007387 */ /* 0x000fe80000100a00 */
[----:B------:R-:W-:Y:S04]  /*479f0*/  STL.64 [R1+0x4a0], R160 ;  /* 0x0004a0a001007387 */ /* 0x000fe80000100a00 */
[----:B------:R-:W-:Y:S05]  /*47a00*/  STL.64 [R1+0x4a8], R162 ;  /* 0x0004a8a201007387 */ /* 0x000fea0000100a00 */
        /* <DEDUP_REMOVED lines=9> */
[----:B--2---:R-:W-:Y:S02]  /*47aa0*/  HMMA.1688.F32.TF32 R72, R76, R18, R132 ;  /* 0x000000124c48723c */ /* 0x004fe40000081084 */
[----:B------:R-:W-:Y:S04]  /*47ab0*/  STL.64 [R1+0x450], R140 ;  /* 0x0004508c01007387 */ /* 0x000fe80000100a00 */
[----:B------:R-:W-:Y:S02]  /*47ac0*/  STL.64 [R1+0x458], R142 ;  /* 0x0004588e01007387 */ /* 0x000fe40000100a00 */
[C---:B-1----:R-:W-:Y:S02]  /*47ad0*/  HMMA.1688.F32.TF32 R128, R240.reuse, R70, R128 ;  /* 0x00000046f080723c */ /* 0x042fe40000081080 */
[----:B------:R-:W-:Y:S04]  /*47ae0*/  STL.64 [R1+0x440], R136 ;  /* 0x0004408801007387 */ /* 0x000fe80000100a00 */
[----:B------:R-:W-:Y:S02]  /*47af0*/  STL.64 [R1+0x448], R138 ;  /* 0x0004488a01007387 */ /* 0x000fe40000100a00 */
[C---:B------:R-:W-:Y:S01]  /*47b00*/  HMMA.1688.F32.TF32 R76, R240.reuse, R66, R124 ;  /* 0x00000042f04c723c */ /* 0x040fe2000008107c */
[----:B------:R-:W-:Y:S01]  /*47b10*/  IMAD.MOV.U32 R244, RZ, RZ, R36 ;  /* 0x000000fffff47224 */ /* 0x000fe200078e0024 */
[----:B------:R-:W-:Y:S04]  /*47b20*/  LDS R140, [R5+UR10+0x10080] ;  /* 0x0100800a058c7984 */ /* 0x000fe80008000800 */
[----:B------:R-:W-:Y:S02]  /*47b30*/  STL.64 [R1+0x400], R72 ;  /* 0x0004004801007387 */ /* 0x000fe40000100a00 */
[----:B------:R-:W-:Y:S02]  /*47b40*/  HMMA.1688.F32.TF32 R64, R240, R10, R116 ;  /* 0x0000000af040723c */ /* 0x000fe40000081074 */
[----:B------:R1:W-:Y:S01]  /*47b50*/  STL.64 [R1+0x408], R74 ;  /* 0x0004084a01007387 */ /* 0x0003e20000100a00 */
[----:B------:R-:W-:-:S02]  /*47b60*/  IMAD.MOV.U32 R245, RZ, RZ, R33 ;  /* 0x000000fffff57224 */ /* 0x000fc400078e0021 */
[----:B------:R-:W-:Y:S01]  /*47b70*/  IMAD.MOV.U32 R246, RZ, RZ, R32 ;  /* 0x000000fffff67224 */ /* 0x000fe200078e0020 */
[----:B------:R-:W-:Y:S02]  /*47b80*/  LDS R142, [R5+UR10+0x12080] ;  /* 0x0120800a058e7984 */ /* 0x000fe40008000800 */
[C---:B------:R-:W-:Y:S08]  /*47b90*/  HMMA.1688.F32.TF32 R60, R240.reuse, R62, R112 ;  /* 0x0000003ef03c723c */ /* 0x040ff00000081070 */
[C---:B-1----:R-:W-:Y:S08]  /*47ba0*/  HMMA.1688.F32.TF32 R72, R240.reuse, R14, R120 ;  /* 0x0000000ef048723c */ /* 0x042ff00000081078 */
        /* <DEDUP_REMOVED lines=14> */
[----:B------:R-:W-:Y:S04]  /*47c90*/  STL [R1+0x3b8], R66 ;  /* 0x0003b84201007387 */ /* 0x000fe80000100800 */
        /* <DEDUP_REMOVED lines=12> */
[----:B------:R1:W-:Y:S04]  /*47d60*/  STL.64 [R1+0x108], R42 ;  /* 0x0001082a01007387 */ /* 0x0003e80000100a00 */
[----:B------:R-:W-:Y:S04]  /*47d70*/  STL.64 [R1+0xf0], R36 ;  /* 0x0000f02401007387 */ /* 0x000fe80000100a00 */
[----:B------:R2:W-:Y:S01]  /*47d80*/  STL.64 [R1+0xf8], R38 ;  /* 0x0000f82601007387 */ /* 0x0005e20000100a00 */
[----:B-1----:R-:W-:Y:S03]  /*47d90*/  HMMA.1688.F32.TF32 R40, R240, R30, R84 ;  /* 0x0000001ef028723c */ /* 0x002fe60000081054 */
[----:B------:R-:W-:Y:S01]  /*47da0*/  STL.64 [R1+0xe0], R32 ;  /* 0x0000e02001007387 */ /* 0x000fe20000100a00 */
[----:B------:R-:W-:-:S03]  /*47db0*/  MOV R7, R67 ;  /* 0x0000004300077202 */ /* 0x000fc60000000f00 */
[----:B------:R1:W-:Y:S01]  /*47dc0*/  STL.64 [R1+0xe8], R34 ;  /* 0x0000e82201007387 */ /* 0x0003e20000100a00 */
[C---:B--2---:R-:W-:Y:S03]  /*47dd0*/  HMMA.1688.F32.TF32 R36, R240.reuse, R26, R80 ;  /* 0x0000001af024723c */ /* 0x044fe60000081050 */
[----:B------:R-:W-:Y:S04]  /*47de0*/  LDS R77, [R69+UR10+0x10000] ;  /* 0x0100000a454d7984 */ /* 0x000fe80008000800 */
[----:B------:R-:W-:Y:S01]  /*47df0*/  LDS R79, [R69+UR10+0x12000] ;  /* 0x0120000a454f7984 */ /* 0x000fe20008000800 */
[C---:B-1----:R-:W-:Y:S03]  /*47e00*/  HMMA.1688.F32.TF32 R32, R240.reuse, R22, R236 ;  /* 0x00000016f020723c */ /* 0x042fe600000810ec */
[----:B---3--:R-:W1:Y:S04]  /*47e10*/  LDSM.16.M88.4 R68, [R6+UR11+0x40080] ;  /* 0x0400800b0644783b */ /* 0x008e680008000200 */
[----:B------:R-:W2:Y:S01]  /*47e20*/  LDSM.16.M88.4 R64, [R6+UR11+0x40880] ;  /* 0x0408800b0640783b */ /* 0x000ea20008000200 */
[----:B------:R-:W-:Y:S01]  /*47e30*/  HMMA.1688.F32.TF32 R240, R240, R18, R244 ;  /* 0x00000012f0f0723c */ /* 0x000fe200000810f4 */
[----:B------:R-:W-:-:S02]  /*47e40*/  IMAD.MOV.U32 R244, RZ, RZ, R13 ;  /* 0x000000fffff47224 */ /* 0x000fc400078e000d */
[----:B------:R-:W-:Y:S01]  /*47e50*/  LDSM.16.M88.4 R60, [R6+UR11+0x42080] ;  /* 0x0420800b063c783b */ /* 0x000fe20008000200 */
[----:B------:R-:W-:Y:S01]  /*47e60*/  IMAD.MOV.U32 R245, RZ, RZ, R12 ;  /* 0x000000fffff57224 */ /* 0x000fe200078e000c */
[----:B------:R-:W-:Y:S01]  /*47e70*/  MOV R247, R8 ;  /* 0x0000000800f77202 */ /* 0x000fe20000000f00 */
[----:B------:R-:W-:Y:S01]  /*47e80*/  IMAD.MOV.U32 R246, RZ, RZ, R9 ;  /* 0x000000fffff67224 */ /* 0x000fe200078e0009 */
[----:B------:R-:W3:Y:S04]  /*47e90*/  LDSM.16.M88.4 R12, [R6+UR11+0x41080] ;  /* 0x0410800b060c783b */ /* 0x000ee80008000200 */
[----:B------:R-:W4:Y:S04]  /*47ea0*/  LDSM.16.M88.4 R8, [R6+UR11+0x41880] ;  /* 0x0418800b0608783b */ /* 0x000f280008000200 */
[----:B------:R-:W1:Y:S04]  /*47eb0*/  LDSM.16.M88.4 R56, [R6+UR11+0x42880] ;  /* 0x0428800b0638783b */ /* 0x000e680008000200 */
[----:B------:R-:W-:Y:S04]  /*47ec0*/  LDSM.16.M88.4 R52, [R6+UR11+0x43080] ;  /* 0x0430800b0634783b */ /* 0x000fe80008000200 */
[----:B------:R-:W-:Y:S04]  /*47ed0*/  LDS R76, [R5+UR10+0x10000] ;  /* 0x0100000a054c7984 */ /* 0x000fe80008000800 */
[----:B------:R-:W1:Y:S04]  /*47ee0*/  LDS R78, [R5+UR10+0x12000] ;  /* 0x0120000a054e7984 */ /* 0x000e680008000800 */
[----:B------:R-:W1:Y:S04]  /*47ef0*/  LDSM.16.M88.4 R48, [R6+UR11+0x43880] ;  /* 0x0438800b0630783b */ /* 0x000e680008000200 */
[----:B------:R-:W-:Y:S04]  /*47f00*/  STL.64 [R1+0xd0], R40 ;  /* 0x0000d02801007387 */ /* 0x000fe80000100a00 */
[----:B------:R-:W-:Y:S04]  /*47f10*/  STL.64 [R1+0xd8], R42 ;  /* 0x0000d82a01007387 */ /* 0x000fe80000100a00 */
[----:B------:R-:W1:Y:S04]  /*47f20*/  LDSM.16.M88.4 R44, [R6+UR11+0x44080] ;  /* 0x0440800b062c783b */ /* 0x000e680008000200 */
[----:B------:R-:W-:Y:S04]  /*47f30*/  STL.64 [R1+0xc0], R36 ;  /* 0x0000c02401007387 */ /* 0x000fe80000100a00 */
[----:B------:R-:W-:Y:S04]  /*47f40*/  STL.64 [R1+0xc8], R38 ;  /* 0x0000c82601007387 */ /* 0x000fe80000100a00 */
[----:B------:R-:W1:Y:S04]  /*47f50*/  LDSM.16.M88.4 R40, [R6+UR11+0x44880] ;  /* 0x0448800b0628783b */ /* 0x000e680008000200 */
[----:B------:R-:W-:Y:S01]  /*47f60*/  STL.64 [R1+0x3750], R242 ;  /* 0x003750f201007387 */ /* 0x000fe20000100a00 */
[----:B------:R-:W-:-:S03]  /*47f70*/  IMAD.MOV.U32 R88, RZ, RZ, R29 ;  /* 0x000000ffff587224 */ /* 0x000fc600078e001d */
[----:B------:R-:W-:Y:S01]  /*47f80*/  STL.64 [R1+0xb0], R32 ;  /* 0x0000b02001007387 */ /* 0x000fe20000100a00 */
[----:B------:R-:W-:-:S03]  /*47f90*/  IMAD.MOV.U32 R89, RZ, RZ, R28 ;  /* 0x000000ffff597224 */ /* 0x000fc600078e001c */
[----:B------:R-:W2:Y:S04]  /*47fa0*/  LDSM.16.M88.4 R36, [R6+UR11+0x45080] ;  /* 0x0450800b0624783b */ /* 0x000ea80008000200 */
[----:B------:R-:W-:Y:S01]  /*47fb0*/  STL.64 [R1+0xb8], R34 ;  /* 0x0000b82201007387 */ /* 0x000fe20000100a00 */
[----:B------:R-:W-:-:S03]  /*47fc0*/  IMAD.MOV.U32 R90, RZ, RZ, R25 ;  /* 0x000000ffff5a7224 */ /* 0x000fc600078e0019 */
[----:B------:R-:W3:Y:S01]  /*47fd0*/  LDSM.16.M88.4 R32, [R6+UR11+0x45880] ;  /* 0x0458800b0620783b */ /* 0x000ee20008000200 */
[----:B------:R-:W-:-:S03]  /*47fe0*/  IMAD.MOV.U32 R91, RZ, RZ, R24 ;  /* 0x000000ffff5b7224 */ /* 0x000fc600078e0018 */
[----:B------:R-:W4:Y:S01]  /*47ff0*/  LDSM.16.M88.4 R28, [R6+UR11+0x46080] ;  /* 0x0460800b061c783b */ /* 0x000f220008000200 */
[----:B------:R-:W-:Y:S01]  /*48000*/  IMAD.MOV.U32 R92, RZ, RZ, R21 ;  /* 0x000000ffff5c7224 */ /* 0x000fe200078e0015 */
[----:B------:R-:W-:Y:S02]  /*48010*/  MOV R93, R20 ;  /* 0x00000014005d7202 */ /* 0x000fe40000000f00 */
[----:B------:R-:W4:Y:S01]  /*48020*/  LDSM.16.M88.4 R24, [R6+UR11+0x46880] ;  /* 0x0468800b0618783b */ /* 0x000f220008000200 */
[----:B------:R-:W-:Y:S02]  /*48030*/  IMAD.MOV.U32 R94, RZ, RZ, R17 ;  /* 0x000000ffff5e7224 */ /* 0x000fe400078e0011 */
[----:B------:R-:W-:Y:S01]  /*48040*/  IMAD.MOV.U32 R95, RZ, RZ, R16 ;  /* 0x000000ffff5f7224 */ /* 0x000fe200078e0010 */
[----:B------:R-:W4:Y:S04]  /*48050*/  LDSM.16.M88.4 R20, [R6+UR11+0x47080] ;  /* 0x0470800b0614783b */ /* 0x000f280008000200 */
[----:B------:R-:W4:Y:S04]  /*48060*/  LDSM.16.M88.4 R16, [R6+UR11+0x47880] ;  /* 0x0478800b0610783b */ /* 0x000f280008000200 */
[----:B------:R-:W-:Y:S04]  /*48070*/  STL.64 [R1+0x3748], R240 ;  /* 0x003748f001007387 */ /* 0x000fe80000100a00 */
[----:B-1----:R-:W-:Y:S04]  /*48080*/  STL [R1+0x36b8], R70 ;  /* 0x0036b84601007387 */ /* 0x002fe80000100800 */
[----:B------:R-:W-:Y:S04]  /*48090*/  STL [R1+0x36b4], R71 ;  /* 0x0036b44701007387 */ /* 0x000fe80000100800 */
[----:B--2---:R-:W-:Y:S04]  /*480a0*/  STL [R1+0x36ac], R66 ;  /* 0x0036ac4201007387 */ /* 0x004fe80000100800 */
[----:B------:R-:W-:Y:S04]  /*480b0*/  STL [R1+0x36a8], R67 ;  /* 0x0036a84301007387 */ /* 0x000fe80000100800 */
[----:B---3--:R-:W-:Y:S04]  /*480c0*/  STL [R1+0x36bc], R14 ;  /* 0x0036bc0e01007387 */ /* 0x008fe80000100800 */
[----:B------:R-:W-:Y:S04]  /*480d0*/  STL [R1+0x36b0], R15 ;  /* 0x0036b00f01007387 */ /* 0x000fe80000100800 */
[----:B----4-:R-:W-:Y:S04]  /*480e0*/  STL [R1+0x36c4], R10 ;  /* 0x0036c40a01007387 */ /* 0x010fe80000100800 */
        /* <DEDUP_REMOVED lines=44> */
[----:B-1----:R-:W-:-:S15]  /*483b0*/  HMMA.1688.F32.TF32 R72, R76, R64, R92 ;  /* 0x000000404c48723c */ /* 0x002fde000008105c */
[----:B------:R-:W-:-:S04]  /*483c0*/  NOP ;  /* 0x0000000000007918 */ /* 0x000fc80000000000 */
[----:B------:R-:W-:Y:S02]  /*483d0*/  IMAD.MOV.U32 R26, RZ, RZ, R72 ;  /* 0x000000ffff1a7224 */ /* 0x000fe400078e0048 */
[----:B------:R-:W-:Y:S02]  /*483e0*/  IMAD.MOV.U32 R27, RZ, RZ, R73 ;  /* 0x000000ffff1b7224 */ /* 0x000fe400078e0049 */
[----:B------:R-:W-:Y:S02]  /*483f0*/  IMAD.MOV.U32 R30, RZ, RZ, R74 ;  /* 0x000000ffff1e7224 */ /* 0x000fe400078e004a */
[----:B------:R-:W-:Y:S02]  /*48400*/  IMAD.MOV.U32 R31, RZ, RZ, R75 ;  /* 0x000000ffff1f7224 */ /* 0x000fe400078e004b */
[----:B------:R-:W-:Y:S03]  /*48410*/  HMMA.1688.F32.TF32 R72, R76, R12, R88 ;  /* 0x0000000c4c48723c */ /* 0x000fe60000081058 */
[----:B------:R1:W-:Y:S04]  /*48420*/  STL [R1+0x3734], R31 ;  /* 0x0037341f01007387 */ /* 0x0003e80000100800 */
[----:B------:R-:W-:Y:S04]  /*48430*/  STL [R1+0x3730], R30 ;  /* 0x0037301e01007387 */ /* 0x000fe80000100800 */
[----:B------:R-:W-:Y:S04]  /*48440*/  STL [R1+0x372c], R27 ;  /* 0x00372c1b01007387 */ /* 0x000fe80000100800 */
[----:B------:R1:W-:Y:S04]  /*48450*/  STL [R1+0x3728], R26 ;  /* 0x0037281a01007387 */ /* 0x0003e80000100800 */
[----:B------:R-:W-:Y:S01]  /*48460*/  IMAD.MOV.U32 R47, RZ, RZ, R75 ;  /* 0x000000ffff2f7224 */ /* 0x000fe200078e004b */
[----:B------:R-:W-:Y:S01]  /*48470*/  MOV R43, R73 ;  /* 0x00000049002b7202 */ /* 0x000fe20000000f00 */
[----:B------:R-:W-:-:S02]  /*48480*/  IMAD.MOV.U32 R46, RZ, RZ, R74 ;  /* 0x000000ffff2e7224 */ /* 0x000fc400078e004a */
[----:B------:R-:W-:Y:S01]  /*48490*/  IMAD.MOV.U32 R42, RZ, RZ, R72 ;  /* 0x000000ffff2a7224 */ /* 0x000fe200078e0048 */
[----:B------:R1:W-:Y:S04]  /*484a0*/  STL [R1+0x3744], R47 ;  /* 0x0037442f01007387 */ /* 0x0003e80000100800 */
[----:B------:R1:W-:Y:S04]  /*484b0*/  STL [R1+0x3740], R46 ;  /* 0x0037402e01007387 */ /* 0x0003e80000100800 */
        /* <DEDUP_REMOVED lines=18> */
[----:B--2---:R-:W-:-:S15]  /*485e0*/  HMMA.1688.F32.TF32 R72, R76, R8, R84 ;  /* 0x000000084c48723c */ /* 0x004fde0000081054 */
[----:B------:R-:W-:-:S04]  /*485f0*/  NOP ;  /* 0x0000000000007918 */ /* 0x000fc80000000000 */
[----:B------:R-:W-:Y:S01]  /*48600*/  IMAD.MOV.U32 R50, RZ, RZ, R72 ;  /* 0x000000ffff327224 */ /* 0x000fe200078e0048 */
[----:B------:R-:W-:Y:S01]  /*48610*/  MOV R55, R75 ;  /* 0x0000004b00377202 */ /* 0x000fe20000000f00 */
[----:B------:R-:W-:Y:S02]  /*48620*/  IMAD.MOV.U32 R51, RZ, RZ, R73 ;  /* 0x000000ffff337224 */ /* 0x000fe400078e0049 */
[----:B------:R-:W-:Y:S02]  /*48630*/  IMAD.MOV.U32 R54, RZ, RZ, R74 ;  /* 0x000000ffff367224 */ /* 0x000fe400078e004a */
[----:B---3--:R-:W-:Y:S01]  /*48640*/  HMMA.1688.F32.TF32 R72, R76, R60, R80 ;  /* 0x0000003c4c48723c */ /* 0x008fe20000081050 */
[----:B------:R-:W-:Y:S02]  /*48650*/  IMAD.MOV.U32 R87, RZ, RZ, R248 ;  /* 0x000000ffff577224 */ /* 0x000fe400078e00f8 */
[----:B------:R-:W-:Y:S01]  /*48660*/  IMAD.MOV.U32 R86, RZ, RZ, R249 ;  /* 0x000000ffff567224 */ /* 0x000fe200078e00f9 */
[----:B------:R-:W2:Y:S01]  /*48670*/  LDL.LU R248, [R1+0x1710] ;  /* 0x0017100001f87983 */ /* 0x000ea20000300800 */
[----:B------:R-:W-:-:S02]  /*48680*/  IMAD.MOV.U32 R85, RZ, RZ, R250 ;  /* 0x000000ffff557224 */ /* 0x000fc400078e00fa */
[----:B------:R-:W-:Y:S01]  /*48690*/  IMAD.MOV.U32 R84, RZ, RZ, R251 ;  /* 0x000000ffff547224 */ /* 0x000fe200078e00fb */
[----:B------:R-:W2:Y:S04]  /*486a0*/  LDL.LU R249, [R1+0x1714] ;  /* 0x0017140001f97983 */ /* 0x000ea80000300800 */
[----:B------:R-:W2:Y:S04]  /*486b0*/  LDL.LU R250, [R1+0x1718] ;  /* 0x0017180001fa7983 */ /* 0x000ea80000300800 */
[----:B------:R-:W2:Y:S03]  /*486c0*/  LDL.LU R251, [R1+0x171c] ;  /* 0x00171c0001fb7983 */ /* 0x000ea60000300800 */
[----:B------:R-:W-:-:S02]  /*486d0*/  IMAD.MOV.U32 R58, RZ, RZ, R72 ;  /* 0x000000ffff3a7224 */ /* 0x000fc400078e0048 */
[----:B------:R-:W-:Y:S02]  /*486e0*/  IMAD.MOV.U32 R59, RZ, RZ, R73 ;  /* 0x000000ffff3b7224 */ /* 0x000fe400078e0049 */
[----:B------:R-:W-:Y:S02]  /*486f0*/  IMAD.MOV.U32 R62, RZ, RZ, R74 ;  /* 0x000000ffff3e7224 */ /* 0x000fe400078e004a */
[----:B------:R-:W-:Y:S02]  /*48700*/  IMAD.MOV.U32 R63, RZ, RZ, R75 ;  /* 0x000000ffff3f7224 */ /* 0x000fe400078e004b */
[----:B----4-:R-:W-:-:S15]  /*48710*/  HMMA.1688.F32.TF32 R72, R76, R56, R236 ;  /* 0x000000384c48723c */ /* 0x010fde00000810ec */
[----:B------:R-:W-:-:S04]  /*48720*/  NOP ;  /* 0x0000000000007918 */ /* 0x000fc80000000000 */
[----:B------:R-:W-:Y:S01]  /*48730*/  IMAD.MOV.U32 R34, RZ, RZ, R72 ;  /* 0x000000ffff227224 */ /* 0x000fe200078e0048 */
[----:B------:R-:W-:Y:S01]  /*48740*/  MOV R35, R73 ;  /* 0x0000004900237202 */ /* 0x000fe20000000f00 */
[----:B------:R-:W-:Y:S02]  /*48750*/  IMAD.MOV.U32 R38, RZ, RZ, R74 ;  /* 0x000000ffff267224 */ /* 0x000fe400078e004a */
[----:B------:R-:W-:Y:S02]  /*48760*/  IMAD.MOV.U32 R39, RZ, RZ, R75 ;  /* 0x000000ffff277224 */ /* 0x000fe400078e004b */
[----:B------:R-:W-:Y:S01]  /*48770*/  HMMA.1688.F32.TF32 R72, R76, R52, R244 ;  /* 0x000000344c48723c */ /* 0x000fe200000810f4 */
        /* <DEDUP_REMOVED lines=14> */
[----:B------:R-:W-:-:S02]  /*48860*/  IMAD.MOV.U32 R11, RZ, RZ, R73 ;  /* 0x000000ffff0b7224 */ /* 0x000fc400078e0049 */
        /* <DEDUP_REMOVED lines=9> */
[----:B-1----:R-:W-:Y:S01]  /*48900*/  IMAD.MOV.U32 R31, RZ, RZ, R72 ;  /* 0x000000ffff1f7224 */ /* 0x002fe200078e0048 */
        /* <DEDUP_REMOVED lines=15> */
[C---:B------:R-:W-:Y:S08]  /*48a00*/  HMMA.1688.F32.TF32 R72, R76.reuse, R20, R84 ;  /* 0x000000144c48723c */ /* 0x040ff00000081054 */
[----:B--2---:R-:W-:-:S15]  /*48a10*/  HMMA.1688.F32.TF32 R248, R76, R32, R248 ;  /* 0x000000204cf8723c */ /* 0x004fde00000810f8 */
[----:B------:R-:W-:-:S04]  /*48a20*/  NOP ;  /* 0x0000000000007918 */ /* 0x000fc80000000000 */
[----:B------:R-:W-:Y:S04]  /*48a30*/  STL.64 [R1+0x3620], R250 ;  /* 0x003620fa01007387 */ /* 0x000fe80000100a00 */
[----:B------:R-:W-:Y:S01]  /*48a40*/  STL.64 [R1+0x3618], R248 ;  /* 0x003618f801007387 */ /* 0x000fe20000100a00 */
[C---:B---3--:R-:W-:Y:S08]  /*48a50*/  HMMA.1688.F32.TF32 R244, R76.reuse, R28, R244 ;  /* 0x0000001c4cf4723c */ /* 0x048ff000000810f4 */
[C---:B----4-:R-:W-:Y:S11]  /*48a60*/  HMMA.1688.F32.TF32 R236, R76.reuse, R24, R236 ;  /* 0x000000184cec723c */ /* 0x050ff600000810ec */
        /* <DEDUP_REMOVED lines=10> */
[----:B------:R-:W-:Y:S03]  /*48b10*/  HMMA.1688.F32.TF32 R76, R76, R16, R80 ;  /* 0x000000104c4c723c */ /* 0x000fe60000081050 */
        /* <DEDUP_REMOVED lines=20> */
[----:B------:R-:W-:-:S03]  /*48c60*/  LOP3.LUT R6, R5, 0x20, RZ, 0x3c, !PT ;  /* 0x0000002005067812 */ /* 0x000fc600078e3cff */
        /* <DEDUP_REMOVED lines=8> */
[----:B------:R-:W2:Y:S04]  /*48cf0*/  LDS R143, [R6+UR10+0x12080] ;  /* 0x0120800a068f7984 */ /* 0x000ea80008000800 */
[----:B------:R-:W4:Y:S04]  /*48d00*/  LDL.LU R115, [R1+0x165c] ;  /* 0x00165c0001737983 */ /* 0x000f280000300800 */
[----:B------:R-:W4:Y:S04]  /*48d10*/  LDL.LU R108, [R1+0x1660] ;  /* 0x00166000016c7983 */ /* 0x000f280000300800 */
[----:B------:R-:W4:Y:S04]  /*48d20*/  LDL.LU R109, [R1+0x1664] ;  /* 0x00166400016d7983 */ /* 0x000f280000300800 */
[----:B------:R-:W4:Y:S04]  /*48d30*/  LDL.LU R110, [R1+0x1668] ;  /* 0x00166800016e7983 */ /* 0x000f280000300800 */
[----:B------:R-:W4:Y:S04]  /*48d40*/  LDL.LU R111, [R1+0x166c] ;  /* 0x00166c00016f7983 */ /* 0x000f280000300800 */
[----:B------:R-:W-:Y:S04]  /*48d50*/  STL.64 [R1+0x3660], R78 ;  /* 0x0036604e01007387 */ /* 0x000fe80000100a00 */
[----:B------:R-:W-:Y:S04]  /*48d60*/  STL.64 [R1+0x3658], R76 ;  /* 0x0036584c01007387 */ /* 0x000fe80000100a00 */
[----:B------:R-:W-:Y:S04]  /*48d70*/  LDS R205, [R6+UR10+0x10100] ;  /* 0x0101000a06cd7984 */ /* 0x000fe80008000800 */
[----:B------:R-:W1:Y:S04]  /*48d80*/  LDS R207, [R6+UR10+0x12100] ;  /* 0x0121000a06cf7984 */ /* 0x000e680008000800 */
[----:B------:R-:W-:Y:S04]  /*48d90*/  LDS R225, [R6+UR10+0x10180] ;  /* 0x0101800a06e17984 */ /* 0x000fe80008000800 */
[----:B------:R-:W1:Y:S01]  /*48da0*/  LDS R227, [R6+UR10+0x12180] ;  /* 0x0121800a06e37984 */ /* 0x000e620008000800 */
[C---:B--2---:R-:W-:Y:S08]  /*48db0*/  HMMA.1688.F32.TF32 R100, R140.reuse, R56, R100 ;  /* 0x000000388c64723c */ /* 0x044ff00000081064 */
[C---:B---3--:R-:W-:Y:S08]  /*48dc0*/  HMMA.1688.F32.TF32 R84, R140.reuse, R64, R84 ;  /* 0x000000408c54723c */ /* 0x048ff00000081054 */
[C---:B----4-:R-:W-:Y:S08]  /*48dd0*/  HMMA.1688.F32.TF32 R80, R140.reuse, R68, R80 ;  /* 0x000000448c50723c */ /* 0x050ff00000081050 */
[C---:B------:R-:W-:Y:S11]  /*48de0*/  HMMA.1688.F32.TF32 R88, R140.reuse, R12, R88 ;  /* 0x0000000c8c58723c */ /* 0x040ff60000081058 */
[----:B------:R-:W-:Y:S01]  /*48df0*/  STL.64 [R1+0x3670], R82 ;  /* 0x0036705201007387 */ /* 0x000fe20000100a00 */
[C---:B------:R-:W-:Y:S03]  /*48e00*/  HMMA.1688.F32.TF32 R92, R140.reuse, R8, R92 ;  /* 0x000000088c5c723c */ /* 0x040fe6000008105c */
[----:B------:R2:W-:Y:S05]  /*48e10*/  STL.64 [R1+0x3668], R80 ;  /* 0x0036685001007387 */ /* 0x0005ea0000100a00 */
        /* <DEDUP_REMOVED lines=12> */
[----:B------:R-:W3:Y:S04]  /*48ee0*/  LDL.LU R229, [R1+0x1644] ;  /* 0x0016440001e57983 */ /* 0x000ee80000300800 */
[----:B------:R-:W3:Y:S04]  /*48ef0*/  LDL.LU R230, [R1+0x1648] ;  /* 0x0016480001e67983 */ /* 0x000ee80000300800 */
[----:B------:R-:W3:Y:S01]  /*48f00*/  LDL.LU R231, [R1+0x164c] ;  /* 0x00164c0001e77983 */ /* 0x000ee20000300800 */
[C---:B------:R-:W-:Y:S08]  /*48f10*/  HMMA.1688.F32.TF32 R104, R140.reuse, R52, R104 ;  /* 0x000000348c68723c */ /* 0x040ff00000081068 */
[C---:B------:R-:W-:Y:S11]  /*48f20*/  HMMA.1688.F32.TF32 R108, R140.reuse, R48, R108 ;  /* 0x000000308c6c723c */ /* 0x040ff6000008106c */
[----:B------:R-:W-:Y:S04]  /*48f30*/  STL.64 [R1+0x3780], R106 ;  /* 0x0037806a01007387 */ /* 0x000fe80000100a00 */
[----:B------:R-:W-:Y:S04]  /*48f40*/  STL.64 [R1+0x3778], R104 ;  /* 0x0037786801007387 */ /* 0x000fe80000100a00 */
[----:B------:R-:W-:Y:S04]  /*48f50*/  STL.64 [R1+0x3790], R110 ;  /* 0x0037906e01007387 */ /* 0x000fe80000100a00 */
[----:B------:R-:W-:Y:S04]  /*48f60*/  STL.64 [R1+0x3788], R108 ;  /* 0x0037886c01007387 */ /* 0x000fe80000100a00 */
[----:B------:R-:W4:Y:S04]  /*48f70*/  LDL.LU R136, [R1+0x15f0] ;  /* 0x0015f00001887983 */ /* 0x000f280000300800 */
[----:B------:R-:W4:Y:S01]  /*48f80*/  LDL.LU R137, [R1+0x15f4] ;  /* 0x0015f40001897983 */ /* 0x000f220000300800 */
[C---:B------:R-:W-:Y:S03]  /*48f90*/  HMMA.1688.F32.TF32 R112, R140.reuse, R44, R112 ;  /* 0x0000002c8c70723c */ /* 0x040fe60000081070 */
        /* <DEDUP_REMOVED lines=24> */
[----:B------:R-:W1:Y:S04]  /*49120*/  LDL.LU R144, [R1+0x15e0] ;  /* 0x0015e00001907983 */ /* 0x000e680000300800 */
[----:B------:R-:W1:Y:S04]  /*49130*/  LDL.LU R145, [R1+0x15e4] ;  /* 0x0015e40001917983 */ /* 0x000e680000300800 */
[----:B------:R-:W1:Y:S04]  /*49140*/  LDL.LU R146, [R1+0x15e8] ;  /* 0x0015e80001927983 */ /* 0x000e680000300800 */
[----:B------:R-:W1:Y:S04]  /*49150*/  LDL.LU R147, [R1+0x15ec] ;  /* 0x0015ec0001937983 */ /* 0x000e680000300800 */
        /* <DEDUP_REMOVED lines=8> */
[----:B------:R-:W3:Y:S04]  /*491e0*/  LDL.LU R231, [R1+0x15cc] ;  /* 0x0015cc0001e77983 */ /* 0x000ee80000300800 */
[----:B------:R-:W-:Y:S04]  /*491f0*/  STL.64 [R1+0x37b0], R118 ;  /* 0x0037b07601007387 */ /* 0x000fe80000100a00 */
[----:B------:R-:W-:Y:S01]  /*49200*/  STL.64 [R1+0x37a8], R116 ;  /* 0x0037a87401007387 */ /* 0x000fe20000100a00 */
[C---:B----4-:R-:W-:Y:S08]  /*49210*/  HMMA.1688.F32.TF32 R136, R140.reuse, R20, R136 ;  /* 0x000000148c88723c */ /* 0x050ff00000081088 */
[C---:B--2---:R-:W-:Y:S08]  /*49220*/  HMMA.1688.F32.TF32 R120, R140.reuse, R36, R120 ;  /* 0x000000248c78723c */ /* 0x044ff00000081078 */
[C---:B------:R-:W-:Y:S08]  /*49230*/  HMMA.1688.F32.TF32 R124, R140.reuse, R32, R124 ;  /* 0x000000208c7c723c */ /* 0x040ff0000008107c */
[C---:B------:R-:W-:Y:S03]  /*49240*/  HMMA.1688.F32.TF32 R128, R140.reuse, R28, R128 ;  /* 0x0000001c8c80723c */ /* 0x040fe60000081080 */
[----:B------:R-:W-:Y:S05]  /*49250*/  STL.64 [R1+0x37c0], R122 ;  /* 0x0037c07a01007387 */ /* 0x000fea0000100a00 */
[C---:B------:R-:W-:Y:S01]  /*49260*/  HMMA.1688.F32.TF32 R132, R140.reuse, R24, R132 ;  /* 0x000000188c84723c */ /* 0x040fe20000081084 */
[----:B------:R-:W-:Y:S04]  /*49270*/  STL.64 [R1+0x37b8], R120 ;  /* 0x0037b87801007387 */ /* 0x000fe80000100a00 */
[----:B------:R-:W-:Y:S03]  /*49280*/  STL.64 [R1+0x37d0], R126 ;  /* 0x0037d07e01007387 */ /* 0x000fe60000100a00 */
[----:B------:R-:W-:Y:S01]  /*49290*/  HMMA.1688.F32.TF32 R140, R140, R16, R152 ;  /* 0x000000108c8c723c */ /* 0x000fe20000081098 */
[----:B------:R-:W-:Y:S04]  /*492a0*/  STL.64 [R1+0x37c8], R124 ;  /* 0x0037c87c01007387 */ /* 0x000fe80000100a00 */
[----:B------:R-:W-:Y:S04]  /*492b0*/  STL.64 [R1+0x37e0], R130 ;  /* 0x0037e08201007387 */ /* 0x000fe80000100a00 */
[----:B------:R-:W-:Y:S01]  /*492c0*/  STL.64 [R1+0x37d8], R128 ;  /* 0x0037d88001007387 */ /* 0x000fe20000100a00 */
[C---:B-1----:R-:W-:Y:S03]  /*492d0*/  HMMA.1688.F32.TF32 R144, R204.reuse, R68, R144 ;  /* 0x00000044cc90723c */ /* 0x042fe60000081090 */
        /* <DEDUP_REMOVED lines=11> */
[C---:B---3--:R-:W-:Y:S03]  /*49390*/  HMMA.1688.F32.TF32 R152, R204.reuse, R12, R228 ;  /* 0x0000000ccc98723c */ /* 0x048fe600000810e4 */
        /* <DEDUP_REMOVED lines=68> */
[----:B------:R-:W-:Y:S04]  /*497e0*/  STL.64 [R1+0x3858], R158 ;  /* 0x0038589e01007387 */ /* 0x000fe80000100a00 */
[----:B------:R-:W-:Y:S04]  /*497f0*/  STL.64 [R1+0x3850], R156 ;  /* 0x0038509c01007387 */ /* 0x000fe80000100a00 */
[----:B------:R-:W2:Y:S04]  /*49800*/  LDL.LU R220, [R1+0x14c0] ;  /* 0x0014c00001dc7983 */ /* 0x000ea80000300800 */
[----:B------:R-:W2:Y:S04]  /*49810*/  LDL.LU R221, [R1+0x14c4] ;  /* 0x0014c40001dd7983 */ /* 0x000ea80000300800 */
[----:B------:R-:W2:Y:S04]  /*49820*/  LDL.LU R222, [R1+0x14c8] ;  /* 0x0014c80001de7983 */ /* 0x000ea80000300800 */
[----:B------:R-:W2:Y:S01]  /*49830*/  LDL.LU R223, [R1+0x14cc] ;  /* 0x0014cc0001df7983 */ /* 0x000ea20000300800 */
[C---:B---3--:R-:W-:Y:S08]  /*49840*/  HMMA.1688.F32.TF32 R208, R224.reuse, R68, R208 ;  /* 0x00000044e0d0723c */ /* 0x048ff000000810d0 */
[C---:B----4-:R-:W-:Y:S11]  /*49850*/  HMMA.1688.F32.TF32 R212, R224.reuse, R64, R212 ;  /* 0x00000040e0d4723c */ /* 0x050ff600000810d4 */
[----:B------:R1:W-:Y:S04]  /*49860*/  STL [R1+0x35f0], R208 ;  /* 0x0035f0d001007387 */ /* 0x0003e80000100800 */
[----:B------:R3:W-:Y:S04]  /*49870*/  STL [R1+0x35ec], R209 ;  /* 0x0035ecd101007387 */ /* 0x0007e80000100800 */
[----:B------:R4:W-:Y:S01]  /*49880*/  STL [R1+0x35e8], R210 ;  /* 0x0035e8d201007387 */ /* 0x0009e20000100800 */
[C---:B------:R-:W-:Y:S03]  /*49890*/  HMMA.1688.F32.TF32 R216, R224.reuse, R12, R216 ;  /* 0x0000000ce0d8723c */ /* 0x040fe600000810d8 */
[----:B------:R1:W-:Y:S04]  /*498a0*/  STL [R1+0x35e4], R211 ;  /* 0x0035e4d301007387 */ /* 0x0003e80000100800 */
[----:B------:R-:W-:Y:S04]  /*498b0*/  STL [R1+0x35bc], R212 ;  /* 0x0035bcd401007387 */ /* 0x000fe80000100800 */
[----:B------:R-:W-:Y:S04]  /*498c0*/  STL [R1+0x35b8], R213 ;  /* 0x0035b8d501007387 */ /* 0x000fe80000100800 */
[----:B------:R-:W-:Y:S04]  /*498d0*/  STL [R1+0x35b4], R214 ;  /* 0x0035b4d601007387 */ /* 0x000fe80000100800 */
[----:B------:R-:W-:Y:S04]  /*498e0*/  STL [R1+0x35b0], R215 ;  /* 0x0035b0d701007387 */ /* 0x000fe80000100800 */
        /* <DEDUP_REMOVED lines=8> */
[----:B------:R-:W-:Y:S04]  /*49970*/  STL [R1+0x35cc], R216 ;  /* 0x0035ccd801007387 */ /* 0x000fe80000100800 */
[----:B------:R-:W-:Y:S04]  /*49980*/  STL [R1+0x35c8], R217 ;  /* 0x0035c8d901007387 */ /* 0x000fe80000100800 */
[----:B------:R-:W-:Y:S04]  /*49990*/  STL [R1+0x35c4], R218 ;  /* 0x0035c4da01007387 */ /* 0x000fe80000100800 */
[----:B------:R-:W-:Y:S04]  /*499a0*/  STL [R1+0x35c0], R219 ;  /* 0x0035c0db01007387 */ /* 0x000fe80000100800 */
        /* <DEDUP_REMOVED lines=26> */
[----:B------:R-:W-:Y:S04]  /*49b50*/  STL [R1+0x35d8], R220 ;  /* 0x0035d8dc01007387 */ /* 0x000fe80000100800 */
[----:B------:R-:W-:Y:S04]  /*49b60*/  STL [R1+0x35d4], R221 ;  /* 0x0035d4dd01007387 */ /* 0x000fe80000100800 */
[----:B------:R-:W-:Y:S04]  /*49b70*/  STL [R1+0x35d0], R222 ;  /* 0x0035d0de01007387 */ /* 0x000fe80000100800 */
[----:B------:R-:W-:Y:S01]  /*49b80*/  STL [R1+0x35ac], R223 ;  /* 0x0035acdf01007387 */ /* 0x000fe20000100800 */
[C---:B---3--:R-:W-:Y:S08]  /*49b90*/  HMMA.1688.F32.TF32 R76, R224.reuse, R56, R76 ;  /* 0x00000038e04c723c */ /* 0x048ff0000008104c */
[----:B----4-:R-:W-:Y:S11]  /*49ba0*/  HMMA.1688.F32.TF32 R80, R224, R60, R80 ;  /* 0x0000003ce050723c */ /* 0x010ff60000081050 */
[----:B-1----:R-:W-:-:S02]  /*49bb0*/  IMAD.MOV.U32 R208, RZ, RZ, R77 ;  /* 0x000000ffffd07224 */ /* 0x002fc400078e004d */
[----:B------:R-:W-:Y:S02]  /*49bc0*/  IMAD.MOV.U32 R209, RZ, RZ, R78 ;  /* 0x000000ffffd17224 */ /* 0x000fe400078e004e */
[----:B------:R-:W-:-:S04]  /*49bd0*/  IMAD.MOV.U32 R210, RZ, RZ, R79 ;  /* 0x000000ffffd27224 */ /* 0x000fc800078e004f */
[----:B------:R-:W-:Y:S01]  /*49be0*/  STL.64 [R1+0x820], R80 ;  /* 0x0008205001007387 */ /* 0x000fe20000100a00 */
[----:B------:R-:W-:Y:S03]  /*49bf0*/  HMMA.1688.F32.TF32 R72, R224, R52, R72 ;  /* 0x00000034e048723c */ /* 0x000fe60000081048 */
[----:B------:R-:W-:Y:S04]  /*49c00*/  STL.64 [R1+0x828], R82 ;  /* 0x0008285201007387 */ /* 0x000fe80000100a00 */
[----:B------:R-:W-:Y:S04]  /*49c10*/  STL [R1+0x8d0], R76 ;  /* 0x0008d04c01007387 */ /* 0x000fe80000100800 */
[----:B------:R-:W-:Y:S04]  /*49c20*/  STL [R1+0x35fc], R208 ;  /* 0x0035fcd001007387 */ /* 0x000fe80000100800 */
[----:B------:R-:W-:Y:S04]  /*49c30*/  STL [R1+0x35f8], R209 ;  /* 0x0035f8d101007387 */ /* 0x000fe80000100800 */
[----:B------:R-:W-:Y:S01]  /*49c40*/  STL [R1+0x35f4], R210 ;  /* 0x0035f4d201007387 */ /* 0x000fe20000100800 */
[----:B------:R-:W-:-:S03]  /*49c50*/  MOV R211, R72 ;  /* 0x0000004800d37202 */ /* 0x000fc60000000f00 */
[----:B------:R-:W-:Y:S04]  /*49c60*/  STL [R1+0xa64], R73 ;  /* 0x000a644901007387 */ /* 0x000fe80000100800 */
[----:B------:R1:W-:Y:S02]  /*49c70*/  STL.64 [R1+0xa68], R74 ;  /* 0x000a684a01007387 */ /* 0x0003e40000100a00 */
[----:B-1----:R-:W-:Y:S02]  /*49c80*/  HMMA.1688.F32.TF32 R72, R224, R48, R236 ;  /* 0x00000030e048723c */ /* 0x002fe400000810ec */
[----:B------:R-:W-:-:S15]  /*49c90*/  STL [R1+0x3600], R211 ;  /* 0x003600d301007387 */ /* 0x000fde0000100800 */
[----:B------:R-:W-:Y:S02]  /*49ca0*/  NOP ;  /* 0x0000000000007918 */ /* 0x000fe40000000000 */
[----:B------:R-:W-:Y:S01]  /*49cb0*/  IMAD.MOV.U32 R209, RZ, RZ, R72 ;  /* 0x000000ffffd17224 */ /* 0x000fe200078e0048 */
[----:B------:R1:W-:Y:S01]  /*49cc0*/  STL.64 [R1+0xa78], R74 ;  /* 0x000a784a01007387 */ /* 0x0003e20000100a00 */
[----:B------:R-:W-:Y:S02]  /*49cd0*/  IMAD.MOV.U32 R210, RZ, RZ, R73 ;  /* 0x000000ffffd27224 */ /* 0x000fe400078e0049 */
[----:B-1----:R-:W-:Y:S01]  /*49ce0*/  HMMA.1688.F32.TF32 R72, R224, R44, R244 ;  /* 0x0000002ce048723c */ /* 0x002fe200000810f4 */
[----:B------:R-:W-:Y:S04]  /*49cf0*/  STL [R1+0x3608], R209 ;  /* 0x003608d101007387 */ /* 0x000fe80000100800 */
[----:B------:R-:W-:-:S14]  /*49d00*/  STL [R1+0x3604], R210 ;  /* 0x003604d201007387 */ /* 0x000fdc0000100800 */
[----:B------:R-:W-:Y:S01]  /*49d10*/  IMAD.MOV.U32 R211, RZ, RZ, R74 ;  /* 0x000000ffffd37224 */ /* 0x000fe200078e004a */
[----:B------:R1:W-:Y:S01]  /*49d20*/  STL.64 [R1+0xa80], R72 ;  /* 0x000a804801007387 */ /* 0x0003e20000100a00 */
[----:B------:R-:W-:Y:S02]  /*49d30*/  IMAD.MOV.U32 R208, RZ, RZ, R75 ;  /* 0x000000ffffd07224 */ /* 0x000fe400078e004b */
[----:B-1----:R-:W-:Y:S03]  /*49d40*/  HMMA.1688.F32.TF32 R72, R224, R40, R248 ;  /* 0x00000028e048723c */ /* 0x002fe600000810f8 */
[----:B------:R-:W-:Y:S04]  /*49d50*/  STL [R1+0x3610], R208 ;  /* 0x003610d001007387 */ /* 0x000fe80000100800 */
[----:B------:R-:W-:-:S12]  /*49d60*/  STL [R1+0x360c], R211 ;  /* 0x00360cd301007387 */ /* 0x000fd80000100800 */
[----:B------:R-:W-:Y:S01]  /*49d70*/  IMAD.MOV.U32 R209, RZ, RZ, R74 ;  /* 0x000000ffffd17224 */ /* 0x000fe200078e004a */
[----:B------:R1:W-:Y:S01]  /*49d80*/  STL.64 [R1+0xa90], R72 ;  /* 0x000a904801007387 */ /* 0x0003e20000100a00 */
[----:B------:R-:W-:Y:S02]  /*49d90*/  MOV R210, R75 ;  /* 0x0000004b00d27202 */ /* 0x000fe40000000f00 */
[----:B-1----:R-:W-:-:S15]  /*49da0*/  HMMA.1688.F32.TF32 R72, R224, R36, R240 ;  /* 0x00000024e048723c */ /* 0x002fde00000810f0 */
[----:B------:R-:W-:-:S04]  /*49db0*/  NOP ;  /* 0x0000000000007918 */ /* 0x000fc80000000000 */
[----:B------:R-:W-:Y:S01]  /*49dc0*/  IMAD.MOV.U32 R208, RZ, RZ, R74 ;  /* 0x000000ffffd07224 */ /* 0x000fe200078e004a */
[----:B------:R1:W-:Y:S01]  /*49dd0*/  STL.64 [R1+0xaa0], R72 ;  /* 0x000aa04801007387 */ /* 0x0003e20000100a00 */
[----:B------:R-:W-:Y:S02]  /*49de0*/  IMAD.MOV.U32 R211, RZ, RZ, R75 ;  /* 0x000000ffffd37224 */ /* 0x000fe400078e004b */
[----:B-1----:R-:W-:Y:S01]  /*49df0*/  HMMA.1688.F32.TF32 R72, R224, R32, R232 ;  /* 0x00000020e048723c */ /* 0x002fe200000810e8 */
        /* <DEDUP_REMOVED lines=87> */
[----:B------:R-:W1:Y:S04]  /*4a370*/  LDS R231, [R6+UR10+0x12200] ;  /* 0x0122000a06e77984 */ /* 0x000e680008000800 */
[----:B------:R-:W-:Y:S04]  /*4a380*/  STL [R1+0x35e0], R222 ;  /* 0x0035e0de01007387 */ /* 0x000fe80000100800 */
[----:B------:R-:W-:Y:S01]  /*4a390*/  STL [R1+0x35dc], R216 ;  /* 0x0035dcd801007387 */ /* 0x000fe20000100800 */
[C---:B--2---:R-:W-:Y:S08]  /*4a3a0*/  HMMA.1688.F32.TF32 R112, R224.reuse, R24, R112 ;  /* 0x00000018e070723c */ /* 0x044ff00000081070 */
[C---:B---3--:R-:W-:Y:S08]  /*4a3b0*/  HMMA.1688.F32.TF32 R108, R224.reuse, R20, R108 ;  /* 0x00000014e06c723c */ /* 0x048ff0000008106c */
[----:B----4-:R-:W-:Y:S03]  /*4a3c0*/  HMMA.1688.F32.TF32 R104, R224, R16, R104 ;  /* 0x00000010e068723c */ /* 0x010fe60000081068 */
[----:B------:R-:W-:Y:S08]  /*4a3d0*/  STL.64 [R1+0xad8], R114 ;  /* 0x000ad87201007387 */ /* 0x000ff00000100a00 */
[----:B------:R-:W-:-:S02]  /*4a3e0*/  IMAD.MOV.U32 R213, RZ, RZ, R108 ;  /* 0x000000ffffd57224 */ /* 0x000fc400078e006c */
[----:B------:R-:W-:Y:S02]  /*4a3f0*/  IMAD.MOV.U32 R214, RZ, RZ, R109 ;  /* 0x000000ffffd67224 */ /* 0x000fe400078e006d */
[----:B------:R-:W-:Y:S02]  /*4a400*/  IMAD.MOV.U32 R215, RZ, RZ, R110 ;  /* 0x000000ffffd77224 */ /* 0x000fe400078e006e */
[----:B------:R-:W-:Y:S02]  /*4a410*/  IMAD.MOV.U32 R223, RZ, RZ, R111 ;  /* 0x000000ffffdf7224 */ /* 0x000fe400078e006f */
[C---:B-1----:R-:W-:Y:S01]  /*4a420*/  HMMA.1688.F32.TF32 R108, R228.reuse, R68, R100 ;  /* 0x00000044e46c723c */ /* 0x042fe20000081064 */
[----:B------:R-:W-:Y:S04]  /*4a430*/  STL.64 [R1+0xae0], R104 ;  /* 0x000ae06801007387 */ /* 0x000fe80000100a00 */
[----:B------:R1:W-:Y:S03]  /*4a440*/  STL.64 [R1+0xae8], R106 ;  /* 0x000ae86a01007387 */ /* 0x0003e60000100a00 */
[C---:B------:R-:W-:Y:S08]  /*4a450*/  HMMA.1688.F32.TF32 R100, R228.reuse, R12, R92 ;  /* 0x0000000ce464723c */ /* 0x040ff0000008105c */
[C---:B-1----:R-:W-:Y:S08]  /*4a460*/  HMMA.1688.F32.TF32 R104, R228.reuse, R64, R96 ;  /* 0x00000040e468723c */ /* 0x042ff00000081060 */
        /* <DEDUP_REMOVED lines=107> */
[----:B------:R-:W-:Y:S01]  /*4ab20*/  IMAD.MOV.U32 R217, RZ, RZ, R116 ;  /* 0x000000ffffd97224 */ /* 0x000fe200078e0074 */
[----:B------:R-:W-:Y:S01]  /*4ab30*/  LDS R224, [R5+UR10+0x10280] ;  /* 0x0102800a05e07984 */ /* 0x000fe20008000800 */
[----:B------:R-:W-:-:S02]  /*4ab40*/  IMAD.MOV.U32 R218, RZ, RZ, R117 ;  /* 0x000000ffffda7224 */ /* 0x000fc400078e0075 */
        /* <DEDUP_REMOVED lines=31> */
[----:B----4-:R-:W-:Y:S01]  /*4ad40*/  HMMA.1688.F32.TF32 R132, R228, R16, R132 ;  /* 0x00000010e484723c */ /* 0x010fe20000081084 */
[----:B------:R-:W-:Y:S10]  /*4ad50*/  LDS R228, [R5+UR10+0x10300] ;  /* 0x0103000a05e47984 */ /* 0x000ff40008000800 */
[----:B------:R-:W-:Y:S04]  /*4ad60*/  STL.64 [R1+0x1140], R140 ;  /* 0x0011408c01007387 */ /* 0x000fe80000100a00 */
        /* <DEDUP_REMOVED lines=8> */
[----:B------:R-:W1:Y:S05]  /*4adf0*/  LDS R231, [R6+UR10+0x12300] ;  /* 0x0123000a06e77984 */ /* 0x000e6a0008000800 */
        /* <DEDUP_REMOVED lines=50> */
[----:B------:R-:W-:Y:S04]  /*4b120*/  LDS R225, [R6+UR10+0x10380] ;  /* 0x0103800a06e17984 */ /* 0x000fe80008000800 */
[----:B------:R-:W1:Y:S01]  /*4b130*/  LDS R227, [R6+UR10+0x12380] ;  /* 0x0123800a06e37984 */ /* 0x000e620008000800 */
[C---:B------:R-:W-:Y:S08]  /*4b140*/  HMMA.1688.F32.TF32 R80, R228.reuse, R64, R248 ;  /* 0x00000040e450723c */ /* 0x040ff000000810f8 */
[C---:B------:R-:W-:Y:S03]  /*4b150*/  HMMA.1688.F32.TF32 R76, R228.reuse, R12, R240 ;  /* 0x0000000ce44c723c */ /* 0x040fe600000810f0 */
[----:B------:R-:W-:Y:S04]  /*4b160*/  STL.64 [R1+0x1030], R72 ;  /* 0x0010304801007387 */ /* 0x000fe80000100a00 */
[----:B------:R2:W-:Y:S02]  /*4b170*/  STL.64 [R1+0x1038], R74 ;  /* 0x0010384a01007387 */ /* 0x0005e40000100a00 */
[C---:B--2---:R-:W-:Y:S02]  /*4b180*/  HMMA.1688.F32.TF32 R72, R228.reuse, R8, R232 ;  /* 0x00000008e448723c */ /* 0x044fe400000810e8 */
        /* <DEDUP_REMOVED lines=117> */
[----:B------:R1:W-:Y:S04]  /*4b8e0*/  STL.64 [R1+0xff8], R234 ;  /* 0x000ff8ea01007387 */ /* 0x0003e80000100a00 */
[----:B-1----:R-:W2:Y:S04]  /*4b8f0*/  LDL.LU.64 R234, [R1+0x3868] ;  /* 0x0038680001ea7983 */ /* 0x002ea80000300a00 */
[----:B------:R-:W2:Y:S01]  /*4b900*/  LDL.LU.64 R232, [R1+0x3860] ;  /* 0x0038600001e87983 */ /* 0x000ea20000300a00 */
[C---:B------:R-:W-:Y:S08]  /*4b910*/  HMMA.1688.F32.TF32 R156, R228.reuse, R56, R156 ;  /* 0x00000038e49c723c */ /* 0x040ff0000008109c */
        /* <DEDUP_REMOVED lines=73> */
[C---:B---3--:R-:W-:Y:S03]  /*4bdb0*/  HMMA.1688.F32.TF32 R80, R224.reuse, R24, R248 ;  /* 0x00000018e050723c */ /* 0x048fe600000810f8 */
[----:B------:R-:W-:Y:S04]  /*4bdc0*/  STL.64 [R1+0xe80], R72 ;  /* 0x000e804801007387 */ /* 0x000fe80000100a00 */
[----:B------:R2:W-:Y:S01]  /*4bdd0*/  STL.64 [R1+0xe88], R74 ;  /* 0x000e884a01007387 */ /* 0x0005e20000100a00 */
[C---:B----4-:R-:W-:Y:S08]  /*4bde0*/  HMMA.1688.F32.TF32 R76, R224.reuse, R20, R240 ;  /* 0x00000014e04c723c */ /* 0x050ff000000810f0 */
[-C--:B--2---:R-:W-:Y:S01]  /*4bdf0*/  HMMA.1688.F32.TF32 R72, R224, R16.reuse, R232 ;  /* 0x00000010e048723c */ /* 0x084fe200000810e8 */
[----:B------:R-:W-:Y:S04]  /*4be00*/  LDS R224, [R5+UR10+0x10480] ;  /* 0x0104800a05e07984 */ /* 0x000fe80008000800 */
        /* <DEDUP_REMOVED lines=298> */
[----:B------:R-:W-:Y:S01]  /*4d0b0*/  HMMA.1688.F32.TF32 R136, R224, R24, R136 ;  /* 0x00000018e088723c */ /* 0x000fe20000081088 */
[----:B------:R-:W-:Y:S10]  /*4d0c0*/  LDS R224, [R5+UR10+0x10580] ;  /* 0x0105800a05e07984 */ /* 0x000ff40008000800 */
        /* <DEDUP_REMOVED lines=14> */
[----:B------:R-:W1:Y:S05]  /*4d1b0*/  LDS R227, [R6+UR10+0x12580] ;  /* 0x0125800a06e37984 */ /* 0x000e6a0008000800 */
        /* <DEDUP_REMOVED lines=47> */
[----:B------:R-:W3:Y:S04]  /*4d4b0*/  LDL.LU R248, [R1+0x580] ;  /* 0x0005800001f87983 */ /* 0x000ee80000300800 */
[----:B------:R-:W-:Y:S01]  /*4d4c0*/  LDS R228, [R5+UR10+0x10600] ;  /* 0x0106000a05e47984 */ /* 0x000fe20008000800 */
[C---:B--2---:R-:W-:Y:S03]  /*4d4d0*/  HMMA.1688.F32.TF32 R72, R224.reuse, R64, R240 ;  /* 0x00000040e048723c */ /* 0x044fe600000810f0 */
[----:B------:R-:W-:Y:S04]  /*4d4e0*/  LDS R230, [R5+UR10+0x12600] ;  /* 0x0126000a05e67984 */ /* 0x000fe80008000800 */
[----:B------:R-:W-:Y:S04]  /*4d4f0*/  LDS R229, [R6+UR10+0x10600] ;  /* 0x0106000a06e57984 */ /* 0x000fe80008000800 */
[----:B------:R-:W1:Y:S04]  /*4d500*/  LDS R231, [R6+UR10+0x12600] ;  /* 0x0126000a06e77984 */ /* 0x000e680008000800 */
[----:B------:R2:W-:Y:S04]  /*4d510*/  STL.64 [R1+0xa30], R76 ;  /* 0x000a304c01007387 */ /* 0x0005e80000100a00 */
[----:B------:R4:W-:Y:S04]  /*4d520*/  STL.64 [R1+0xa38], R78 ;  /* 0x000a384e01007387 */ /* 0x0009e80000100a00 */
[----:B------:R1:W-:Y:S04]  /*4d530*/  STL.64 [R1+0xa10], R72 ;  /* 0x000a104801007387 */ /* 0x0003e80000100a00 */
[----:B------:R1:W-:Y:S04]  /*4d540*/  STL.64 [R1+0xa18], R74 ;  /* 0x000a184a01007387 */ /* 0x0003e80000100a00 */
        /* <DEDUP_REMOVED lines=122> */
[----:B-1----:R-:W2:Y:S04]  /*4dcf0*/  LDL.LU.64 R158, [R1+0x3858] ;  /* 0x00385800019e7983 */ /* 0x002ea80000300a00 */
[----:B------:R-:W2:Y:S04]  /*4dd00*/  LDL.LU.64 R156, [R1+0x3850] ;  /* 0x00385000019c7983 */ /* 0x000ea80000300a00 */
[----:B------:R-:W-:Y:S04]  /*4dd10*/  STL.64 [R1+0x9f0], R152 ;  /* 0x0009f09801007387 */ /* 0x000fe80000100a00 */
[----:B------:R1:W-:Y:S01]  /*4dd20*/  STL.64 [R1+0x9f8], R154 ;  /* 0x0009f89a01007387 */ /* 0x0003e20000100a00 */
[----:B------:R-:W-:Y:S03]  /*4dd30*/  HMMA.1688.F32.TF32 R120, R224, R28, R120 ;  /* 0x0000001ce078723c */ /* 0x000fe60000081078 */
[----:B------:R-:W-:Y:S04]  /*4dd40*/  LDS R224, [R5+UR10+0x10680] ;  /* 0x0106800a05e07984 */ /* 0x000fe80008000800 */
[----:B------:R-:W-:Y:S04]  /*4dd50*/  LDS R226, [R5+UR10+0x12680] ;  /* 0x0126800a05e27984 */ /* 0x000fe80008000800 */
[----:B-1----:R-:W3:Y:S04]  /*4dd60*/  LDL.LU.64 R154, [R1+0x3848] ;  /* 0x00384800019a7983 */ /* 0x002ee80000300a00 */
[----:B------:R-:W3:Y:S04]  /*4dd70*/  LDL.LU.64 R152, [R1+0x3840] ;  /* 0x0038400001987983 */ /* 0x000ee80000300a00 */
[----:B------:R-:W-:Y:S04]  /*4dd80*/  STL.64 [R1+0x9e0], R148 ;  /* 0x0009e09401007387 */ /* 0x000fe80000100a00 */
[----:B------:R1:W-:Y:S04]  /*4dd90*/  STL.64 [R1+0x9e8], R150 ;  /* 0x0009e89601007387 */ /* 0x0003e80000100a00 */
[----:B------:R-:W-:Y:S04]  /*4dda0*/  LDS R225, [R6+UR10+0x10680] ;  /* 0x0106800a06e17984 */ /* 0x000fe80008000800 */
[----:B------:R-:W4:Y:S04]  /*4ddb0*/  LDS R227, [R6+UR10+0x12680] ;  /* 0x0126800a06e37984 */ /* 0x000f280008000800 */
        /* <DEDUP_REMOVED lines=66> */
[----:B------:R-:W-:Y:S04]  /*4e1e0*/  STL.64 [R1+0x878], R82 ;  /* 0x0008785201007387 */ /* 0x000fe80000100a00 */
[----:B------:R-:W3:Y:S04]  /*4e1f0*/  LDL.LU R248, [R1+0x530] ;  /* 0x0005300001f87983 */ /* 0x000ee80000300800 */
[----:B------:R-:W-:Y:S04]  /*4e200*/  STL.64 [R1+0x860], R76 ;  /* 0x0008604c01007387 */ /* 0x000fe80000100a00 */
[----:B------:R-:W-:Y:S01]  /*4e210*/  STL.64 [R1+0x868], R78 ;  /* 0x0008684e01007387 */ /* 0x000fe20000100a00 */
[----:B------:R-:W-:-:S03]  /*4e220*/  IMAD.MOV.U32 R251, RZ, RZ, R252 ;  /* 0x000000fffffb7224 */ /* 0x000fc600078e00fc */
[----:B------:R1:W-:Y:S04]  /*4e230*/  STL.64 [R1+0x850], R72 ;  /* 0x0008504801007387 */ /* 0x0003e80000100a00 */
[----:B------:R1:W-:Y:S04]  /*4e240*/  STL.64 [R1+0x858], R74 ;  /* 0x0008584a01007387 */ /* 0x0003e80000100a00 */
[----:B------:R-:W3:Y:S04]  /*4e250*/  LDL.LU R249, [R1+0x534] ;  /* 0x0005340001f97983 */ /* 0x000ee80000300800 */
[----:B------:R-:W3:Y:S04]  /*4e260*/  LDL.LU R250, [R1+0x538] ;  /* 0x0005380001fa7983 */ /* 0x000ee80000300800 */
[----:B------:R-:W2:Y:S04]  /*4e270*/  LDL.LU R252, [R1+0x37e8] ;  /* 0x0037e80001fc7983 */ /* 0x000ea80000300800 */
[----:B------:R-:W3:Y:S04]  /*4e280*/  LDL.LU R244, [R1+0x11f0] ;  /* 0x0011f00001f47983 */ /* 0x000ee80000300800 */
[----:B------:R-:W3:Y:S04]  /*4e290*/  LDL.LU R245, [R1+0x11f4] ;  /* 0x0011f40001f57983 */ /* 0x000ee80000300800 */
[----:B------:R-:W3:Y:S04]  /*4e2a0*/  LDL.LU R246, [R1+0x11f8] ;  /* 0x0011f80001f67983 */ /* 0x000ee80000300800 */
[----:B------:R-:W3:Y:S04]  /*4e2b0*/  LDL.LU R247, [R1+0x11fc] ;  /* 0x0011fc0001f77983 */ /* 0x000ee80000300800 */
[----:B-1----:R-:W4:Y:S04]  /*4e2c0*/  LDL.LU R72, [R1+0x11e0] ;  /* 0x0011e00001487983 */ /* 0x002f280000300800 */
[----:B------:R-:W4:Y:S04]  /*4e2d0*/  LDL.LU R73, [R1+0x11e4] ;  /* 0x0011e40001497983 */ /* 0x000f280000300800 */
        /* <DEDUP_REMOVED lines=65> */
[----:B--2---:R-:W-:Y:S01]  /*4e6f0*/  MOV R239, R252 ;  /* 0x000000fc00ef7202 */ /* 0x004fe20000000f00 */
[C---:B----4-:R-:W-:Y:S08]  /*4e700*/  HMMA.1688.F32.TF32 R72, R224.reuse, R28, R72 ;  /* 0x0000001ce048723c */ /* 0x050ff00000081048 */
[C---:B---3--:R-:W-:Y:S08]  /*4e710*/  HMMA.1688.F32.TF32 R80, R224.reuse, R36, R80 ;  /* 0x00000024e050723c */ /* 0x048ff00000081050 */
        /* <DEDUP_REMOVED lines=8> */
[----:B------:R-:W-:Y:S11]  /*4e7a0*/  HMMA.1688.F32.TF32 R228, R228, R16, R120 ;  /* 0x00000010e4e4723c */ /* 0x000ff60000081078 */
[----:B------:R-:W-:Y:S04]  /*4e7b0*/  STL.64 [R1+0x840], R128 ;  /* 0x0008408001007387 */ /* 0x000fe80000100a00 */
[----:B------:R1:W-:Y:S01]  /*4e7c0*/  STL.64 [R1+0x848], R130 ;  /* 0x0008488201007387 */ /* 0x0003e20000100a00 */
[C---:B------:R-:W-:Y:S03]  /*4e7d0*/  HMMA.1688.F32.TF32 R232, R224.reuse, R68, R232 ;  /* 0x00000044e0e8723c */ /* 0x040fe600000810e8 */
[----:B-1----:R-:W2:Y:S04]  /*4e7e0*/  LDL.LU.64 R130, [R1+0x37e0] ;  /* 0x0037e00001827983 */ /* 0x002ea80000300a00 */
[----:B------:R-:W2:Y:S01]  /*4e7f0*/  LDL.LU.64 R128, [R1+0x37d8] ;  /* 0x0037d80001807983 */ /* 0x000ea20000300a00 */
[C---:B------:R-:W-:Y:S03]  /*4e800*/  HMMA.1688.F32.TF32 R116, R224.reuse, R64, R116 ;  /* 0x00000040e074723c */ /* 0x040fe60000081074 */
[----:B------:R-:W-:Y:S04]  /*4e810*/  STL.64 [R1+0x830], R124 ;  /* 0x0008307c01007387 */ /* 0x000fe80000100a00 */
[----:B------:R1:W-:Y:S01]  /*4e820*/  STL.64 [R1+0x838], R126 ;  /* 0x0008387e01007387 */ /* 0x0003e20000100a00 */
[C---:B------:R-:W-:Y:S03]  /*4e830*/  HMMA.1688.F32.TF32 R108, R224.reuse, R8, R108 ;  /* 0x00000008e06c723c */ /* 0x040fe6000008106c */
[----:B-1----:R-:W3:Y:S04]  /*4e840*/  LDL.LU.64 R126, [R1+0x37d0] ;  /* 0x0037d000017e7983 */ /* 0x002ee80000300a00 */
[----:B------:R-:W3:Y:S04]  /*4e850*/  LDL.LU.64 R124, [R1+0x37c8] ;  /* 0x0037c800017c7983 */ /* 0x000ee80000300a00 */
[----:B------:R-:W4:Y:S04]  /*4e860*/  LDL.LU.64 R122, [R1+0x37c0] ;  /* 0x0037c000017a7983 */ /* 0x000f280000300a00 */
[----:B------:R-:W4:Y:S01]  /*4e870*/  LDL.LU.64 R120, [R1+0x37b8] ;  /* 0x0037b80001787983 */ /* 0x000f220000300a00 */
[C---:B------:R-:W-:Y:S03]  /*4e880*/  HMMA.1688.F32.TF32 R92, R224.reuse, R48, R92 ;  /* 0x00000030e05c723c */ /* 0x040fe6000008105c */
        /* <DEDUP_REMOVED lines=28> */
[----:B------:R1:W-:Y:S04]  /*4ea50*/  STL.64 [R1+0x1208], R78 ;  /* 0x0012084e01007387 */ /* 0x0003e80000100a00 */
[----:B------:R1:W-:Y:S04]  /*4ea60*/  STL [R1+0x11e8], R74 ;  /* 0x0011e84a01007387 */ /* 0x0003e80000100800 */
[----:B------:R-:W-:Y:S01]  /*4ea70*/  LDS R228, [R5+UR10+0x10700] ;  /* 0x0107000a05e47984 */ /* 0x000fe20008000800 */
[C---:B-1----:R-:W-:Y:S03]  /*4ea80*/  HMMA.1688.F32.TF32 R76, R224.reuse, R24, R236 ;  /* 0x00000018e04c723c */ /* 0x042fe600000810ec */
[----:B------:R-:W-:Y:S04]  /*4ea90*/  LDS R230, [R5+UR10+0x12700] ;  /* 0x0127000a05e67984 */ /* 0x000fe80008000800 */
[----:B------:R-:W-:Y:S01]  /*4eaa0*/  LDS R229, [R6+UR10+0x10700] ;  /* 0x0107000a06e57984 */ /* 0x000fe20008000800 */
[----:B------:R-:W-:Y:S03]  /*4eab0*/  HMMA.1688.F32.TF32 R72, R224, R20, R244 ;  /* 0x00000014e048723c */ /* 0x000fe600000810f4 */
[----:B------:R-:W-:Y:S04]  /*4eac0*/  STL [R1+0x35a8], R252 ;  /* 0x0035a8fc01007387 */ /* 0x000fe80000100800 */
[----:B------:R-:W1:Y:S01]  /*4ead0*/  LDS R231, [R6+UR10+0x12700] ;  /* 0x0127000a06e77984 */ /* 0x000e620008000800 */
[----:B------:R-:W-:-:S02]  /*4eae0*/  IMAD.MOV.U32 R240, RZ, RZ, R4 ;  /* 0x000000fffff07224 */ /* 0x000fc400078e0004 */
[----:B------:R-:W-:Y:S01]  /*4eaf0*/  IMAD.MOV.U32 R241, RZ, RZ, R3 ;  /* 0x000000fffff17224 */ /* 0x000fe200078e0003 */
[----:B------:R-:W-:Y:S01]  /*4eb00*/  LDS R232, [R5+UR10+0x10780] ;  /* 0x0107800a05e87984 */ /* 0x000fe20008000800 */
[----:B------:R-:W-:Y:S02]  /*4eb10*/  IMAD.MOV.U32 R242, RZ, RZ, R2 ;  /* 0x000000fffff27224 */ /* 0x000fe400078e0002 */
[----:B------:R-:W-:Y:S01]  /*4eb20*/  IMAD.MOV.U32 R243, RZ, RZ, R0 ;  /* 0x000000fffff37224 */ /* 0x000fe200078e0000 */
[----:B------:R-:W-:Y:S04]  /*4eb30*/  LDS R234, [R5+UR10+0x12780] ;  /* 0x0127800a05ea7984 */ /* 0x000fe80008000800 */
[----:B------:R-:W-:Y:S04]  /*4eb40*/  LDS R233, [R6+UR10+0x10780] ;  /* 0x0107800a06e97984 */ /* 0x000fe80008000800 */
[----:B------:R-:W-:Y:S04]  /*4eb50*/  STL.64 [R1+0x1180], R72 ;  /* 0x0011804801007387 */ /* 0x000fe80000100a00 */
[----:B------:R-:W-:Y:S04]  /*4eb60*/  STL.64 [R1+0x1190], R76 ;  /* 0x0011904c01007387 */ /* 0x000fe80000100a00 */
[----:B------:R1:W-:Y:S04]  /*4eb70*/  STL.64 [R1+0x1198], R78 ;  /* 0x0011984e01007387 */ /* 0x0003e80000100a00 */
[----:B------:R-:W2:Y:S01]  /*4eb80*/  LDS R235, [R6+UR10+0x12780] ;  /* 0x0127800a06eb7984 */ /* 0x000ea20008000800 */
[----:B-1----:R-:W-:Y:S03]  /*4eb90*/  HMMA.1688.F32.TF32 R76, R224, R16, R248 ;  /* 0x00000010e04c723c */ /* 0x002fe600000810f8 */
[----:B------:R1:W-:-:S15]  /*4eba0*/  STL [R1+0x1188], R74 ;  /* 0x0011884a01007387 */ /* 0x0003de0000100800 */
[----:B------:R-:W-:Y:S01]  /*4ebb0*/  NOP ;  /* 0x0000000000007918 */ /* 0x000fe20000000000 */
        /* <DEDUP_REMOVED lines=42> */
[----:B------:R-:W-:-:S02]  /*4ee60*/  MOV R252, R75 ;  /* 0x0000004b00fc7202 */ /* 0x000fc40000000f00 */
[----:B-1----:R-:W-:Y:S01]  /*4ee70*/  HMMA.1688.F32.TF32 R72, R228, R68, R240 ;  /* 0x00000044e448723c */ /* 0x002fe200000810f0 */
        /* <DEDUP_REMOVED lines=69> */
[----:B------:R1:W-:Y:S02]  /*4f2d0*/  STL.64 [R1+0x768], R226 ;  /* 0x000768e201007387 */ /* 0x0003e40000100a00 */
[C---:B-1----:R-:W-:Y:S08]  /*4f2e0*/  HMMA.1688.F32.TF32 R224, R228.reuse, R40, R92 ;  /* 0x00000028e4e0723c */ /* 0x042ff0000008105c */
[C---:B------:R-:W-:Y:S08]  /*4f2f0*/  HMMA.1688.F32.TF32 R92, R228.reuse, R36, R88 ;  /* 0x00000024e45c723c */ /* 0x040ff00000081058 */
[C---:B------:R-:W-:Y:S03]  /*4f300*/  HMMA.1688.F32.TF32 R88, R228.reuse, R32, R236 ;  /* 0x00000020e458723c */ /* 0x040fe600000810ec */
        /* <DEDUP_REMOVED lines=9> */
[C---:B-1----:R-:W-:Y:S03]  /*4f3a0*/  HMMA.1688.F32.TF32 R88, R228.reuse, R28, R76 ;  /* 0x0000001ce458723c */ /* 0x042fe6000008104c */
[----:B------:R-:W2:Y:S04]  /*4f3b0*/  LDL.LU R239, [R1+0x3cc] ;  /* 0x0003cc0001ef7983 */ /* 0x000ea80000300800 */
[----:B------:R-:W3:Y:S04]  /*4f3c0*/  LDL.LU R76, [R1+0x3b0] ;  /* 0x0003b000014c7983 */ /* 0x000ee80000300800 */
[----:B------:R-:W-:Y:S04]  /*4f3d0*/  LDS R224, [R5+UR10+0x14000] ;  /* 0x0140000a05e07984 */ /* 0x000fe80008000800 */
[----:B------:R-:W-:Y:S04]  /*4f3e0*/  LDS R226, [R5+UR10+0x16000] ;  /* 0x0160000a05e27984 */ /* 0x000fe80008000800 */
[----:B------:R-:W-:Y:S04]  /*4f3f0*/  LDS R225, [R6+UR10+0x14000] ;  /* 0x0140000a06e17984 */ /* 0x000fe80008000800 */
[----:B------:R-:W-:Y:S04]  /*4f400*/  STL.64 [R1+0x720], R88 ;  /* 0x0007205801007387 */ /* 0x000fe80000100a00 */
[----:B------:R1:W-:Y:S04]  /*4f410*/  STL.64 [R1+0x728], R90 ;  /* 0x0007285a01007387 */ /* 0x0003e80000100a00 */
[----:B------:R-:W3:Y:S04]  /*4f420*/  LDL.LU R77, [R1+0x3b4] ;  /* 0x0003b400014d7983 */ /* 0x000ee80000300800 */
[----:B------:R-:W3:Y:S01]  /*4f430*/  LDL.LU R78, [R1+0x3b8] ;  /* 0x0003b800014e7983 */ /* 0x000ee20000300800 */
[C---:B-1----:R-:W-:Y:S03]  /*4f440*/  HMMA.1688.F32.TF32 R88, R228.reuse, R24, R84 ;  /* 0x00000018e458723c */ /* 0x042fe60000081054 */
[----:B------:R-:W1:Y:S05]  /*4f450*/  LDS R227, [R6+UR10+0x16000] ;  /* 0x0160000a06e37984 */ /* 0x000e6a0008000800 */
[C---:B------:R-:W-:Y:S08]  /*4f460*/  HMMA.1688.F32.TF32 R84, R228.reuse, R20, R80 ;  /* 0x00000014e454723c */ /* 0x040ff00000081050 */
[----:B------:R-:W-:Y:S01]  /*4f470*/  HMMA.1688.F32.TF32 R80, R228, R16, R244 ;  /* 0x00000010e450723c */ /* 0x000fe200000810f4 */
[----:B------:R-:W-:Y:S01]  /*4f480*/  IMAD.MOV.U32 R79, RZ, RZ, R7 ;  /* 0x000000ffff4f7224 */ /* 0x000fe200078e0007 */
[----:B------:R-:W-:Y:S04]  /*4f490*/  LDS R228, [R5+UR10+0x14080] ;  /* 0x0140800a05e47984 */ /* 0x000fe80008000800 */
[----:B------:R-:W-:Y:S04]  /*4f4a0*/  STL.64 [R1+0x700], R88 ;  /* 0x0007005801007387 */ /* 0x000fe80000100a00 */
[----:B------:R-:W-:Y:S04]  /*4f4b0*/  STL.64 [R1+0x708], R90 ;  /* 0x0007085a01007387 */ /* 0x000fe80000100a00 */
[----:B------:R-:W-:Y:S04]  /*4f4c0*/  LDS R230, [R5+UR10+0x16080] ;  /* 0x0160800a05e67984 */ /* 0x000fe80008000800 */
[----:B------:R-:W-:Y:S04]  /*4f4d0*/  LDS R229, [R6+UR10+0x14080] ;  /* 0x0140800a06e57984 */ /* 0x000fe80008000800 */
[----:B------:R-:W-:Y:S04]  /*4f4e0*/  STL.64 [R1+0x6e0], R80 ;  /* 0x0006e05001007387 */ /* 0x000fe80000100a00 */
[----:B------:R-:W-:Y:S04]  /*4f4f0*/  STL.64 [R1+0x6f0], R84 ;  /* 0x0006f05401007387 */ /* 0x000fe80000100a00 */
[----:B------:R-:W-:Y:S04]  /*4f500*/  STL.64 [R1+0x6f8], R86 ;  /* 0x0006f85601007387 */ /* 0x000fe80000100a00 */
[----:B------:R1:W-:Y:S04]  /*4f510*/  STL [R1+0x6e8], R82 ;  /* 0x0006e85201007387 */ /* 0x0003e80000100800 */
[----:B------:R-:W4:Y:S04]  /*4f520*/  LDL.LU R244, [R1+0x390] ;  /* 0x0003900001f47983 */ /* 0x000f280000300800 */
[----:B------:R-:W4:Y:S04]  /*4f530*/  LDL.LU R245, [R1+0x394] ;  /* 0x0003940001f57983 */ /* 0x000f280000300800 */
[----:B------:R-:W4:Y:S04]  /*4f540*/  LDL.LU R246, [R1+0x398] ;  /* 0x0003980001f67983 */ /* 0x000f280000300800 */
[----:B------:R-:W4:Y:S01]  /*4f550*/  LDL.LU R247, [R1+0x39c] ;  /* 0x00039c0001f77983 */ /* 0x000f220000300800 */
[----:B------:R-:W-:-:S02]  /*4f560*/  MOV R7, R83 ;  /* 0x0000005300077202 */ /* 0x000fc40000000f00 */
[C---:B-1----:R-:W-:Y:S01]  /*4f570*/  HMMA.1688.F32.TF32 R80, R232.reuse, R68, R72 ;  /* 0x00000044e850723c */ /* 0x042fe20000081048 */
[----:B------:R-:W1:Y:S07]  /*4f580*/  LDS R231, [R6+UR10+0x16080] ;  /* 0x0160800a06e77984 */ /* 0x000e6e0008000800 */
[----:B------:R-:W-:Y:S01]  /*4f590*/  HMMA.1688.F32.TF32 R72, R232, R64, R248 ;  /* 0x00000040e848723c */ /* 0x000fe200000810f8 */
[----:B------:R1:W-:-:S15]  /*4f5a0*/  STL [R1+0x352c], R7 ;  /* 0x00352c0701007387 */ /* 0x0003de0000100800 */
[----:B------:R-:W-:-:S03]  /*4f5b0*/  NOP ;  /* 0x0000000000007918 */ /* 0x000fc60000000000 */
[----:B------:R1:W-:Y:S04]  /*4f5c0*/  STL.64 [R1+0x6b0], R72 ;  /* 0x0006b04801007387 */ /* 0x0003e80000100a00 */
[----:B------:R-:W-:Y:S04]  /*4f5d0*/  STL.64 [R1+0x6c0], R80 ;  /* 0x0006c05001007387 */ /* 0x000fe80000100a00 */
[----:B------:R-:W-:Y:S01]  /*4f5e0*/  STL.64 [R1+0x6c8], R82 ;  /* 0x0006c85201007387 */ /* 0x000fe20000100a00 */
[----:B-1----:R-:W-:-:S03]  /*4f5f0*/  IMAD.MOV.U32 R7, RZ, RZ, R75 ;  /* 0x000000ffff077224 */ /* 0x002fc600078e004b */
[----:B------:R1:W-:Y:S04]  /*4f600*/  STL [R1+0x6b8], R74 ;  /* 0x0006b84a01007387 */ /* 0x0003e80000100800 */
        /* <DEDUP_REMOVED lines=8> */
[----:B------:R1:W-:Y:S01]  /*4f690*/  STL [R1+0x3530], R7 ;  /* 0x0035300701007387 */ /* 0x0003e20000100800 */
[C---:B--2---:R-:W-:Y:S03]  /*4f6a0*/  HMMA.1688.F32.TF32 R80, R232.reuse, R12, R236 ;  /* 0x0000000ce850723c */ /* 0x044fe600000810ec */
[----:B------:R-:W2:Y:S05]  /*4f6b0*/  LDL.LU R236, [R1+0x120] ;  /* 0x0001200001ec7983 */ /* 0x000eaa0000300800 */
[----:B---3--:R-:W-:Y:S11]  /*4f6c0*/  HMMA.1688.F32.TF32 R76, R232, R8, R76 ;  /* 0x00000008e84c723c */ /* 0x008ff6000008104c */
[----:B------:R-:W-:Y:S04]  /*4f6d0*/  STL.64 [R1+0x6a0], R80 ;  /* 0x0006a05001007387 */ /* 0x000fe80000100a00 */
[----:B------:R-:W-:Y:S04]  /*4f6e0*/  STL.64 [R1+0x6a8], R82 ;  /* 0x0006a85201007387 */ /* 0x000fe80000100a00 */
[----:B------:R-:W2:Y:S04]  /*4f6f0*/  LDL.LU R237, [R1+0x124] ;  /* 0x0001240001ed7983 */ /* 0x000ea80000300800 */
[----:B------:R-:W2:Y:S04]  /*4f700*/  LDL.LU R238, [R1+0x128] ;  /* 0x0001280001ee7983 */ /* 0x000ea80000300800 */
[----:B------:R-:W2:Y:S01]  /*4f710*/  LDL.LU R239, [R1+0x12c] ;  /* 0x00012c0001ef7983 */ /* 0x000ea20000300800 */
[----:B------:R-:W-:-:S02]  /*4f720*/  IMAD.MOV.U32 R69, RZ, RZ, R76 ;  /* 0x000000ffff457224 */ /* 0x000fc400078e004c */
[----:B------:R-:W-:Y:S02]  /*4f730*/  IMAD.MOV.U32 R68, RZ, RZ, R77 ;  /* 0x000000ffff447224 */ /* 0x000fe400078e004d */
[----:B------:R-:W-:Y:S02]  /*4f740*/  IMAD.MOV.U32 R65, RZ, RZ, R78 ;  /* 0x000000ffff417224 */ /* 0x000fe400078e004e */
[----:B------:R-:W-:-:S05]  /*4f750*/  IMAD.MOV.U32 R64, RZ, RZ, R79 ;  /* 0x000000ffff407224 */ /* 0x000fca00078e004f */
[----:B------:R3:W-:Y:S04]  /*4f760*/  STL [R1+0x3540], R64 ;  /* 0x0035404001007387 */ /* 0x0007e80000100800 */
[----:B------:R1:W-:Y:S04]  /*4f770*/  STL [R1+0x353c], R65 ;  /* 0x00353c4101007387 */ /* 0x0003e80000100800 */
[----:B------:R1:W-:Y:S04]  /*4f780*/  STL [R1+0x3538], R68 ;  /* 0x0035384401007387 */ /* 0x0003e80000100800 */
[----:B------:R1:W-:Y:S01]  /*4f790*/  STL [R1+0x3534], R69 ;  /* 0x0035344501007387 */ /* 0x0003e20000100800 */
[----:B----4-:R-:W-:-:S15]  /*4f7a0*/  HMMA.1688.F32.TF32 R76, R232, R60, R244 ;  /* 0x0000003ce84c723c */ /* 0x010fde00000810f4 */
[----:B------:R-:W-:-:S04]  /*4f7b0*/  NOP ;  /* 0x0000000000007918 */ /* 0x000fc80000000000 */
[----:B------:R-:W-:Y:S04]  /*4f7c0*/  STL.64 [R1+0x680], R76 ;  /* 0x0006804c01007387 */ /* 0x000fe80000100a00 */
[----:B------:R-:W-:Y:S04]  /*4f7d0*/  STL [R1+0x688], R78 ;  /* 0x0006884e01007387 */ /* 0x000fe80000100800 */
[----:B------:R-:W4:Y:S04]  /*4f7e0*/  LDL.LU R244, [R1+0x110] ;  /* 0x0001100001f47983 */ /* 0x000f280000300800 */
[----:B------:R-:W4:Y:S04]  /*4f7f0*/  LDL.LU R245, [R1+0x114] ;  /* 0x0001140001f57983 */ /* 0x000f280000300800 */
[----:B------:R-:W4:Y:S04]  /*4f800*/  LDL.LU R246, [R1+0x118] ;  /* 0x0001180001f67983 */ /* 0x000f280000300800 */
[----:B------:R-:W4:Y:S01]  /*4f810*/  LDL.LU R247, [R1+0x11c] ;  /* 0x00011c0001f77983 */ /* 0x000f220000300800 */
[----:B------:R-:W-:Y:S01]  /*4f820*/  HMMA.1688.F32.TF32 R72, R232, R56, R72 ;  /* 0x00000038e848723c */ /* 0x000fe20000081048 */
[----:B-1----:R-:W-:-:S15]  /*4f830*/  MOV R7, R79 ;  /* 0x0000004f00077202 */ /* 0x002fde0000000f00 */
[----:B------:R-:W-:-:S03]  /*4f840*/  NOP ;  /* 0x0000000000007918 */ /* 0x000fc60000000000 */
[----:B---3--:R-:W-:Y:S02]  /*4f850*/  IMAD.MOV.U32 R64, RZ, RZ, R72 ;  /* 0x000000ffff407224 */ /* 0x008fe400078e0048 */
[----:B------:R-:W-:Y:S02]  /*4f860*/  IMAD.MOV.U32 R65, RZ, RZ, R73 ;  /* 0x000000ffff417224 */ /* 0x000fe400078e0049 */
[----:B------:R-:W-:Y:S02]  /*4f870*/  IMAD.MOV.U32 R68, RZ, RZ, R74 ;  /* 0x000000ffff447224 */ /* 0x000fe400078e004a */
[----:B------:R-:W-:Y:S02]  /*4f880*/  IMAD.MOV.U32 R69, RZ, RZ, R75 ;  /* 0x000000ffff457224 */ /* 0x000fe400078e004b */
[----:B------:R-:W-:Y:S01]  /*4f890*/  HMMA.1688.F32.TF32 R72, R232, R52, R248 ;  /* 0x00000034e848723c */ /* 0x000fe200000810f8 */
[----:B------:R1:W-:Y:S04]  /*4f8a0*/  STL [R1+0x3544], R7 ;  /* 0x0035440701007387 */ /* 0x0003e80000100800 */
[----:B------:R-:W-:Y:S04]  /*4f8b0*/  STL [R1+0x3554], R69 ;  /* 0x0035544501007387 */ /* 0x000fe80000100800 */
[----:B------:R-:W-:Y:S04]  /*4f8c0*/  STL [R1+0x3550], R68 ;  /* 0x0035504401007387 */ /* 0x000fe80000100800 */
[----:B------:R-:W-:Y:S04]  /*4f8d0*/  STL [R1+0x354c], R64 ;  /* 0x00354c4001007387 */ /* 0x000fe80000100800 */
[----:B------:R-:W-:Y:S04]  /*4f8e0*/  STL [R1+0x3548], R65 ;  /* 0x0035484101007387 */ /* 0x000fe80000100800 */
[----:B------:R-:W-:Y:S04]  /*4f8f0*/  STL.64 [R1+0x660], R72 ;  /* 0x0006604801007387 */ /* 0x000fe80000100a00 */
[----:B------:R2:W-:Y:S04]  /*4f900*/  STL [R1+0x668], R74 ;  /* 0x0006684a01007387 */ /* 0x0005e80000100800 */
[----:B------:R-:W3:Y:S04]  /*4f910*/  LDL.LU R248, [R1+0x100] ;  /* 0x0001000001f87983 */ /* 0x000ee80000300800 */
[----:B------:R-:W3:Y:S04]  /*4f920*/  LDL.LU R249, [R1+0x104] ;  /* 0x0001040001f97983 */ /* 0x000ee80000300800 */
[----:B------:R-:W3:Y:S04]  /*4f930*/  LDL.LU R250, [R1+0x108] ;  /* 0x0001080001fa7983 */ /* 0x000ee80000300800 */
[----:B------:R-:W3:Y:S01]  /*4f940*/  LDL.LU R251, [R1+0x10c] ;  /* 0x00010c0001fb7983 */ /* 0x000ee20000300800 */
[----:B-1----:R-:W-:-:S05]  /*4f950*/  IMAD.MOV.U32 R7, RZ, RZ, R75 ;  /* 0x000000ffff077224 */ /* 0x002fca00078e004b */
[----:B------:R1:W-:Y:S04]  /*4f960*/  STL [R1+0x3558], R7 ;  /* 0x0035580701007387 */ /* 0x0003e80000100800 */
[----:B------:R-:W3:Y:S04]  /*4f970*/  LDL.LU R76, [R1+0xf0] ;  /* 0x0000f000014c7983 */ /* 0x000ee80000300800 */
[----:B------:R-:W3:Y:S04]  /*4f980*/  LDL.LU R77, [R1+0xf4] ;  /* 0x0000f400014d7983 */ /* 0x000ee80000300800 */
[----:B------:R-:W3:Y:S04]  /*4f990*/  LDL.LU R78, [R1+0xf8] ;  /* 0x0000f800014e7983 */ /* 0x000ee80000300800 */
[----:B------:R-:W3:Y:S01]  /*4f9a0*/  LDL.LU R79, [R1+0xfc] ;  /* 0x0000fc00014f7983 */ /* 0x000ee20000300800 */
[----:B--2---:R-:W-:-:S15]  /*4f9b0*/  HMMA.1688.F32.TF32 R72, R232, R48, R236 ;  /* 0x00000030e848723c */ /* 0x004fde00000810ec */
[----:B------:R-:W-:-:S04]  /*4f9c0*/  NOP ;  /* 0x0000000000007918 */ /* 0x000fc80000000000 */
[----:B------:R-:W-:Y:S01]  /*4f9d0*/  MOV R61, R72 ;  /* 0x00000048003d7202 */ /* 0x000fe20000000f00 */
[----:B------:R-:W-:Y:S02]  /*4f9e0*/  IMAD.MOV.U32 R60, RZ, RZ, R73 ;  /* 0x000000ffff3c7224 */ /* 0x000fe400078e0049 */
[----:B------:R-:W-:Y:S02]  /*4f9f0*/  IMAD.MOV.U32 R57, RZ, RZ, R74 ;  /* 0x000000ffff397224 */ /* 0x000fe400078e004a */
[----:B------:R-:W-:-:S05]  /*4fa00*/  IMAD.MOV.U32 R56, RZ, RZ, R75 ;  /* 0x000000ffff387224 */ /* 0x000fca00078e004b */
[----:B------:R-:W-:Y:S04]  /*4fa10*/  STL [R1+0x3568], R56 ;  /* 0x0035683801007387 */ /* 0x000fe80000100800 */
[----:B------:R-:W-:Y:S04]  /*4fa20*/  STL [R1+0x3564], R57 ;  /* 0x0035643901007387 */ /* 0x000fe80000100800 */
[----:B------:R-:W-:Y:S04]  /*4fa30*/  STL [R1+0x3560], R60 ;  /* 0x0035603c01007387 */ /* 0x000fe80000100800 */
[----:B------:R2:W-:Y:S04]  /*4fa40*/  STL [R1+0x355c], R61 ;  /* 0x00355c3d01007387 */ /* 0x0005e80000100800 */
[----:B------:R-:W3:Y:S04]  /*4fa50*/  LDL.LU R236, [R1+0xd0] ;  /* 0x0000d00001ec7983 */ /* 0x000ee80000300800 */
[----:B------:R-:W3:Y:S04]  /*4fa60*/  LDL.LU R237, [R1+0xd4] ;  /* 0x0000d40001ed7983 */ /* 0x000ee80000300800 */
[----:B------:R-:W3:Y:S04]  /*4fa70*/  LDL.LU R238, [R1+0xd8] ;  /* 0x0000d80001ee7983 */ /* 0x000ee80000300800 */
[----:B------:R-:W3:Y:S01]  /*4fa80*/  LDL.LU R239, [R1+0xdc] ;  /* 0x0000dc0001ef7983 */ /* 0x000ee20000300800 */
[----:B----4-:R-:W-:-:S15]  /*4fa90*/  HMMA.1688.F32.TF32 R72, R232, R44, R244 ;  /* 0x0000002ce848723c */ /* 0x010fde00000810f4 */
[----:B------:R-:W-:-:S04]  /*4faa0*/  NOP ;  /* 0x0000000000007918 */ /* 0x000fc80000000000 */
        /* <DEDUP_REMOVED lines=8> */
[----:B------:R-:W-:Y:S04]  /*4fb30*/  STL [R1+0x3578], R65 ;  /* 0x0035784101007387 */ /* 0x000fe80000100800 */
[----:B------:R-:W-:Y:S04]  /*4fb40*/  STL [R1+0x3574], R64 ;  /* 0x0035744001007387 */ /* 0x000fe80000100800 */
[----:B------:R-:W-:Y:S04]  /*4fb50*/  STL [R1+0x3570], R68 ;  /* 0x0035704401007387 */ /* 0x000fe80000100800 */
[----:B------:R1:W-:Y:S04]  /*4fb60*/  STL [R1+0x356c], R69 ;  /* 0x00356c4501007387 */ /* 0x0003e80000100800 */
[----:B------:R-:W4:Y:S04]  /*4fb70*/  LDL.LU R244, [R1+0xc0] ;  /* 0x0000c00001f47983 */ /* 0x000f280000300800 */
[----:B------:R-:W4:Y:S04]  /*4fb80*/  LDL.LU R245, [R1+0xc4] ;  /* 0x0000c40001f57983 */ /* 0x000f280000300800 */
[----:B------:R-:W4:Y:S04]  /*4fb90*/  LDL.LU R246, [R1+0xc8] ;  /* 0x0000c80001f67983 */ /* 0x000f280000300800 */
[----:B------:R-:W4:Y:S01]  /*4fba0*/  LDL.LU R247, [R1+0xcc] ;  /* 0x0000cc0001f77983 */ /* 0x000f220000300800 */
[----:B---3--:R-:W-:Y:S03]  /*4fbb0*/  HMMA.1688.F32.TF32 R80, R232, R40, R248 ;  /* 0x00000028e850723c */ /* 0x008fe600000810f8 */
[----:B------:R-:W3:Y:S04]  /*4fbc0*/  LDL.LU R248, [R1+0xb0] ;  /* 0x0000b00001f87983 */ /* 0x000ee80000300800 */
[----:B------:R-:W3:Y:S04]  /*4fbd0*/  LDL.LU R249, [R1+0xb4] ;  /* 0x0000b40001f97983 */ /* 0x000ee80000300800 */
[----:B------:R-:W3:Y:S04]  /*4fbe0*/  LDL.LU R250, [R1+0xb8] ;  /* 0x0000b80001fa7983 */ /* 0x000ee80000300800 */
[----:B------:R-:W3:Y:S04]  /*4fbf0*/  LDL.LU R251, [R1+0xbc] ;  /* 0x0000bc0001fb7983 */ /* 0x000ee80000300800 */
[----:B-1----:R-:W-:-:S02]  /*4fc00*/  IMAD.MOV.U32 R7, RZ, RZ, R83 ;  /* 0x000000ffff077224 */ /* 0x002fc400078e0053 */
[----:B--2---:R-:W-:Y:S01]  /*4fc10*/  IMAD.MOV.U32 R61, RZ, RZ, R82 ;  /* 0x000000ffff3d7224 */ /* 0x004fe200078e0052 */
[----:B------:R-:W-:Y:S01]  /*4fc20*/  HMMA.1688.F32.TF32 R76, R232, R36, R76 ;  /* 0x00000024e84c723c */ /* 0x000fe2000008104c */
[----:B------:R-:W-:Y:S02]  /*4fc30*/  IMAD.MOV.U32 R60, RZ, RZ, R81 ;  /* 0x000000ffff3c7224 */ /* 0x000fe400078e0051 */
[----:B------:R-:W-:Y:S01]  /*4fc40*/  IMAD.MOV.U32 R57, RZ, RZ, R80 ;  /* 0x000000ffff397224 */ /* 0x000fe200078e0050 */
[----:B------:R-:W-:Y:S04]  /*4fc50*/  STL [R1+0x3588], R7 ;  /* 0x0035880701007387 */ /* 0x000fe80000100800 */
[----:B------:R1:W-:Y:S04]  /*4fc60*/  STL [R1+0x3584], R61 ;  /* 0x0035843d01007387 */ /* 0x0003e80000100800 */
[----:B------:R2:W-:Y:S04]  /*4fc70*/  STL [R1+0x3580], R60 ;  /* 0x0035803c01007387 */ /* 0x0005e80000100800 */
[----:B------:R1:W-:Y:S03]  /*4fc80*/  STL [R1+0x357c], R57 ;  /* 0x00357c3901007387 */ /* 0x0003e60000100800 */
[----:B------:R-:W-:-:S02]  /*4fc90*/  IMAD.MOV.U32 R56, RZ, RZ, R79 ;  /* 0x000000ffff387224 */ /* 0x000fc400078e004f */
[----:B------:R-:W-:Y:S01]  /*4fca0*/  IMAD.MOV.U32 R69, RZ, RZ, R78 ;  /* 0x000000ffff457224 */ /* 0x000fe200078e004e */
[----:B------:R-:W-:Y:S01]  /*4fcb0*/  MOV R64, R76 ;  /* 0x0000004c00407202 */ /* 0x000fe20000000f00 */
[----:B------:R-:W-:Y:S01]  /*4fcc0*/  IMAD.MOV.U32 R68, RZ, RZ, R77 ;  /* 0x000000ffff447224 */ /* 0x000fe200078e004d */
[----:B------:R-:W-:Y:S04]  /*4fcd0*/  STL [R1+0x3598], R56 ;  /* 0x0035983801007387 */ /* 0x000fe80000100800 */
[----:B------:R1:W-:Y:S04]  /*4fce0*/  STL [R1+0x3594], R69 ;  /* 0x0035944501007387 */ /* 0x0003e80000100800 */
[----:B------:R1:W-:Y:S04]  /*4fcf0*/  STL [R1+0x3590], R68 ;  /* 0x0035904401007387 */ /* 0x0003e80000100800 */
[----:B------:R1:W-:Y:S01]  /*4fd00*/  STL [R1+0x358c], R64 ;  /* 0x00358c4001007387 */ /* 0x0003e20000100800 */
[----:B----4-:R-:W-:-:S15]  /*4fd10*/  HMMA.1688.F32.TF32 R72, R232, R32, R72 ;  /* 0x00000020e848723c */ /* 0x010fde0000081048 */
[----:B------:R-:W-:-:S04]  /*4fd20*/  NOP ;  /* 0x0000000000007918 */ /* 0x000fc80000000000 */
[----:B------:R-:W-:Y:S01]  /*4fd30*/  IMAD.MOV.U32 R53, RZ, RZ, R72 ;  /* 0x000000ffff357224 */ /* 0x000fe200078e0048 */
[----:B------:R-:W-:Y:S01]  /*4fd40*/  MOV R49, R74 ;  /* 0x0000004a00317202 */ /* 0x000fe20000000f00 */
[----:B------:R-:W-:Y:S02]  /*4fd50*/  IMAD.MOV.U32 R52, RZ, RZ, R73 ;  /* 0x000000ffff347224 */ /* 0x000fe400078e0049 */
[----:B------:R-:W-:Y:S02]  /*4fd60*/  IMAD.MOV.U32 R48, RZ, RZ, R75 ;  /* 0x000000ffff307224 */ /* 0x000fe400078e004b */
[----:B------:R-:W-:-:S15]  /*4fd70*/  HMMA.1688.F32.TF32 R72, R232, R28, R236 ;  /* 0x0000001ce848723c */ /* 0x000fde00000810ec */
[----:B------:R-:W-:-:S04]  /*4fd80*/  NOP ;  /* 0x0000000000007918 */ /* 0x000fc80000000000 */
[----:B-1----:R-:W-:Y:S02]  /*4fd90*/  IMAD.MOV.U32 R61, RZ, RZ, R72 ;  /* 0x000000ffff3d7224 */ /* 0x002fe400078e0048 */
[----:B--2---:R-:W-:Y:S02]  /*4fda0*/  IMAD.MOV.U32 R60, RZ, RZ, R73 ;  /* 0x000000ffff3c7224 */ /* 0x004fe400078e0049 */
[----:B------:R-:W-:Y:S02]  /*4fdb0*/  IMAD.MOV.U32 R57, RZ, RZ, R74 ;  /* 0x000000ffff397224 */ /* 0x000fe400078e004a */
[----:B------:R-:W-:Y:S02]  /*4fdc0*/  IMAD.MOV.U32 R65, RZ, RZ, R75 ;  /* 0x000000ffff417224 */ /* 0x000fe400078e004b */
[----:B------:R-:W-:Y:S01]  /*4fdd0*/  HMMA.1688.F32.TF32 R72, R232, R24, R244 ;  /* 0x00000018e848723c */ /* 0x000fe200000810f4 */
[----:B------:R1:W-:-:S15]  /*4fde0*/  STL [R1+0x35a4], R49 ;  /* 0x0035a43101007387 */ /* 0x0003de0000100800 */
[----:B------:R-:W-:-:S03]  /*4fdf0*/  NOP ;  /* 0x0000000000007918 */ /* 0x000fc60000000000 */
[----:B------:R-:W-:Y:S01]  /*4fe00*/  MOV R69, R72 ;  /* 0x0000004800457202 */ /* 0x000fe20000000f00 */
[----:B------:R-:W-:Y:S02]  /*4fe10*/  IMAD.MOV.U32 R68, RZ, RZ, R73 ;  /* 0x000000ffff447224 */ /* 0x000fe400078e0049 */
[----:B------:R-:W-:Y:S02]  /*4fe20*/  IMAD.MOV.U32 R64, RZ, RZ, R74 ;  /* 0x000000ffff407224 */ /* 0x000fe400078e004a */
[----:B------:R-:W-:Y:S02]  /*4fe30*/  IMAD.MOV.U32 R7, RZ, RZ, R75 ;  /* 0x000000ffff077224 */ /* 0x000fe400078e004b */
[----:B---3--:R-:W-:Y:S01]  /*4fe40*/  HMMA.1688.F32.TF32 R72, R232, R20, R248 ;  /* 0x00000014e848723c */ /* 0x008fe200000810f8 */
[----:B------:R-:W-:Y:S04]  /*4fe50*/  STL [R1+0x35a0], R52 ;  /* 0x0035a03401007387 */ /* 0x000fe80000100800 */
[----:B------:R2:W-:Y:S01]  /*4fe60*/  STL [R1+0x359c], R53 ;  /* 0x00359c3501007387 */ /* 0x0005e20000100800 */
[----:B------:R-:W-:Y:S01]  /*4fe70*/  IMAD.MOV.U32 R248, RZ, RZ, R31 ;  /* 0x000000fffff87224 */ /* 0x000fe200078e001f */
[----:B------:R-:W-:Y:S01]  /*4fe80*/  MOV R250, R27 ;  /* 0x0000001b00fa7202 */ /* 0x000fe20000000f00 */
[----:B------:R-:W-:-:S02]  /*4fe90*/  IMAD.MOV.U32 R249, RZ, RZ, R30 ;  /* 0x000000fffff97224 */ /* 0x000fc400078e001e */
[----:B------:R-:W-:-:S09]  /*4fea0*/  IMAD.MOV.U32 R251, RZ, RZ, R26 ;  /* 0x000000fffffb7224 */ /* 0x000fd200078e001a */
[----:B-1----:R-:W-:Y:S01]  /*4feb0*/  IMAD.MOV.U32 R49, RZ, RZ, R72 ;  /* 0x000000ffff317224 */ /* 0x002fe200078e0048 */
[----:B--2---:R-:W-:Y:S01]  /*4fec0*/  MOV R53, R74 ;  /* 0x0000004a00357202 */ /* 0x004fe20000000f00 */
[----:B------:R-:W-:Y:S02]  /*4fed0*/  IMAD.MOV.U32 R52, RZ, RZ, R73 ;  /* 0x000000ffff347224 */ /* 0x000fe400078e0049 */
[----:B------:R-:W-:Y:S02]  /*4fee0*/  IMAD.MOV.U32 R56, RZ, RZ, R75 ;  /* 0x000000ffff387224 */ /* 0x000fe400078e004b */
[----:B------:R-:W-:Y:S01]  /*4fef0*/  HMMA.1688.F32.TF32 R72, R232, R16, R240 ;  /* 0x00000010e848723c */ /* 0x000fe200000810f0 */
[----:B------:R-:W-:Y:S01]  /*4ff00*/  MOV R232, R47 ;  /* 0x0000002f00e87202 */ /* 0x000fe20000000f00 */
[----:B------:R-:W-:Y:S01]  /*4ff10*/  IMAD.MOV.U32 R233, RZ, RZ, R46 ;  /* 0x000000ffffe97224 */ /* 0x000fe200078e002e */
[----:B------:R-:W2:Y:S01]  /*4ff20*/  LDL.LU R47, [R1+0x3744] ;  /* 0x00374400012f7983 */ /* 0x000ea20000300800 */
[----:B------:R-:W-:-:S02]  /*4ff30*/  IMAD.MOV.U32 R234, RZ, RZ, R43 ;  /* 0x000000ffffea7224 */ /* 0x000fc400078e002b */
[----:B------:R-:W-:Y:S01]  /*4ff40*/  IMAD.MOV.U32 R235, RZ, RZ, R42 ;  /* 0x000000ffffeb7224 */ /* 0x000fe200078e002a */
[----:B------:R-:W3:Y:S04]  /*4ff50*/  LDL.LU R46, [R1+0x3740] ;  /* 0x00374000012e7983 */ /* 0x000ee80000300800 */
        /* <DEDUP_REMOVED lines=19> */
[----:B------:R-:W-:Y:S02]  /*50090*/  IMAD.MOV.U32 R44, RZ, RZ, R73 ;  /* 0x000000ffff2c7224 */ /* 0x000fe400078e0049 */
[----:B------:R-:W-:Y:S02]  /*500a0*/  IMAD.MOV.U32 R72, RZ, RZ, R34 ;  /* 0x000000ffff487224 */ /* 0x000fe400078e0022 */
[----:B------:R-:W-:Y:S01]  /*500b0*/  IMAD.MOV.U32 R41, RZ, RZ, R74 ;  /* 0x000000ffff297224 */ /* 0x000fe200078e004a */
[----:B------:R-:W-:Y:S01]  /*500c0*/  MOV R74, R38 ;  /* 0x00000026004a7202 */ /* 0x000fe20000000f00 */
[----:B------:R-:W-:Y:S02]  /*500d0*/  IMAD.MOV.U32 R73, RZ, RZ, R35 ;  /* 0x000000ffff497224 */ /* 0x000fe400078e0023 */
[----:B------:R-:W-:Y:S02]  /*500e0*/  IMAD.MOV.U32 R40, RZ, RZ, R75 ;  /* 0x000000ffff287224 */ /* 0x000fe400078e004b */
[----:B------:R-:W-:Y:S01]  /*500f0*/  IMAD.MOV.U32 R75, RZ, RZ, R39 ;  /* 0x000000ffff4b7224 */ /* 0x000fe200078e0027 */
[----:B------:R-:W-:Y:S01]  /*50100*/  MOV R80, R50 ;  /* 0x0000003200507202 */ /* 0x000fe20000000f00 */
[----:B------:R-:W-:-:S02]  /*50110*/  IMAD.MOV.U32 R81, RZ, RZ, R51 ;  /* 0x000000ffff517224 */ /* 0x000fc400078e0033 */
[----:B------:R-:W-:Y:S02]  /*50120*/  IMAD.MOV.U32 R82, RZ, RZ, R54 ;  /* 0x000000ffff527224 */ /* 0x000fe400078e0036 */
[----:B------:R-:W-:Y:S02]  /*50130*/  IMAD.MOV.U32 R83, RZ, RZ, R55 ;  /* 0x000000ffff537224 */ /* 0x000fe400078e0037 */
[----:B------:R-:W-:Y:S01]  /*50140*/  IMAD.MOV.U32 R76, RZ, RZ, R58 ;  /* 0x000000ffff4c7224 */ /* 0x000fe200078e003a */
[----:B------:R-:W-:Y:S01]  /*50150*/  MOV R78, R62 ;  /* 0x0000003e004e7202 */ /* 0x000fe20000000f00 */
[----:B------:R-:W-:Y:S02]  /*50160*/  IMAD.MOV.U32 R77, RZ, RZ, R59 ;  /* 0x000000ffff4d7224 */ /* 0x000fe400078e003b */
[----:B------:R-:W-:Y:S02]  /*50170*/  IMAD.MOV.U32 R79, RZ, RZ, R63 ;  /* 0x000000ffff4f7224 */ /* 0x000fe400078e003f */
[----:B------:R-:W-:-:S02]  /*50180*/  IMAD.MOV.U32 R236, RZ, RZ, R10 ;  /* 0x000000ffffec7224 */ /* 0x000fc400078e000a */
[----:B------:R-:W-:Y:S02]  /*50190*/  IMAD.MOV.U32 R237, RZ, RZ, R11 ;  /* 0x000000ffffed7224 */ /* 0x000fe400078e000b */
[----:B------:R-:W-:Y:S01]  /*501a0*/  IMAD.MOV.U32 R238, RZ, RZ, R14 ;  /* 0x000000ffffee7224 */ /* 0x000fe200078e000e */
[----:B------:R-:W-:Y:S01]  /*501b0*/  MOV R240, R71 ;  /* 0x0000004700f07202 */ /* 0x000fe20000000f00 */
[----:B------:R-:W-:Y:S02]  /*501c0*/  IMAD.MOV.U32 R239, RZ, RZ, R70 ;  /* 0x000000ffffef7224 */ /* 0x000fe400078e0046 */
[----:B------:R-:W-:Y:S02]  /*501d0*/  IMAD.MOV.U32 R241, RZ, RZ, R15 ;  /* 0x000000fffff17224 */ /* 0x000fe400078e000f */
[----:B------:R-:W-:Y:S02]  /*501e0*/  IMAD.MOV.U32 R242, RZ, RZ, R66 ;  /* 0x000000fffff27224 */ /* 0x000fe400078e0042 */
[----:B------:R-:W-:-:S02]  /*501f0*/  IMAD.MOV.U32 R243, RZ, RZ, R67 ;  /* 0x000000fffff37224 */ /* 0x000fc400078e0043 */
[----:B--2---:R-:W-:Y:S02]  /*50200*/  IMAD.MOV.U32 R87, RZ, RZ, R47 ;  /* 0x000000ffff577224 */ /* 0x004fe400078e002f */
[----:B---3--:R-:W-:Y:S02]  /*50210*/  IMAD.MOV.U32 R86, RZ, RZ, R46 ;  /* 0x000000ffff567224 */ /* 0x008fe400078e002e */
[----:B----4-:R-:W-:Y:S02]  /*50220*/  IMAD.MOV.U32 R85, RZ, RZ, R43 ;  /* 0x000000ffff557224 */ /* 0x010fe400078e002b */
[----:B------:R-:W-:Y:S02]  /*50230*/  IMAD.MOV.U32 R91, RZ, RZ, R31 ;  /* 0x000000ffff5b7224 */ /* 0x000fe400078e001f */
[----:B------:R-:W-:Y:S02]  /*50240*/  IMAD.MOV.U32 R90, RZ, RZ, R30 ;  /* 0x000000ffff5a7224 */ /* 0x000fe400078e001e */
[----:B------:R-:W-:Y:S01]  /*50250*/  IMAD.MOV.U32 R89, RZ, RZ, R27 ;  /* 0x000000ffff597224 */ /* 0x000fe200078e001b */
[----:B------:R-:W-:-:S02]  /*50260*/  MOV R88, R26 ;  /* 0x0000001a00587202 */ /* 0x000fc40000000f00 */
[----:B------:R-:W2:Y:S04]  /*50270*/  LDL.LU R26, [R1+0x3714] ;  /* 0x00371400011a7983 */ /* 0x000ea80000300800 */
[----:B------:R-:W2:Y:S04]  /*50280*/  LDL.LU R27, [R1+0x3710] ;  /* 0x00371000011b7983 */ /* 0x000ea80000300800 */
[----:B------:R-:W3:Y:S04]  /*50290*/  LDL.LU R30, [R1+0x370c] ;  /* 0x00370c00011e7983 */ /* 0x000ee80000300800 */
[----:B------:R-:W3:Y:S01]  /*502a0*/  LDL.LU R31, [R1+0x3708] ;  /* 0x00370800011f7983 */ /* 0x000ee20000300800 */
[----:B------:R-:W-:-:S03]  /*502b0*/  IMAD.MOV.U32 R84, RZ, RZ, R42 ;  /* 0x000000ffff547224 */ /* 0x000fc600078e002a */
        /* <DEDUP_REMOVED lines=32> */
[----:B------:R-:W-:Y:S03]  /*504c0*/  HMMA.1688.F32.TF32 R88, R224, R66, R88 ;  /* 0x00000042e058723c */ /* 0x000fe60000081058 */
[----:B------:R-:W-:Y:S01]  /*504d0*/  MOV R9, R94 ;  /* 0x0000005e00097202 */ /* 0x000fe20000000f00 */
[----:B------:R-:W-:-:S02]  /*504e0*/  IMAD.MOV.U32 R8, RZ, RZ, R95 ;  /* 0x000000ffff087224 */ /* 0x000fc400078e005f */
[----:B------:R-:W-:Y:S01]  /*504f0*/  IMAD.MOV.U32 R13, RZ, RZ, R92 ;  /* 0x000000ffff0d7224 */ /* 0x000fe200078e005c */
[----:B------:R-:W2:Y:S01]  /*50500*/  LDL.LU.64 R94, [R1+0x36a0] ;  /* 0x0036a000015e7983 */ /* 0x000ea20000300a00 */
[----:B------:R-:W-:-:S03]  /*50510*/  IMAD.MOV.U32 R12, RZ, RZ, R93 ;  /* 0x000000ffff0c7224 */ /* 0x000fc600078e005d */
[----:B------:R-:W2:Y:S01]  /*50520*/  LDL.LU.64 R92, [R1+0x3698] ;  /* 0x00369800015c7983 */ /* 0x000ea20000300a00 */
[----:B------:R-:W-:Y:S01]  /*50530*/  IMAD.MOV.U32 R25, RZ, RZ, R86 ;  /* 0x000000ffff197224 */ /* 0x000fe200078e0056 */
[----:B------:R-:W-:Y:S01]  /*50540*/  MOV R29, R84 ;  /* 0x00000054001d7202 */ /* 0x000fe20000000f00 */
[----:B------:R-:W-:Y:S01]  /*50550*/  IMAD.MOV.U32 R24, RZ, RZ, R87 ;  /* 0x000000ffff187224 */ /* 0x000fe200078e0057 */
[----:B------:R-:W-:Y:S01]  /*50560*/  MOV R33, R82 ;  /* 0x0000005200217202 */ /* 0x000fe20000000f00 */
[----:B------:R-:W-:-:S03]  /*50570*/  IMAD.MOV.U32 R28, RZ, RZ, R85 ;  /* 0x000000ffff1c7224 */ /* 0x000fc600078e0055 */
[----:B------:R-:W-:Y:S02]  /*50580*/  IMAD.MOV.U32 R17, RZ, RZ, R90 ;  /* 0x000000ffff117224 */ /* 0x000fe400078e005a */
[----:B------:R-:W-:Y:S02]  /*50590*/  IMAD.MOV.U32 R16, RZ, RZ, R91 ;  /* 0x000000ffff107224 */ /* 0x000fe400078e005b */
[----:B------:R-:W-:Y:S01]  /*505a0*/  IMAD.MOV.U32 R21, RZ, RZ, R88 ;  /* 0x000000ffff157224 */ /* 0x000fe200078e0058 */
[----:B------:R-:W3:Y:S01]  /*505b0*/  LDL.LU.64 R90, [R1+0x3690] ;  /* 0x00369000015a7983 */ /* 0x000ee20000300a00 */
[----:B------:R-:W-:-:S03]  /*505c0*/  IMAD.MOV.U32 R20, RZ, RZ, R89 ;  /* 0x000000ffff147224 */ /* 0x000fc600078e0059 */
[----:B------:R-:W3:Y:S01]  /*505d0*/  LDL.LU.64 R88, [R1+0x3688] ;  /* 0x0036880001587983 */ /* 0x000ee20000300a00 */
[----:B------:R-:W-:-:S03]  /*505e0*/  IMAD.MOV.U32 R32, RZ, RZ, R83 ;  /* 0x000000ffff207224 */ /* 0x000fc600078e0053 */
[----:B------:R-:W4:Y:S01]  /*505f0*/  LDL.LU.64 R86, [R1+0x3680] ;  /* 0x0036800001567983 */ /* 0x000f220000300a00 */
[----:B------:R-:W-:Y:S02]  /*50600*/  IMAD.MOV.U32 R37, RZ, RZ, R80 ;  /* 0x000000ffff257224 */ /* 0x000fe400078e0050 */
[----:B------:R-:W-:Y:S01]  /*50610*/  IMAD.MOV.U32 R36, RZ, RZ, R81 ;  /* 0x000000ffff247224 */ /* 0x000fe200078e0051 */
[----:B------:R-:W4:Y:S04]  /*50620*/  LDL.LU.64 R84, [R1+0x3678] ;  /* 0x0036780001547983 */ /* 0x000f280000300a00 */
[----:B------:R-:W2:Y:S04]  /*50630*/  LDL.LU.64 R82, [R1+0x3670] ;  /* 0x0036700001527983 */ /* 0x000ea80000300a00 */
        /* <DEDUP_REMOVED lines=19> */
[----:B-1----:R-:W4:Y:S04]  /*50770*/  LDL.LU.64 R250, [R1+0x3620] ;  /* 0x0036200001fa7983 */ /* 0x002f280000300a00 */
[----:B------:R-:W4:Y:S01]  /*50780*/  LDL.LU.64 R248, [R1+0x3618] ;  /* 0x0036180001f87983 */ /* 0x000f220000300a00 */
[C---:B------:R-:W-:Y:S08]  /*50790*/  HMMA.1688.F32.TF32 R232, R224.reuse, R42, R232 ;  /* 0x0000002ae0e8723c */ /* 0x040ff000000810e8 */
[C---:B------:R-:W-:Y:S11]  /*507a0*/  HMMA.1688.F32.TF32 R240, R224.reuse, R38, R240 ;  /* 0x00000026e0f0723c */ /* 0x040ff600000810f0 */
[----:B------:R-:W-:Y:S04]  /*507b0*/  STL.64 [R1+0x1440], R232 ;  /* 0x001440e801007387 */ /* 0x000fe80000100a00 */
[----:B------:R-:W-:Y:S04]  /*507c0*/  STL.64 [R1+0x1448], R234 ;  /* 0x001448ea01007387 */ /* 0x000fe80000100a00 */
[----:B------:R-:W-:Y:S04]  /*507d0*/  STL.64 [R1+0x1430], R240 ;  /* 0x001430f001007387 */ /* 0x000fe80000100a00 */
[----:B------:R4:W-:Y:S01]  /*507e0*/  STL.64 [R1+0x1438], R242 ;  /* 0x001438f201007387 */ /* 0x0009e20000100a00 */
[C---:B--2---:R-:W-:Y:S08]  /*507f0*/  HMMA.1688.F32.TF32 R76, R224.reuse, R18, R76 ;  /* 0x00000012e04c723c */ /* 0x044ff0000008104c */
[C---:B---3--:R-:W-:Y:S08]  /*50800*/  HMMA.1688.F32.TF32 R236, R224.reuse, R26, R236 ;  /* 0x0000001ae0ec723c */ /* 0x048ff000000810ec */
[C---:B----4-:R-:W-:Y:S08]  /*50810*/  HMMA.1688.F32.TF32 R240, R224.reuse, R30, R244 ;  /* 0x0000001ee0f0723c */ /* 0x050ff000000810f4 */
[----:B------:R-:W-:-:S15]  /*50820*/  HMMA.1688.F32.TF32 R232, R224, R34, R248 ;  /* 0x00000022e0e8723c */ /* 0x000fde00000810f8 */
[----:B------:R-:W-:-:S04]  /*50830*/  NOP ;  /* 0x0000000000007918 */ /* 0x000fc80000000000 */
[----:B------:R-:W-:Y:S04]  /*50840*/  STL.64 [R1+0x1420], R232 ;  /* 0x001420e801007387 */ /* 0x000fe80000100a00 */
[----:B------:R1:W-:Y:S02]  /*50850*/  STL.64 [R1+0x1428], R234 ;  /* 0x001428ea01007387 */ /* 0x0003e40000100a00 */
[----:B-1----:R-:W-:Y:S02]  /*50860*/  HMMA.1688.F32.TF32 R232, R224, R22, R72 ;  /* 0x00000016e0e8723c */ /* 0x002fe40000081048 */
[----:B------:R-:W-:Y:S04]  /*50870*/  STL.64 [R1+0x1410], R240 ;  /* 0x001410f001007387 */ /* 0x000fe80000100a00 */
[----:B------:R-:W-:Y:S04]  /*50880*/  STL.64 [R1+0x1418], R242 ;  /* 0x001418f201007387 */ /* 0x000fe80000100a00 */
[----:B------:R-:W-:Y:S04]  /*50890*/  STL.64 [R1+0x1400], R236 ;  /* 0x001400ec01007387 */ /* 0x000fe80000100a00 */
[----:B------:R-:W-:Y:S01]  /*508a0*/  STL.64 [R1+0x1408], R238 ;  /* 0x001408ee01007387 */ /* 0x000fe20000100a00 */
[C---:B------:R-:W-:Y:S03]  /*508b0*/  HMMA.1688.F32.TF32 R84, R228.reuse, R66, R84 ;  /* 0x00000042e454723c */ /* 0x040fe60000081054 */
[----:B------:R-:W-:Y:S04]  /*508c0*/  LDS R72, [R5+UR10+0x14100] ;  /* 0x0141000a05487984 */ /* 0x000fe80008000800 */
[----:B------:R-:W-:Y:S04]  /*508d0*/  STL.64 [R1+0x13f0], R232 ;  /* 0x0013f0e801007387 */ /* 0x000fe80000100a00 */
[----:B------:R-:W-:Y:S04]  /*508e0*/  STL.64 [R1+0x13f8], R234 ;  /* 0x0013f8ea01007387 */ /* 0x000fe80000100a00 */
[----:B------:R-:W-:Y:S04]  /*508f0*/  STL.64 [R1+0x1390], R76 ;  /* 0x0013904c01007387 */ /* 0x000fe80000100a00 */
[----:B------:R1:W-:Y:S04]  /*50900*/  STL.64 [R1+0x1398], R78 ;  /* 0x0013984e01007387 */ /* 0x0003e80000100a00 */
[----:B------:R-:W-:Y:S04]  /*50910*/  LDS R74, [R5+UR10+0x16100] ;  /* 0x0161000a054a7984 */ /* 0x000fe80008000800 */
[----:B------:R-:W-:Y:S01]  /*50920*/  LDS R73, [R6+UR10+0x14100] ;  /* 0x0141000a06497984 */ /* 0x000fe20008000800 */
[----:B-1----:R-:W-:Y:S03]  /*50930*/  HMMA.1688.F32.TF32 R76, R228, R70, R80 ;  /* 0x00000046e44c723c */ /* 0x002fe60000081050 */
[----:B------:R-:W1:Y:S01]  /*50940*/  LDS R75, [R6+UR10+0x16100] ;  /* 0x0161000a064b7984 */ /* 0x000e620008000800 */
[----:B------:R-:W-:-:S02]  /*50950*/  IMAD.MOV.U32 R226, RZ, RZ, R209 ;  /* 0x000000ffffe27224 */ /* 0x000fc400078e00d1 */
[----:B------:R-:W-:Y:S01]  /*50960*/  IMAD.MOV.U32 R227, RZ, RZ, R210 ;  /* 0x000000ffffe37224 */ /* 0x000fe200078e00d2 */
[----:B------:R-:W-:Y:S01]  /*50970*/  LDS R240, [R5+UR10+0x14180] ;  /* 0x0141800a05f07984 */ /* 0x000fe20008000800 */
[C---:B------:R-:W-:Y:S03]  /*50980*/  HMMA.1688.F32.TF32 R80, R228.reuse, R14, R88 ;  /* 0x0000000ee450723c */ /* 0x040fe60000081058 */
[----:B------:R-:W-:Y:S04]  /*50990*/  LDS R242, [R5+UR10+0x16180] ;  /* 0x0161800a05f27984 */ /* 0x000fe80008000800 */
[----:B------:R-:W-:Y:S04]  /*509a0*/  LDS R241, [R6+UR10+0x14180] ;  /* 0x0141800a06f17984 */ /* 0x000fe80008000800 */
[----:B------:R-:W2:Y:S04]  /*509b0*/  LDS R243, [R6+UR10+0x16180] ;  /* 0x0161800a06f37984 */ /* 0x000ea80008000800 */
[----:B------:R-:W-:Y:S04]  /*509c0*/  STL.64 [R1+0x13e0], R76 ;  /* 0x0013e04c01007387 */ /* 0x000fe80000100a00 */
[----:B------:R3:W-:Y:S02]  /*509d0*/  STL.64 [R1+0x13e8], R78 ;  /* 0x0013e84e01007387 */ /* 0x0007e40000100a00 */
[C---:B---3--:R-:W-:Y:S02]  /*509e0*/  HMMA.1688.F32.TF32 R76, R228.reuse, R10, R92 ;  /* 0x0000000ae44c723c */ /* 0x048fe4000008105c */
[----:B------:R-:W-:Y:S04]  /*509f0*/  STL.64 [R1+0x13d0], R84 ;  /* 0x0013d05401007387 */ /* 0x000fe80000100a00 */
[----:B------:R3:W-:Y:S04]  /*50a00*/  STL.64 [R1+0x13d8], R86 ;  /* 0x0013d85601007387 */ /* 0x0007e80000100a00 */
[----:B------:R-:W-:Y:S04]  /*50a10*/  STL.64 [R1+0x13c0], R80 ;  /* 0x0013c05001007387 */ /* 0x000fe80000100a00 */
[----:B------:R4:W-:Y:S01]  /*50a20*/  STL.64 [R1+0x13c8], R82 ;  /* 0x0013c85201007387 */ /* 0x0009e20000100a00 */
[C---:B---3--:R-:W-:Y:S04]  /*50a30*/  HMMA.1688.F32.TF32 R84, R228.reuse, R62, R96 ;  /* 0x0000003ee454723c */ /* 0x048fe80000081060 */
[----:B------:R-:W-:Y:S04]  /*50a40*/  STL.64 [R1+0x13b0], R76 ;  /* 0x0013b04c01007387 */ /* 0x000fe80000100a00 */
[----:B------:R3:W-:Y:S01]  /*50a50*/  STL.64 [R1+0x13b8], R78 ;  /* 0x0013b84e01007387 */ /* 0x0007e20000100a00 */
[C---:B----4-:R-:W-:Y:S08]  /*50a60*/  HMMA.1688.F32.TF32 R80, R228.reuse, R58, R100 ;  /* 0x0000003ae450723c */ /* 0x050ff00000081064 */
[C---:B---3--:R-:W-:Y:S02]  /*50a70*/  HMMA.1688.F32.TF32 R76, R228.reuse, R54, R104 ;  /* 0x00000036e44c723c */ /* 0x048fe40000081068 */
[----:B------:R-:W-:Y:S04]  /*50a80*/  STL.64 [R1+0x13a0], R84 ;  /* 0x0013a05401007387 */ /* 0x000fe80000100a00 */
[----:B------:R3:W-:Y:S05]  /*50a90*/  STL.64 [R1+0x13a8], R86 ;  /* 0x0013a85601007387 */ /* 0x0007ea0000100a00 */
[----:B------:R-:W-:Y:S04]  /*50aa0*/  STL.64 [R1+0x1380], R80 ;  /* 0x0013805001007387 */ /* 0x000fe80000100a00 */
[----:B------:R4:W-:Y:S01]  /*50ab0*/  STL.64 [R1+0x1388], R82 ;  /* 0x0013885201007387 */ /* 0x0009e20000100a00 */
[C---:B---3--:R-:W-:Y:S03]  /*50ac0*/  HMMA.1688.F32.TF32 R84, R228.reuse, R50, R108 ;  /* 0x00000032e454723c */ /* 0x048fe6000008106c */
[----:B------:R-:W-:Y:S04]  /*50ad0*/  STL.64 [R1+0x1370], R76 ;  /* 0x0013704c01007387 */ /* 0x000fe80000100a00 */
[----:B------:R3:W-:Y:S01]  /*50ae0*/  STL.64 [R1+0x1378], R78 ;  /* 0x0013784e01007387 */ /* 0x0007e20000100a00 */
[C---:B----4-:R-:W-:Y:S08]  /*50af0*/  HMMA.1688.F32.TF32 R80, R228.reuse, R46, R112 ;  /* 0x0000002ee450723c */ /* 0x050ff00000081070 */
[C---:B---3--:R-:W-:Y:S03]  /*50b00*/  HMMA.1688.F32.TF32 R76, R228.reuse, R42, R116 ;  /* 0x0000002ae44c723c */ /* 0x048fe60000081074 */
        /* <DEDUP_REMOVED lines=17> */
[----:B---3--:R-:W-:Y:S03]  /*50c20*/  HMMA.1688.F32.TF32 R76, R228, R18, R140 ;  /* 0x00000012e44c723c */ /* 0x008fe6000008108c */
        /* <DEDUP_REMOVED lines=44> */
[C---:B-1----:R-:W-:Y:S08]  /*50ef0*/  HMMA.1688.F32.TF32 R76, R72.reuse, R22, R200 ;  /* 0x00000016484c723c */ /* 0x042ff000000810c8 */
[----:B------:R-:W-:Y:S01]  /*50f00*/  HMMA.1688.F32.TF32 R72, R72, R18, R204 ;  /* 0x000000124848723c */ /* 0x000fe200000810cc */
[----:B------:R1:W-:Y:S04]  /*50f10*/  STL.64 [R1+0x510], R84 ;  /* 0x0005105401007387 */ /* 0x0003e80000100a00 */
[----:B------:R3:W-:Y:S04]  /*50f20*/  STL.64 [R1+0x518], R86 ;  /* 0x0005185601007387 */ /* 0x0007e80000100a00 */
[----:B------:R-:W-:Y:S04]  /*50f30*/  STL.64 [R1+0x500], R80 ;  /* 0x0005005001007387 */ /* 0x000fe80000100a00 */
[----:B------:R-:W-:Y:S04]  /*50f40*/  STL.64 [R1+0x508], R82 ;  /* 0x0005085201007387 */ /* 0x000fe80000100a00 */
[----:B------:R-:W4:Y:S04]  /*50f50*/  LDL.LU R232, [R1+0xaa0] ;  /* 0x000aa00001e87983 */ /* 0x000f280000300800 */
[----:B------:R-:W-:Y:S01]  /*50f60*/  STL.64 [R1+0x4f0], R76 ;  /* 0x0004f04c01007387 */ /* 0x000fe20000100a00 */
[----:B------:R-:W-:-:S03]  /*50f70*/  IMAD.MOV.U32 R234, RZ, RZ, R208 ;  /* 0x000000ffffea7224 */ /* 0x000fc600078e00d0 */
[----:B------:R-:W-:Y:S01]  /*50f80*/  STL.64 [R1+0x4f8], R78 ;  /* 0x0004f84e01007387 */ /* 0x000fe20000100a00 */
[----:B------:R-:W-:-:S03]  /*50f90*/  IMAD.MOV.U32 R235, RZ, RZ, R211 ;  /* 0x000000ffffeb7224 */ /* 0x000fc600078e00d3 */
[----:B------:R-:W-:Y:S04]  /*50fa0*/  STL.64 [R1+0x4e0], R72 ;  /* 0x0004e04801007387 */ /* 0x000fe80000100a00 */
[----:B------:R2:W-:Y:S04]  /*50fb0*/  STL.64 [R1+0x4e8], R74 ;  /* 0x0004e84a01007387 */ /* 0x0005e80000100a00 */
[----:B------:R-:W4:Y:S04]  /*50fc0*/  LDL.LU R233, [R1+0xaa4] ;  /* 0x000aa40001e97983 */ /* 0x000f280000300800 */
[----:B------:R-:W2:Y:S04]  /*50fd0*/  LDL.LU R208, [R1+0x3610] ;  /* 0x0036100001d07983 */ /* 0x000ea80000300800 */
        /* <DEDUP_REMOVED lines=9> */
[----:B------:R-:W-:Y:S01]  /*51070*/  MOV R244, R213 ;  /* 0x000000d500f47202 */ /* 0x000fe20000000f00 */
[----:B------:R-:W-:Y:S01]  /*51080*/  IMAD.MOV.U32 R236, RZ, RZ, R220 ;  /* 0x000000ffffec7224 */ /* 0x000fe200078e00dc */
[----:B------:R-:W-:Y:S01]  /*51090*/  LDS R76, [R5+UR10+0x14200] ;  /* 0x0142000a054c7984 */ /* 0x000fe20008000800 */
[----:B------:R-:W-:Y:S02]  /*510a0*/  IMAD.MOV.U32 R237, RZ, RZ, R221 ;  /* 0x000000ffffed7224 */ /* 0x000fe400078e00dd */
[----:B-1----:R-:W-:Y:S01]  /*510b0*/  IMAD.MOV.U32 R84, RZ, RZ, R217 ;  /* 0x000000ffff547224 */ /* 0x002fe200078e00d9 */
[----:B------:R-:W-:Y:S01]  /*510c0*/  LDS R78, [R5+UR10+0x16200] ;  /* 0x0162000a054e7984 */ /* 0x000fe20008000800 */
[----:B------:R-:W-:Y:S02]  /*510d0*/  IMAD.MOV.U32 R85, RZ, RZ, R218 ;  /* 0x000000ffff557224 */ /* 0x000fe400078e00da */
[----:B---3--:R-:W-:Y:S01]  /*510e0*/  IMAD.MOV.U32 R86, RZ, RZ, R219 ;  /* 0x000000ffff567224 */ /* 0x008fe200078e00db */
[----:B------:R-:W-:Y:S01]  /*510f0*/  LDS R77, [R6+UR10+0x14200] ;  /* 0x0142000a064d7984 */ /* 0x000fe20008000800 */
[----:B------:R-:W-:-:S02]  /*51100*/  IMAD.MOV.U32 R87, RZ, RZ, R212 ;  /* 0x000000ffff577224 */ /* 0x000fc400078e00d4 */
[----:B------:R-:W-:Y:S01]  /*51110*/  IMAD.MOV.U32 R245, RZ, RZ, R214 ;  /* 0x000000fffff57224 */ /* 0x000fe200078e00d6 */
[----:B------:R-:W1:Y:S01]  /*51120*/  LDS R79, [R6+UR10+0x16200] ;  /* 0x0162000a064f7984 */ /* 0x000e620008000800 */
[----:B--2---:R-:W-:Y:S01]  /*51130*/  IMAD.MOV.U32 R91, RZ, RZ, R208 ;  /* 0x000000ffff5b7224 */ /* 0x004fe200078e00d0 */
[----:B----4-:R-:W-:Y:S02]  /*51140*/  MOV R90, R211 ;  /* 0x000000d3005a7202 */ /* 0x010fe40000000f00 */
[----:B------:R-:W2:Y:S04]  /*51150*/  LDL.LU R211, [R1+0x3600] ;  /* 0x0036000001d37983 */ /* 0x000ea80000300800 */
[----:B------:R-:W3:Y:S01]  /*51160*/  LDL.LU R208, [R1+0x35fc] ;  /* 0x0035fc0001d07983 */ /* 0x000ee20000300800 */
[----:B------:R-:W-:-:S03]  /*51170*/  IMAD.MOV.U32 R92, RZ, RZ, R209 ;  /* 0x000000ffff5c7224 */ /* 0x000fc600078e00d1 */
[----:B------:R-:W4:Y:S01]  /*51180*/  LDL.LU R209, [R1+0x35f8] ;  /* 0x0035f80001d17983 */ /* 0x000f220000300800 */
[----:B------:R-:W-:-:S03]  /*51190*/  IMAD.MOV.U32 R93, RZ, RZ, R210 ;  /* 0x000000ffff5d7224 */ /* 0x000fc600078e00d2 */
[----:B------:R-:W2:Y:S04]  /*511a0*/  LDL.LU R210, [R1+0x35f4] ;  /* 0x0035f40001d27983 */ /* 0x000ea80000300800 */
[----:B------:R-:W2:Y:S04]  /*511b0*/  LDL.LU R94, [R1+0xa78] ;  /* 0x000a7800015e7983 */ /* 0x000ea80000300800 */
[----:B------:R-:W2:Y:S04]  /*511c0*/  LDL.LU R95, [R1+0xa7c] ;  /* 0x000a7c00015f7983 */ /* 0x000ea80000300800 */
[----:B------:R-:W2:Y:S01]  /*511d0*/  LDL.LU R100, [R1+0x8d0] ;  /* 0x0008d00001647983 */ /* 0x000ea20000300800 */
[----:B---3--:R-:W-:-:S03]  /*511e0*/  IMAD.MOV.U32 R101, RZ, RZ, R208 ;  /* 0x000000ffff657224 */ /* 0x008fc600078e00d0 */
[----:B------:R-:W3:Y:S01]  /*511f0*/  LDL.LU R208, [R1+0x35f0] ;  /* 0x0035f00001d07983 */ /* 0x000ee20000300800 */
[----:B----4-:R-:W-:-:S03]  /*51200*/  IMAD.MOV.U32 R102, RZ, RZ, R209 ;  /* 0x000000ffff667224 */ /* 0x010fc600078e00d1 */
[----:B------:R-:W3:Y:S01]  /*51210*/  LDL.LU R209, [R1+0x35ec] ;  /* 0x0035ec0001d17983 */ /* 0x000ee20000300800 */
[----:B--2---:R-:W-:-:S03]  /*51220*/  MOV R103, R210 ;  /* 0x000000d200677202 */ /* 0x004fc60000000f00 */
[----:B------:R-:W3:Y:S01]  /*51230*/  LDL.LU R210, [R1+0x35e8] ;  /* 0x0035e80001d27983 */ /* 0x000ee20000300800 */
[----:B------:R-:W-:-:S03]  /*51240*/  IMAD.MOV.U32 R96, RZ, RZ, R211 ;  /* 0x000000ffff607224 */ /* 0x000fc600078e00d3 */
[----:B------:R-:W2:Y:S04]  /*51250*/  LDL.LU R104, [R1+0x820] ;  /* 0x0008200001687983 */ /* 0x000ea80000300800 */
[----:B------:R-:W2:Y:S04]  /*51260*/  LDL.LU R105, [R1+0x824] ;  /* 0x0008240001697983 */ /* 0x000ea80000300800 */
[----:B------:R-:W2:Y:S04]  /*51270*/  LDL.LU R106, [R1+0x828] ;  /* 0x00082800016a7983 */ /* 0x000ea80000300800 */
[----:B------:R-:W2:Y:S04]  /*51280*/  LDL.LU R107, [R1+0x82c] ;  /* 0x00082c00016b7983 */ /* 0x000ea80000300800 */
[----:B------:R-:W3:Y:S04]  /*51290*/  LDL.LU R211, [R1+0x35e4] ;  /* 0x0035e40001d37983 */ /* 0x000ee80000300800 */
[----:B------:R-:W4:Y:S04]  /*512a0*/  LDL.LU R97, [R1+0xa64] ;  /* 0x000a640001617983 */ /* 0x000f280000300800 */
[----:B------:R-:W4:Y:S04]  /*512b0*/  LDL.LU R98, [R1+0xa68] ;  /* 0x000a680001627983 */ /* 0x000f280000300800 */
[----:B------:R-:W4:Y:S04]  /*512c0*/  LDL.LU R99, [R1+0xa6c] ;  /* 0x000a6c0001637983 */ /* 0x000f280000300800 */
[----:B------:R-:W2:Y:S01]  /*512d0*/  LDL.LU R222, [R1+0x35e0] ;  /* 0x0035e00001de7983 */ /* 0x000ea20000300800 */
[----:B---3--:R-:W-:-:S15]  /*512e0*/  HMMA.1688.F32.TF32 R72, R240, R70, R208 ;  /* 0x00000046f048723c */ /* 0x008fde00000810d0 */
[----:B------:R-:W-:-:S04]  /*512f0*/  NOP ;  /* 0x0000000000007918 */ /* 0x000fc80000000000 */
[----:B------:R-:W-:Y:S04]  /*51300*/  STL.64 [R1+0x4d0], R72 ;  /* 0x0004d04801007387 */ /* 0x000fe80000100a00 */
[----:B------:R3:W-:Y:S04]  /*51310*/  STL.64 [R1+0x4d8], R74 ;  /* 0x0004d84a01007387 */ /* 0x0007e80000100a00 */
[----:B------:R-:W3:Y:S01]  /*51320*/  LDL.LU R216, [R1+0x35dc] ;  /* 0x0035dc0001d87983 */ /* 0x000ee20000300800 */
[----:B--2---:R-:W-:-:S03]  /*51330*/  MOV R238, R222 ;  /* 0x000000de00ee7202 */ /* 0x004fc60000000f00 */
[----:B------:R-:W2:Y:S04]  /*51340*/  LDL.LU R250, [R1+0xad8] ;  /* 0x000ad80001fa7983 */ /* 0x000ea80000300800 */
[----:B------:R-:W2:Y:S04]  /*51350*/  LDL.LU R251, [R1+0xadc] ;  /* 0x000adc0001fb7983 */ /* 0x000ea80000300800 */
[----:B------:R-:W2:Y:S04]  /*51360*/  LDL.LU R220, [R1+0x35d8] ;  /* 0x0035d80001dc7983 */ /* 0x000ea80000300800 */
[----:B------:R-:W2:Y:S04]  /*51370*/  LDL.LU R221, [R1+0x35d4] ;  /* 0x0035d40001dd7983 */ /* 0x000ea80000300800 */
[----:B------:R-:W2:Y:S01]  /*51380*/  LDL.LU R222, [R1+0x35d0] ;  /* 0x0035d00001de7983 */ /* 0x000ea20000300800 */
[----:B------:R-:W-:-:S02]  /*51390*/  IMAD.MOV.U32 R246, RZ, RZ, R215 ;  /* 0x000000fffff67224 */ /* 0x000fc400078e00d7 */
[----:B------:R-:W-:Y:S02]  /*513a0*/  IMAD.MOV.U32 R247, RZ, RZ, R223 ;  /* 0x000000fffff77224 */ /* 0x000fe400078e00df */
[----:B---3--:R-:W-:Y:S02]  /*513b0*/  IMAD.MOV.U32 R239, RZ, RZ, R216 ;  /* 0x000000ffffef7224 */ /* 0x008fe400078e00d8 */
        /* <DEDUP_REMOVED lines=12> */
[----:B------:R-:W3:Y:S01]  /*51480*/  LDL.LU R83, [R1+0xaec] ;  /* 0x000aec0001537983 */ /* 0x000ee20000300800 */
[C---:B------:R-:W-:Y:S08]  /*51490*/  HMMA.1688.F32.TF32 R100, R240.reuse, R58, R100 ;  /* 0x0000003af064723c */ /* 0x040ff00000081064 */
[C---:B----4-:R-:W-:Y:S08]  /*514a0*/  HMMA.1688.F32.TF32 R96, R240.reuse, R54, R96 ;  /* 0x00000036f060723c */ /* 0x050ff00000081060 */
[C---:B--2---:R-:W-:Y:S08]  /*514b0*/  HMMA.1688.F32.TF32 R72, R240.reuse, R66, R212 ;  /* 0x00000042f048723c */ /* 0x044ff000000810d4 */
[C---:B---3--:R-:W-:Y:S08]  /*514c0*/  HMMA.1688.F32.TF32 R112, R240.reuse, R14, R216 ;  /* 0x0000000ef070723c */ /* 0x048ff000000810d8 */
[C---:B------:R-:W-:Y:S03]  /*514d0*/  HMMA.1688.F32.TF32 R108, R240.reuse, R10, R220 ;  /* 0x0000000af06c723c */ /* 0x040fe600000810dc */
        /* <DEDUP_REMOVED lines=18> */
[C---:B--2---:R-:W-:Y:S02]  /*51600*/  HMMA.1688.F32.TF32 R72, R240.reuse, R38, R232 ;  /* 0x00000026f048723c */ /* 0x044fe400000810e8 */
[----:B------:R-:W-:Y:S04]  /*51610*/  STL.64 [R1+0x40], R92 ;  /* 0x0000405c01007387 */ /* 0x000fe80000100a00 */
[----:B------:R-:W-:Y:S04]  /*51620*/  STL.64 [R1+0x48], R94 ;  /* 0x0000485e01007387 */ /* 0x000fe80000100a00 */
[----:B------:R-:W1:Y:S04]  /*51630*/  LDL.LU R224, [R1+0xb00] ;  /* 0x000b000001e07983 */ /* 0x000e680000300800 */
[----:B------:R-:W-:Y:S04]  /*51640*/  STL.64 [R1+0x30], R88 ;  /* 0x0000305801007387 */ /* 0x000fe80000100a00 */
[----:B------:R-:W-:Y:S04]  /*51650*/  STL.64 [R1+0x38], R90 ;  /* 0x0000385a01007387 */ /* 0x000fe80000100a00 */
[----:B------:R-:W-:Y:S04]  /*51660*/  STL.64 [R1+0x20], R72 ;  /* 0x0000204801007387 */ /* 0x000fe80000100a00 */
[----:B------:R2:W-:Y:S04]  /*51670*/  STL.64 [R1+0x28], R74 ;  /* 0x0000284a01007387 */ /* 0x0005e80000100a00 */
[----:B------:R-:W1:Y:S04]  /*51680*/  LDL.LU R225, [R1+0xb04] ;  /* 0x000b040001e17983 */ /* 0x000e680000300800 */
[----:B------:R-:W1:Y:S04]  /*51690*/  LDL.LU R226, [R1+0xb08] ;  /* 0x000b080001e27983 */ /* 0x000e680000300800 */
[----:B------:R-:W1:Y:S04]  /*516a0*/  LDL.LU R227, [R1+0xb0c] ;  /* 0x000b0c0001e37983 */ /* 0x000e680000300800 */
[----:B------:R-:W3:Y:S04]  /*516b0*/  LDL.LU R232, [R1+0xb10] ;  /* 0x000b100001e87983 */ /* 0x000ee80000300800 */
[----:B------:R-:W3:Y:S04]  /*516c0*/  LDL.LU R233, [R1+0xb14] ;  /* 0x000b140001e97983 */ /* 0x000ee80000300800 */
[----:B------:R-:W3:Y:S04]  /*516d0*/  LDL.LU R234, [R1+0xb18] ;  /* 0x000b180001ea7983 */ /* 0x000ee80000300800 */
[----:B------:R-:W3:Y:S01]  /*516e0*/  LDL.LU R235, [R1+0xb1c] ;  /* 0x000b1c0001eb7983 */ /* 0x000ee20000300800 */
[----:B--2---:R-:W-:Y:S03]  /*516f0*/  HMMA.1688.F32.TF32 R72, R240, R34, R236 ;  /* 0x00000022f048723c */ /* 0x004fe600000810ec */
[----:B------:R-:W2:-:S15]  /*51700*/  LDL.LU R236, [R1+0xb20] ;  /* 0x000b200001ec7983 */ /* 0x000e9e0000300800 */
[----:B------:R-:W-:Y:S01]  /*51710*/  NOP ;  /* 0x0000000000007918 */ /* 0x000fe20000000000 */
[----:B------:R-:W-:Y:S04]  /*51720*/  STL.64 [R1+0x10], R72 ;  /* 0x0000104801007387 */ /* 0x000fe80000100a00 */
[----:B------:R4:W-:Y:S04]  /*51730*/  STL.64 [R1+0x18], R74 ;  /* 0x0000184a01007387 */ /* 0x0009e80000100a00 */
[----:B------:R-:W2:Y:S04]  /*51740*/  LDL.LU R237, [R1+0xb24] ;  /* 0x000b240001ed7983 */ /* 0x000ea80000300800 */
[----:B------:R-:W2:Y:S04]  /*51750*/  LDL.LU R238, [R1+0xb28] ;  /* 0x000b280001ee7983 */ /* 0x000ea80000300800 */
[----:B------:R-:W2:Y:S01]  /*51760*/  LDL.LU R239, [R1+0xb2c] ;  /* 0x000b2c0001ef7983 */ /* 0x000ea20000300800 */
[C---:B------:R-:W-:Y:S08]  /*51770*/  HMMA.1688.F32.TF32 R248, R240.reuse, R26, R248 ;  /* 0x0000001af0f8723c */ /* 0x040ff000000810f8 */
[C---:B----4-:R-:W-:Y:S08]  /*51780*/  HMMA.1688.F32.TF32 R72, R240.reuse, R30, R84 ;  /* 0x0000001ef048723c */ /* 0x050ff00000081054 */
[C---:B------:R-:W-:Y:S03]  /*51790*/  HMMA.1688.F32.TF32 R244, R240.reuse, R22, R244 ;  /* 0x00000016f0f4723c */ /* 0x040fe600000810f4 */
[----:B------:R-:W-:Y:S05]  /*517a0*/  STL.64 [R1+0x3408], R250 ;  /* 0x003408fa01007387 */ /* 0x000fea0000100a00 */
[----:B------:R-:W-:Y:S03]  /*517b0*/  HMMA.1688.F32.TF32 R240, R240, R18, R80 ;  /* 0x00000012f0f0723c */ /* 0x000fe60000081050 */
[----:B------:R-:W-:Y:S04]  /*517c0*/  STL.64 [R1], R72 ;  /* 0x0000004801007387 */ /* 0x000fe80000100a00 */
        /* <DEDUP_REMOVED lines=16> */
[----:B------:R-:W-:Y:S04]  /*518d0*/  LDS R72, [R5+UR10+0x14280] ;  /* 0x0142800a05487984 */ /* 0x000fe80008000800 */
[----:B------:R-:W-:Y:S04]  /*518e0*/  LDS R74, [R5+UR10+0x16280] ;  /* 0x0162800a054a7984 */ /* 0x000fe80008000800 */
[----:B------:R-:W-:Y:S04]  /*518f0*/  LDS R73, [R6+UR10+0x14280] ;  /* 0x0142800a06497984 */ /* 0x000fe80008000800 */
[----:B------:R-:W1:Y:S02]  /*51900*/  LDS R75, [R6+UR10+0x16280] ;  /* 0x0162800a064b7984 */ /* 0x000e640008000800 */
[C---:B-1----:R-:W-:Y:S08]  /*51910*/  HMMA.1688.F32.TF32 R92, R76.reuse, R70, R224 ;  /* 0x000000464c5c723c */ /* 0x042ff000000810e0 */
[C---:B---3--:R-:W-:Y:S01]  /*51920*/  HMMA.1688.F32.TF32 R80, R76.reuse, R66, R232 ;  /* 0x000000424c50723c */ /* 0x048fe200000810e8 */
[----:B------:R-:W3:Y:S10]  /*51930*/  LDL.LU R232, [R1+0xb50] ;  /* 0x000b500001e87983 */ /* 0x000ef40000300800 */
[----:B------:R-:W-:Y:S04]  /*51940*/  STL.64 [R1+0x190], R92 ;  /* 0x0001905c01007387 */ /* 0x000fe80000100a00 */
[----:B------:R-:W-:Y:S04]  /*51950*/  STL.64 [R1+0x198], R94 ;  /* 0x0001985e01007387 */ /* 0x000fe80000100a00 */
[----:B------:R-:W-:Y:S04]  /*51960*/  STL.64 [R1+0x180], R80 ;  /* 0x0001805001007387 */ /* 0x000fe80000100a00 */
[----:B------:R2:W-:Y:S04]  /*51970*/  STL.64 [R1+0x188], R82 ;  /* 0x0001885201007387 */ /* 0x0005e80000100a00 */
[----:B------:R-:W3:Y:S04]  /*51980*/  LDL.LU R233, [R1+0xb54] ;  /* 0x000b540001e97983 */ /* 0x000ee80000300800 */
[----:B------:R-:W3:Y:S04]  /*51990*/  LDL.LU R234, [R1+0xb58] ;  /* 0x000b580001ea7983 */ /* 0x000ee80000300800 */
[----:B------:R-:W3:Y:S01]  /*519a0*/  LDL.LU R235, [R1+0xb5c] ;  /* 0x000b5c0001eb7983 */ /* 0x000ee20000300800 */
[----:B--2---:R-:W-:-:S15]  /*519b0*/  HMMA.1688.F32.TF32 R80, R76, R14, R236 ;  /* 0x0000000e4c50723c */ /* 0x004fde00000810ec */
[----:B------:R-:W-:-:S04]  /*519c0*/  NOP ;  /* 0x0000000000007918 */ /* 0x000fc80000000000 */
[----:B------:R-:W-:Y:S01]  /*519d0*/  IMAD.MOV.U32 R247, RZ, RZ, R80 ;  /* 0x000000fffff77224 */ /* 0x000fe200078e0050 */
[----:B------:R-:W-:Y:S01]  /*519e0*/  MOV R245, R82 ;  /* 0x0000005200f57202 */ /* 0x000fe20000000f00 */
[----:B------:R-:W-:Y:S01]  /*519f0*/  IMAD.MOV.U32 R246, RZ, RZ, R81 ;  /* 0x000000fffff67224 */ /* 0x000fe200078e0051 */
[----:B------:R-:W2:Y:S01]  /*51a00*/  LDL.LU R80, [R1+0x11d0] ;  /* 0x0011d00001507983 */ /* 0x000ea20000300800 */
[----:B------:R-:W-:-:S03]  /*51a10*/  IMAD.MOV.U32 R244, RZ, RZ, R83 ;  /* 0x000000fffff47224 */ /* 0x000fc600078e0053 */
        /* <DEDUP_REMOVED lines=12> */
[----:B------:R-:W-:Y:S11]  /*51ae0*/  HMMA.1688.F32.TF32 R88, R76, R10, R88 ;  /* 0x0000000a4c58723c */ /* 0x000ff60000081058 */
[----:B------:R-:W-:-:S02]  /*51af0*/  IMAD.MOV.U32 R251, RZ, RZ, R84 ;  /* 0x000000fffffb7224 */ /* 0x000fc400078e0054 */
[----:B------:R-:W-:Y:S02]  /*51b00*/  IMAD.MOV.U32 R250, RZ, RZ, R85 ;  /* 0x000000fffffa7224 */ /* 0x000fe400078e0055 */
[----:B------:R-:W-:Y:S02]  /*51b10*/  IMAD.MOV.U32 R249, RZ, RZ, R86 ;  /* 0x000000fffff97224 */ /* 0x000fe400078e0056 */
[----:B------:R-:W-:Y:S01]  /*51b20*/  IMAD.MOV.U32 R248, RZ, RZ, R87 ;  /* 0x000000fffff87224 */ /* 0x000fe200078e0057 */
[----:B------:R-:W-:Y:S04]  /*51b30*/  STL [R1+0x343c], R244 ;  /* 0x00343cf401007387 */ /* 0x000fe80000100800 */
[----:B------:R-:W-:Y:S04]  /*51b40*/  STL [R1+0x3438], R246 ;  /* 0x003438f601007387 */ /* 0x000fe80000100800 */
[----:B------:R1:W-:Y:S04]  /*51b50*/  STL [R1+0x3434], R247 ;  /* 0x003434f701007387 */ /* 0x0003e80000100800 */
[----:B------:R4:W-:Y:S04]  /*51b60*/  STL [R1+0x3430], R245 ;  /* 0x003430f501007387 */ /* 0x0009e80000100800 */
[----:B------:R-:W-:Y:S04]  /*51b70*/  STL.64 [R1+0x160], R88 ;  /* 0x0001605801007387 */ /* 0x000fe80000100a00 */
[----:B------:R-:W-:Y:S04]  /*51b80*/  STL.64 [R1+0x168], R90 ;  /* 0x0001685a01007387 */ /* 0x000fe80000100a00 */
[----:B------:R-:W-:Y:S04]  /*51b90*/  STL [R1+0x344c], R248 ;  /* 0x00344cf801007387 */ /* 0x000fe80000100800 */
[----:B------:R-:W-:Y:S04]  /*51ba0*/  STL [R1+0x3448], R249 ;  /* 0x003448f901007387 */ /* 0x000fe80000100800 */
[----:B------:R1:W-:Y:S04]  /*51bb0*/  STL [R1+0x3444], R250 ;  /* 0x003444fa01007387 */ /* 0x0003e80000100800 */
[----:B------:R1:W-:Y:S01]  /*51bc0*/  STL [R1+0x3440], R251 ;  /* 0x003440fb01007387 */ /* 0x0003e20000100800 */
[----:B---3--:R-:W-:-:S15]  /*51bd0*/  HMMA.1688.F32.TF32 R84, R76, R58, R232 ;  /* 0x0000003a4c54723c */ /* 0x008fde00000810e8 */
[----:B------:R-:W-:-:S04]  /*51be0*/  NOP ;  /* 0x0000000000007918 */ /* 0x000fc80000000000 */
[----:B------:R3:W-:Y:S04]  /*51bf0*/  STL.64 [R1+0x148], R86 ;  /* 0x0001485601007387 */ /* 0x0007e80000100a00 */
[----:B------:R-:W2:Y:S04]  /*51c00*/  LDL.LU R232, [R1+0x11a0] ;  /* 0x0011a00001e87983 */ /* 0x000ea80000300800 */
[----:B------:R-:W2:Y:S04]  /*51c10*/  LDL.LU R233, [R1+0x11a4] ;  /* 0x0011a40001e97983 */ /* 0x000ea80000300800 */
[----:B------:R-:W2:Y:S04]  /*51c20*/  LDL.LU R234, [R1+0x11a8] ;  /* 0x0011a80001ea7983 */ /* 0x000ea80000300800 */
[----:B------:R-:W2:Y:S02]  /*51c30*/  LDL.LU R235, [R1+0x11ac] ;  /* 0x0011ac0001eb7983 */ /* 0x000ea40000300800 */
[----:B--2---:R-:W-:Y:S01]  /*51c40*/  HMMA.1688.F32.TF32 R80, R76, R54, R80 ;  /* 0x000000364c50723c */ /* 0x004fe20000081050 */
[----:B-1----:R-:W-:Y:S01]  /*51c50*/  MOV R247, R84 ;  /* 0x0000005400f77202 */ /* 0x002fe20000000f00 */
[----:B----4-:R-:W-:-:S05]  /*51c60*/  IMAD.MOV.U32 R245, RZ, RZ, R85 ;  /* 0x000000fffff57224 */ /* 0x010fca00078e0055 */
[----:B------:R1:W-:-:S12]  /*51c70*/  STL [R1+0x3454], R245 ;  /* 0x003454f501007387 */ /* 0x0003d80000100800 */
[----:B------:R-:W-:Y:S02]  /*51c80*/  IMAD.MOV.U32 R250, RZ, RZ, R80 ;  /* 0x000000fffffa7224 */ /* 0x000fe400078e0050 */
[----:B------:R-:W-:Y:S02]  /*51c90*/  IMAD.MOV.U32 R251, RZ, RZ, R81 ;  /* 0x000000fffffb7224 */ /* 0x000fe400078e0051 */
[----:B------:R-:W-:Y:S02]  /*51ca0*/  IMAD.MOV.U32 R244, RZ, RZ, R82 ;  /* 0x000000fffff47224 */ /* 0x000fe400078e0052 */
[----:B------:R-:W-:Y:S01]  /*51cb0*/  IMAD.MOV.U32 R246, RZ, RZ, R83 ;  /* 0x000000fffff67224 */ /* 0x000fe200078e0053 */
[C---:B---3--:R-:W-:Y:S08]  /*51cc0*/  HMMA.1688.F32.TF32 R84, R76.reuse, R50, R224 ;  /* 0x000000324c54723c */ /* 0x048ff000000810e0 */
[----:B------:R-:W-:Y:S01]  /*51cd0*/  HMMA.1688.F32.TF32 R80, R76, R46, R236 ;  /* 0x0000002e4c50723c */ /* 0x000fe200000810ec */
[----:B------:R2:W-:Y:S04]  /*51ce0*/  STL [R1+0x3450], R247 ;  /* 0x003450f701007387 */ /* 0x0005e80000100800 */
[----:B------:R-:W-:Y:S04]  /*51cf0*/  STL [R1+0x3464], R246 ;  /* 0x003464f601007387 */ /* 0x000fe80000100800 */
[----:B------:R-:W-:Y:S04]  /*51d00*/  STL [R1+0x3460], R244 ;  /* 0x003460f401007387 */ /* 0x000fe80000100800 */
[----:B------:R-:W-:Y:S04]  /*51d10*/  STL [R1+0x345c], R250 ;  /* 0x00345cfa01007387 */ /* 0x000fe80000100800 */
[----:B------:R-:W-:Y:S04]  /*51d20*/  STL [R1+0x3458], R251 ;  /* 0x003458fb01007387 */ /* 0x000fe80000100800 */
[----:B------:R3:W-:Y:S04]  /*51d30*/  STL.64 [R1+0x120], R84 ;  /* 0x0001205401007387 */ /* 0x0007e80000100a00 */
[----:B------:R4:W-:Y:S01]  /*51d40*/  STL.64 [R1+0x128], R86 ;  /* 0x0001285601007387 */ /* 0x0009e20000100a00 */
[----:B-1----:R-:W-:-:S03]  /*51d50*/  MOV R245, R80 ;  /* 0x0000005000f57202 */ /* 0x002fc60000000f00 */
[----:B------:R-:W2:Y:S02]  /*51d60*/  LDL.LU R88, [R1+0x1170] ;  /* 0x0011700001587983 */ /* 0x000ea40000300800 */
[----:B--2---:R-:W-:Y:S02]  /*51d70*/  IMAD.MOV.U32 R247, RZ, RZ, R81 ;  /* 0x000000fffff77224 */ /* 0x004fe400078e0051 */
        /* <DEDUP_REMOVED lines=13> */
[----:B------:R-:W-:Y:S04]  /*51e50*/  STL [R1+0x3474], R249 ;  /* 0x003474f901007387 */ /* 0x000fe80000100800 */
[----:B------:R-:W-:Y:S04]  /*51e60*/  STL [R1+0x3470], R248 ;  /* 0x003470f801007387 */ /* 0x000fe80000100800 */
[----:B------:R-:W-:Y:S04]  /*51e70*/  STL [R1+0x346c], R245 ;  /* 0x00346cf501007387 */ /* 0x000fe80000100800 */
        /* <DEDUP_REMOVED lines=15> */
[----:B------:R-:W-:Y:S01]  /*51f70*/  MOV R250, R94 ;  /* 0x0000005e00fa7202 */ /* 0x000fe20000000f00 */
[----:B------:R-:W-:-:S02]  /*51f80*/  IMAD.MOV.U32 R246, RZ, RZ, R92 ;  /* 0x000000fffff67224 */ /* 0x000fc400078e005c */
[----:B------:R-:W-:Y:S01]  /*51f90*/  IMAD.MOV.U32 R244, RZ, RZ, R93 ;  /* 0x000000fffff47224 */ /* 0x000fe200078e005d */
[----:B------:R1:W-:Y:S04]  /*51fa0*/  STL [R1+0x3484], R251 ;  /* 0x003484fb01007387 */ /* 0x0003e80000100800 */
[----:B------:R1:W-:Y:S04]  /*51fb0*/  STL [R1+0x3480], R250 ;  /* 0x003480fa01007387 */ /* 0x0003e80000100800 */
[----:B------:R1:W-:Y:S04]  /*51fc0*/  STL [R1+0x347c], R246 ;  /* 0x00347cf601007387 */ /* 0x0003e80000100800 */
[----:B------:R1:W-:Y:S01]  /*51fd0*/  STL [R1+0x3478], R244 ;  /* 0x003478f401007387 */ /* 0x0003e20000100800 */
[C---:B--2---:R-:W-:Y:S08]  /*51fe0*/  HMMA.1688.F32.TF32 R88, R76.reuse, R38, R88 ;  /* 0x000000264c58723c */ /* 0x044ff00000081058 */
[----:B------:R-:W-:Y:S11]  /*51ff0*/  HMMA.1688.F32.TF32 R80, R76, R30, R80 ;  /* 0x0000001e4c50723c */ /* 0x000ff60000081050 */
[----:B-1----:R-:W-:-:S02]  /*52000*/  IMAD.MOV.U32 R247, RZ, RZ, R91 ;  /* 0x000000fffff77224 */ /* 0x002fc400078e005b */
[----:B------:R-:W-:-:S06]  /*52010*/  IMAD.MOV.U32 R245, RZ, RZ, R90 ;  /* 0x000000fffff57224 */ /* 0x000fcc00078e005a */
[----:B------:R-:W-:Y:S01]  /*52020*/  MOV R251, R80 ;  /* 0x0000005000fb7202 */ /* 0x000fe20000000f00 */
[----:B------:R-:W-:Y:S02]  /*52030*/  IMAD.MOV.U32 R250, RZ, RZ, R81 ;  /* 0x000000fffffa7224 */ /* 0x000fe400078e0051 */
[----:B------:R-:W-:Y:S02]  /*52040*/  IMAD.MOV.U32 R246, RZ, RZ, R82 ;  /* 0x000000fffff67224 */ /* 0x000fe400078e0052 */
[----:B------:R-:W-:Y:S02]  /*52050*/  IMAD.MOV.U32 R244, RZ, RZ, R83 ;  /* 0x000000fffff47224 */ /* 0x000fe400078e0053 */
[----:B------:R-:W-:Y:S01]  /*52060*/  IMAD.MOV.U32 R249, RZ, RZ, R88 ;  /* 0x000000fffff97224 */ /* 0x000fe200078e0058 */
[C---:B---3--:R-:W-:Y:S01]  /*52070*/  HMMA.1688.F32.TF32 R84, R76.reuse, R34, R84 ;  /* 0x000000224c54723c */ /* 0x048fe20000081054 */
[----:B------:R-:W-:Y:S01]  /*52080*/  IMAD.MOV.U32 R248, RZ, RZ, R89 ;  /* 0x000000fffff87224 */ /* 0x000fe200078e0059 */
[----:B------:R1:W-:Y:S06]  /*52090*/  STL [R1+0x3494], R247 ;  /* 0x003494f701007387 */ /* 0x0003ec0000100800 */
[----:B----4-:R-:W-:Y:S01]  /*520a0*/  HMMA.1688.F32.TF32 R80, R76, R26, R224 ;  /* 0x0000001a4c50723c */ /* 0x010fe200000810e0 */
[----:B------:R-:W-:Y:S04]  /*520b0*/  STL [R1+0x3490], R245 ;  /* 0x003490f501007387 */ /* 0x000fe80000100800 */
[----:B------:R2:W-:Y:S04]  /*520c0*/  STL [R1+0x348c], R249 ;  /* 0x00348cf901007387 */ /* 0x0005e80000100800 */
[----:B------:R3:W-:Y:S10]  /*520d0*/  STL [R1+0x3488], R248 ;  /* 0x003488f801007387 */ /* 0x0007f40000100800 */
[----:B-1----:R-:W-:Y:S01]  /*520e0*/  IMAD.MOV.U32 R247, RZ, RZ, R80 ;  /* 0x000000fffff77224 */ /* 0x002fe200078e0050 */
[----:B--2---:R-:W-:Y:S01]  /*520f0*/  MOV R249, R82 ;  /* 0x0000005200f97202 */ /* 0x004fe20000000f00 */
[----:B------:R-:W-:-:S02]  /*52100*/  IMAD.MOV.U32 R245, RZ, RZ, R81 ;  /* 0x000000fffff57224 */ /* 0x000fc400078e0051 */
[----:B---3--:R-:W-:Y:S02]  /*52110*/  IMAD.MOV.U32 R248, RZ, RZ, R83 ;  /* 0x000000fffff87224 */ /* 0x008fe400078e0053 */
[----:B------:R-:W-:Y:S01]  /*52120*/  HMMA.1688.F32.TF32 R80, R76, R22, R236 ;  /* 0x000000164c50723c */ /* 0x000fe200000810ec */
[----:B------:R-:W-:Y:S04]  /*52130*/  STL.64 [R1+0xe0], R84 ;  /* 0x0000e05401007387 */ /* 0x000fe80000100a00 */
[----:B------:R-:W-:Y:S04]  /*52140*/  STL.64 [R1+0xe8], R86 ;  /* 0x0000e85601007387 */ /* 0x000fe80000100a00 */
[----:B------:R1:W-:Y:S04]  /*52150*/  STL [R1+0x34a4], R244 ;  /* 0x0034a4f401007387 */ /* 0x0003e80000100800 */
[----:B------:R2:W-:Y:S04]  /*52160*/  STL [R1+0x34a0], R246 ;  /* 0x0034a0f601007387 */ /* 0x0005e80000100800 */
[----:B------:R3:W-:Y:S04]  /*52170*/  STL [R1+0x349c], R251 ;  /* 0x00349cfb01007387 */ /* 0x0007e80000100800 */
[----:B------:R4:W-:Y:S01]  /*52180*/  STL [R1+0x3498], R250 ;  /* 0x003498fa01007387 */ /* 0x0009e20000100800 */
[----:B-1----:R-:W-:-:S02]  /*52190*/  IMAD.MOV.U32 R244, RZ, RZ, R80 ;  /* 0x000000fffff47224 */ /* 0x002fc400078e0050 */
[----:B--2---:R-:W-:Y:S02]  /*521a0*/  IMAD.MOV.U32 R246, RZ, RZ, R81 ;  /* 0x000000fffff67224 */ /* 0x004fe400078e0051 */
[----:B---3--:R-:W-:Y:S02]  /*521b0*/  IMAD.MOV.U32 R251, RZ, RZ, R82 ;  /* 0x000000fffffb7224 */ /* 0x008fe400078e0052 */
[----:B----4-:R-:W-:-:S05]  /*521c0*/  IMAD.MOV.U32 R250, RZ, RZ, R83 ;  /* 0x000000fffffa7224 */ /* 0x010fca00078e0053 */
[----:B------:R-:W-:Y:S04]  /*521d0*/  STL.64 [R1+0x34c0], R250 ;  /* 0x0034c0fa01007387 */ /* 0x000fe80000100a00 */
[----:B------:R-:W-:Y:S04]  /*521e0*/  STL.64 [R1+0x34b8], R248 ;  /* 0x0034b8f801007387 */ /* 0x000fe80000100a00 */
[----:B------:R-:W-:Y:S04]  /*521f0*/  STL.64 [R1+0x34b0], R246 ;  /* 0x0034b0f601007387 */ /* 0x000fe80000100a00 */
[----:B------:R-:W-:Y:S04]  /*52200*/  STL.64 [R1+0x34a8], R244 ;  /* 0x0034a8f401007387 */ /* 0x000fe80000100a00 */
        /* <DEDUP_REMOVED lines=80> */
[----:B------:R-:W-:Y:S03]  /*52710*/  HMMA.1688.F32.TF32 R76, R76, R18, R232 ;  /* 0x000000124c4c723c */ /* 0x000fe600000810e8 */
        /* <DEDUP_REMOVED lines=9> */
[----:B------:R-:W-:Y:S04]  /*527b0*/  LDS R78, [R5+UR10+0x16300] ;  /* 0x0163000a054e7984 */ /* 0x000fe80008000800 */
[----:B------:R-:W-:Y:S04]  /*527c0*/  LDS R77, [R6+UR10+0x14300] ;  /* 0x0143000a064d7984 */ /* 0x000fe80008000800 */
[----:B------:R-:W1:Y:S04]  /*527d0*/  LDS R79, [R6+UR10+0x16300] ;  /* 0x0163000a064f7984 */ /* 0x000e680008000800 */
[----:B------:R-:W-:Y:S04]  /*527e0*/  STL.64 [R1+0x34d0], R242 ;  /* 0x0034d0f201007387 */ /* 0x000fe80000100a00 */
[----:B------:R-:W-:Y:S01]  /*527f0*/  STL.64 [R1+0x34c8], R240 ;  /* 0x0034c8f001007387 */ /* 0x000fe20000100a00 */
[C---:B--2---:R-:W-:Y:S08]  /*52800*/  HMMA.1688.F32.TF32 R92, R72.reuse, R22, R92 ;  /* 0x00000016485c723c */ /* 0x044ff0000008105c */
[C---:B----4-:R-:W-:Y:S08]  /*52810*/  HMMA.1688.F32.TF32 R88, R72.reuse, R18, R88 ;  /* 0x000000124858723c */ /* 0x050ff00000081058 */
        /* <DEDUP_REMOVED lines=212> */
[C---:B------:R-:W-:Y:S03]  /*53560*/  HMMA.1688.F32.TF32 R128, R72.reuse, R14, R120 ;  /* 0x0000000e4880723c */ /* 0x040fe60000081078 */
[----:B------:R-:W-:Y:S04]  /*53570*/  LDS R140, [R5+UR10+0x14480] ;  /* 0x0144800a058c7984 */ /* 0x000fe80008000800 */
[----:B------:R-:W-:Y:S01]  /*53580*/  LDS R142, [R5+UR10+0x16480] ;  /* 0x0164800a058e7984 */ /* 0x000fe20008000800 */
[C---:B------:R-:W-:Y:S03]  /*53590*/  HMMA.1688.F32.TF32 R124, R72.reuse, R10, R116 ;  /* 0x0000000a487c723c */ /* 0x040fe60000081074 */
[----:B------:R-:W-:Y:S04]  /*535a0*/  LDS R141, [R6+UR10+0x14480] ;  /* 0x0144800a068d7984 */ /* 0x000fe80008000800 */
[----:B------:R-:W2:Y:S01]  /*535b0*/  LDS R143, [R6+UR10+0x16480] ;  /* 0x0164800a068f7984 */ /* 0x000ea20008000800 */
[C---:B------:R-:W-:Y:S03]  /*535c0*/  HMMA.1688.F32.TF32 R120, R72.reuse, R62, R112 ;  /* 0x0000003e4878723c */ /* 0x040fe60000081070 */
[----:B------:R-:W-:Y:S04]  /*535d0*/  LDS R228, [R5+UR10+0x14500] ;  /* 0x0145000a05e47984 */ /* 0x000fe80008000800 */
[----:B------:R-:W-:Y:S01]  /*535e0*/  LDS R230, [R5+UR10+0x16500] ;  /* 0x0165000a05e67984 */ /* 0x000fe20008000800 */
[C---:B------:R-:W-:Y:S03]  /*535f0*/  HMMA.1688.F32.TF32 R116, R72.reuse, R58, R108 ;  /* 0x0000003a4874723c */ /* 0x040fe6000008106c */
[----:B------:R-:W-:Y:S04]  /*53600*/  STL.64 [R1+0x360], R136 ;  /* 0x0003608801007387 */ /* 0x000fe80000100a00 */
[----:B------:R-:W-:Y:S01]  /*53610*/  LDS R229, [R6+UR10+0x14500] ;  /* 0x0145000a06e57984 */ /* 0x000fe20008000800 */
[C---:B------:R-:W-:Y:S03]  /*53620*/  HMMA.1688.F32.TF32 R112, R72.reuse, R54, R104 ;  /* 0x000000364870723c */ /* 0x040fe60000081068 */
[----:B------:R-:W-:Y:S04]  /*53630*/  STL.64 [R1+0x368], R138 ;  /* 0x0003688a01007387 */ /* 0x000fe80000100a00 */
[----:B------:R-:W3:Y:S01]  /*53640*/  LDS R231, [R6+UR10+0x16500] ;  /* 0x0165000a06e77984 */ /* 0x000ee20008000800 */
[C---:B------:R-:W-:Y:S03]  /*53650*/  HMMA.1688.F32.TF32 R108, R72.reuse, R50, R100 ;  /* 0x00000032486c723c */ /* 0x040fe60000081064 */
[----:B------:R-:W-:Y:S05]  /*53660*/  STL.64 [R1+0x350], R132 ;  /* 0x0003508401007387 */ /* 0x000fea0000100a00 */
        /* <DEDUP_REMOVED lines=29> */
[----:B------:R1:W-:Y:S04]  /*53840*/  STL.64 [R1+0x2a0], R88 ;  /* 0x0002a05801007387 */ /* 0x0003e80000100a00 */
[----:B------:R1:W-:Y:S04]  /*53850*/  STL.64 [R1+0x2a8], R90 ;  /* 0x0002a85a01007387 */ /* 0x0003e80000100a00 */
[----:B------:R1:W-:Y:S04]  /*53860*/  STL.64 [R1+0x290], R84 ;  /* 0x0002905401007387 */ /* 0x0003e80000100a00 */
[----:B------:R1:W-:Y:S04]  /*53870*/  STL.64 [R1+0x298], R86 ;  /* 0x0002985601007387 */ /* 0x0003e80000100a00 */
[----:B------:R-:W2:Y:S04]  /*53880*/  LDL.LU R236, [R1+0xe50] ;  /* 0x000e500001ec7983 */ /* 0x000ea80000300800 */
[----:B------:R1:W-:Y:S04]  /*53890*/  STL.64 [R1+0x280], R80 ;  /* 0x0002805001007387 */ /* 0x0003e80000100a00 */
[----:B------:R-:W-:Y:S04]  /*538a0*/  STL.64 [R1+0x288], R82 ;  /* 0x0002885201007387 */ /* 0x000fe80000100a00 */
        /* <DEDUP_REMOVED lines=13> */
[----:B----4-:R-:W4:Y:S04]  /*53980*/  LDL.LU R92, [R1+0xe10] ;  /* 0x000e1000015c7983 */ /* 0x010f280000300800 */
[----:B------:R-:W4:Y:S04]  /*53990*/  LDL.LU R93, [R1+0xe14] ;  /* 0x000e1400015d7983 */ /* 0x000f280000300800 */
[----:B-1----:R-:W4:Y:S04]  /*539a0*/  LDL.LU R94, [R1+0xe18] ;  /* 0x000e1800015e7983 */ /* 0x002f280000300800 */
        /* <DEDUP_REMOVED lines=33> */
[C---:B------:R-:W-:Y:S08]  /*53bc0*/  HMMA.1688.F32.TF32 R236, R76.reuse, R66, R236 ;  /* 0x000000424cec723c */ /* 0x040ff000000810ec */
[C---:B---3--:R-:W-:Y:S08]  /*53bd0*/  HMMA.1688.F32.TF32 R220, R76.reuse, R14, R104 ;  /* 0x0000000e4cdc723c */ /* 0x048ff00000081068 */
[C---:B----4-:R-:W-:Y:S08]  /*53be0*/  HMMA.1688.F32.TF32 R216, R76.reuse, R10, R100 ;  /* 0x0000000a4cd8723c */ /* 0x050ff00000081064 */
[C---:B------:R-:W-:Y:S08]  /*53bf0*/  HMMA.1688.F32.TF32 R208, R76.reuse, R58, R92 ;  /* 0x0000003a4cd0723c */ /* 0x040ff0000008105c */
        /* <DEDUP_REMOVED lines=29> */
[----:B------:R-:W2:Y:S01]  /*53dd0*/  LDL.LU R101, [R1+0xda4] ;  /* 0x000da40001657983 */ /* 0x000ea20000300800 */
[C---:B------:R-:W-:Y:S03]  /*53de0*/  HMMA.1688.F32.TF32 R188, R76.reuse, R38, R224 ;  /* 0x000000264cbc723c */ /* 0x040fe600000810e0 */
[----:B------:R-:W2:Y:S04]  /*53df0*/  LDL.LU R102, [R1+0xda8] ;  /* 0x000da80001667983 */ /* 0x000ea80000300800 */
[----:B------:R-:W2:Y:S04]  /*53e00*/  LDL.LU R103, [R1+0xdac] ;  /* 0x000dac0001677983 */ /* 0x000ea80000300800 */
        /* <DEDUP_REMOVED lines=20> */
[----:B------:R-:W-:Y:S04]  /*53f50*/  STL.64 [R1+0x3338], R190 ;  /* 0x003338be01007387 */ /* 0x000fe80000100a00 */
[----:B------:R-:W-:Y:S04]  /*53f60*/  STL.64 [R1+0x3330], R188 ;  /* 0x003330bc01007387 */ /* 0x000fe80000100a00 */
        /* <DEDUP_REMOVED lines=9> */
[----:B------:R-:W-:Y:S04]  /*54000*/  STL.64 [R1+0x3348], R186 ;  /* 0x003348ba01007387 */ /* 0x000fe80000100a00 */
[----:B------:R-:W-:Y:S01]  /*54010*/  STL.64 [R1+0x3340], R184 ;  /* 0x003340b801007387 */ /* 0x000fe20000100a00 */
[C---:B--2---:R-:W-:Y:S08]  /*54020*/  HMMA.1688.F32.TF32 R180, R76.reuse, R30, R100 ;  /* 0x0000001e4cb4723c */ /* 0x044ff00000081064 */
[C---:B----4-:R-:W-:Y:S08]  /*54030*/  HMMA.1688.F32.TF32 R176, R76.reuse, R26, R96 ;  /* 0x0000001a4cb0723c */ /* 0x050ff00000081060 */
[C---:B-1----:R-:W-:Y:S03]  /*54040*/  HMMA.1688.F32.TF32 R72, R76.reuse, R22, R92 ;  /* 0x000000164c48723c */ /* 0x042fe6000008105c */
[----:B------:R-:W-:Y:S05]  /*54050*/  STL.64 [R1+0x3358], R182 ;  /* 0x003358b601007387 */ /* 0x000fea0000100a00 */
[----:B------:R-:W-:Y:S01]  /*54060*/  HMMA.1688.F32.TF32 R76, R76, R18, R88 ;  /* 0x000000124c4c723c */ /* 0x000fe20000081058 */
        /* <DEDUP_REMOVED lines=8> */
[----:B------:R1:W-:Y:S01]  /*540f0*/  STL.64 [R1+0x3380], R76 ;  /* 0x0033804c01007387 */ /* 0x0003e20000100a00 */
[C---:B------:R-:W-:Y:S03]  /*54100*/  HMMA.1688.F32.TF32 R88, R140.reuse, R14, R224 ;  /* 0x0000000e8c58723c */ /* 0x040fe600000810e0 */
[----:B------:R-:W-:Y:S04]  /*54110*/  STL.64 [R1+0x3398], R82 ;  /* 0x0033985201007387 */ /* 0x000fe80000100a00 */
[----:B------:R-:W-:Y:S04]  /*54120*/  STL.64 [R1+0x3390], R80 ;  /* 0x0033905001007387 */ /* 0x000fe80000100a00 */
[----:B------:R-:W2:Y:S04]  /*54130*/  LDL.LU R96, [R1+0xd30] ;  /* 0x000d300001607983 */ /* 0x000ea80000300800 */
[----:B------:R-:W2:Y:S04]  /*54140*/  LDL.LU R97, [R1+0xd34] ;  /* 0x000d340001617983 */ /* 0x000ea80000300800 */
[----:B------:R-:W2:Y:S04]  /*54150*/  LDL.LU R98, [R1+0xd38] ;  /* 0x000d380001627983 */ /* 0x000ea80000300800 */
[----:B------:R-:W2:Y:S04]  /*54160*/  LDL.LU R99, [R1+0xd3c] ;  /* 0x000d3c0001637983 */ /* 0x000ea80000300800 */
        /* <DEDUP_REMOVED lines=43> */
[----:B--2---:R-:W-:-:S15]  /*54420*/  HMMA.1688.F32.TF32 R96, R140, R62, R96 ;  /* 0x0000003e8c60723c */ /* 0x004fde0000081060 */
[----:B------:R-:W-:-:S04]  /*54430*/  NOP ;  /* 0x0000000000007918 */ /* 0x000fc80000000000 */
[----:B------:R-:W-:Y:S01]  /*54440*/  STL.64 [R1+0x33d8], R98 ;  /* 0x0033d86201007387 */ /* 0x000fe20000100a00 */
[C---:B----4-:R-:W-:Y:S08]  /*54450*/  HMMA.1688.F32.TF32 R116, R140.reuse, R42, R224 ;  /* 0x0000002a8c74723c */ /* 0x050ff000000810e0 */
[C---:B------:R-:W-:Y:S08]  /*54460*/  HMMA.1688.F32.TF32 R100, R140.reuse, R58, R100 ;  /* 0x0000003a8c64723c */ /* 0x040ff00000081064 */
        /* <DEDUP_REMOVED lines=9> */
[----:B------:R-:W-:Y:S01]  /*54500*/  STL.64 [R1+0x34d8], R108 ;  /* 0x0034d86c01007387 */ /* 0x000fe20000100a00 */
[C---:B---3--:R-:W-:Y:S03]  /*54510*/  HMMA.1688.F32.TF32 R120, R140.reuse, R38, R232 ;  /* 0x000000268c78723c */ /* 0x048fe600000810e8 */
        /* <DEDUP_REMOVED lines=8> */
[----:B------:R-:W3:Y:S01]  /*545a0*/  LDL.LU R224, [R1+0xb70] ;  /* 0x000b700001e07983 */ /* 0x000ee20000300800 */
[C---:B------:R-:W-:Y:S03]  /*545b0*/  HMMA.1688.F32.TF32 R124, R140.reuse, R34, R124 ;  /* 0x000000228c7c723c */ /* 0x040fe6000008107c */
[----:B------:R-:W3:Y:S04]  /*545c0*/  LDL.LU R225, [R1+0xb74] ;  /* 0x000b740001e17983 */ /* 0x000ee80000300800 */
[----:B------:R-:W3:Y:S04]  /*545d0*/  LDL.LU R226, [R1+0xb78] ;  /* 0x000b780001e27983 */ /* 0x000ee80000300800 */
[----:B------:R-:W3:Y:S04]  /*545e0*/  LDL.LU R227, [R1+0xb7c] ;  /* 0x000b7c0001e37983 */ /* 0x000ee80000300800 */
        /* <DEDUP_REMOVED lines=24> */
[----:B--2---:R-:W-:Y:S03]  /*54770*/  HMMA.1688.F32.TF32 R136, R140, R22, R232 ;  /* 0x000000168c88723c */ /* 0x004fe600000810e8 */
        /* <DEDUP_REMOVED lines=19> */
[----:B------:R-:W1:Y:S01]  /*548b0*/  LDL.LU R247, [R1+0xc0c] ;  /* 0x000c0c0001f77983 */ /* 0x000e620000300800 */
[----:B---3--:R-:W-:-:S15]  /*548c0*/  HMMA.1688.F32.TF32 R160, R228, R62, R160 ;  /* 0x0000003ee4a0723c */ /* 0x008fde00000810a0 */
[----:B------:R-:W-:-:S04]  /*548d0*/  NOP ;  /* 0x0000000000007918 */ /* 0x000fc80000000000 */
[----:B------:R-:W-:Y:S04]  /*548e0*/  STL [R1+0x3250], R160 ;  /* 0x003250a001007387 */ /* 0x000fe80000100800 */
[----:B------:R-:W-:Y:S04]  /*548f0*/  STL [R1+0x324c], R161 ;  /* 0x00324ca101007387 */ /* 0x000fe80000100800 */
[----:B------:R-:W-:Y:S04]  /*54900*/  STL [R1+0x3248], R162 ;  /* 0x003248a201007387 */ /* 0x000fe80000100800 */
[----:B------:R-:W-:Y:S01]  /*54910*/  STL [R1+0x3244], R163 ;  /* 0x003244a301007387 */ /* 0x000fe20000100800 */
[C---:B--2---:R-:W-:Y:S03]  /*54920*/  HMMA.1688.F32.TF32 R164, R228.reuse, R58, R232 ;  /* 0x0000003ae4a4723c */ /* 0x044fe600000810e8 */
[----:B------:R-:W2:Y:S04]  /*54930*/  LDL.LU R232, [R1+0xbe0] ;  /* 0x000be00001e87983 */ /* 0x000ea80000300800 */
[----:B------:R-:W2:Y:S04]  /*54940*/  LDL.LU R233, [R1+0xbe4] ;  /* 0x000be40001e97983 */ /* 0x000ea80000300800 */
[----:B------:R-:W2:Y:S04]  /*54950*/  LDL.LU R234, [R1+0xbe8] ;  /* 0x000be80001ea7983 */ /* 0x000ea80000300800 */
[----:B------:R-:W2:Y:S01]  /*54960*/  LDL.LU R235, [R1+0xbec] ;  /* 0x000bec0001eb7983 */ /* 0x000ea20000300800 */
[C---:B----4-:R-:W-:Y:S03]  /*54970*/  HMMA.1688.F32.TF32 R168, R228.reuse, R54, R168 ;  /* 0x00000036e4a8723c */ /* 0x050fe600000810a8 */
[----:B------:R-:W-:Y:S05]  /*54980*/  STL [R1+0x3240], R164 ;  /* 0x003240a401007387 */ /* 0x000fea0000100800 */
[C---:B------:R-:W-:Y:S01]  /*54990*/  HMMA.1688.F32.TF32 R172, R228.reuse, R50, R172 ;  /* 0x00000032e4ac723c */ /* 0x040fe200000810ac */
[----:B------:R-:W-:Y:S04]  /*549a0*/  STL [R1+0x323c], R165 ;  /* 0x00323ca501007387 */ /* 0x000fe80000100800 */
[----:B------:R-:W-:Y:S03]  /*549b0*/  STL [R1+0x3238], R166 ;  /* 0x003238a601007387 */ /* 0x000fe60000100800 */
[C---:B-1----:R-:W-:Y:S01]  /*549c0*/  HMMA.1688.F32.TF32 R76, R228.reuse, R46, R244 ;  /* 0x0000002ee44c723c */ /* 0x042fe200000810f4 */
[----:B------:R-:W-:Y:S04]  /*549d0*/  STL [R1+0x3234], R167 ;  /* 0x003234a701007387 */ /* 0x000fe80000100800 */
[----:B------:R-:W-:Y:S04]  /*549e0*/  STL [R1+0x325c], R168 ;  /* 0x00325ca801007387 */ /* 0x000fe80000100800 */
[----:B------:R-:W-:Y:S04]  /*549f0*/  STL [R1+0x3258], R169 ;  /* 0x003258a901007387 */ /* 0x000fe80000100800 */
[----:B------:R-:W-:Y:S04]  /*54a00*/  STL [R1+0x3254], R170 ;  /* 0x003254aa01007387 */ /* 0x000fe80000100800 */
[----:B------:R-:W-:Y:S04]  /*54a10*/  STL [R1+0x3230], R171 ;  /* 0x003230ab01007387 */ /* 0x000fe80000100800 */
[----:B------:R1:W-:Y:S04]  /*54a20*/  STL [R1+0x326c], R172 ;  /* 0x00326cac01007387 */ /* 0x0003e80000100800 */
[----:B------:R-:W-:Y:S04]  /*54a30*/  STL [R1+0x3268], R173 ;  /* 0x003268ad01007387 */ /* 0x000fe80000100800 */
[----:B------:R3:W-:Y:S04]  /*54a40*/  STL [R1+0x3264], R174 ;  /* 0x003264ae01007387 */ /* 0x0007e80000100800 */
[----:B------:R4:W-:Y:S04]  /*54a50*/  STL [R1+0x3260], R175 ;  /* 0x003260af01007387 */ /* 0x0009e80000100800 */
[----:B------:R-:W-:Y:S04]  /*54a60*/  STL.64 [R1+0x5a0], R76 ;  /* 0x0005a04c01007387 */ /* 0x000fe80000100a00 */
[----:B------:R-:W-:Y:S04]  /*54a70*/  STL.64 [R1+0x5a8], R78 ;  /* 0x0005a84e01007387 */ /* 0x000fe80000100a00 */
[----:B------:R-:W2:Y:S04]  /*54a80*/  LDL.LU R220, [R1+0xbd0] ;  /* 0x000bd00001dc7983 */ /* 0x000ea80000300800 */
[----:B------:R-:W2:Y:S04]  /*54a90*/  LDL.LU R221, [R1+0xbd4] ;  /* 0x000bd40001dd7983 */ /* 0x000ea80000300800 */
[----:B------:R-:W2:Y:S04]  /*54aa0*/  LDL.LU R222, [R1+0xbd8] ;  /* 0x000bd80001de7983 */ /* 0x000ea80000300800 */
[----:B------:R-:W2:Y:S01]  /*54ab0*/  LDL.LU R223, [R1+0xbdc] ;  /* 0x000bdc0001df7983 */ /* 0x000ea20000300800 */
[----:B------:R-:W-:Y:S03]  /*54ac0*/  HMMA.1688.F32.TF32 R72, R228, R42, R248 ;  /* 0x0000002ae448723c */ /* 0x000fe600000810f8 */
[----:B------:R-:W2:Y:S04]  /*54ad0*/  LDL.LU R236, [R1+0xbc0] ;  /* 0x000bc00001ec7983 */ /* 0x000ea80000300800 */
[----:B------:R-:W2:Y:S04]  /*54ae0*/  LDL.LU R237, [R1+0xbc4] ;  /* 0x000bc40001ed7983 */ /* 0x000ea80000300800 */
[----:B------:R-:W2:Y:S04]  /*54af0*/  LDL.LU R238, [R1+0xbc8] ;  /* 0x000bc80001ee7983 */ /* 0x000ea80000300800 */
[----:B------:R-:W2:Y:S04]  /*54b00*/  LDL.LU R239, [R1+0xbcc] ;  /* 0x000bcc0001ef7983 */ /* 0x000ea80000300800 */
[----:B-1----:R-:W-:Y:S01]  /*54b10*/  IMAD.MOV.U32 R172, RZ, RZ, R72 ;  /* 0x000000ffffac7224 */ /* 0x002fe200078e0048 */
[----:B---3--:R-:W-:Y:S01]  /*54b20*/  MOV R174, R74 ;  /* 0x0000004a00ae7202 */ /* 0x008fe20000000f00 */
[----:B------:R-:W-:-:S02]  /*54b30*/  IMAD.MOV.U32 R173, RZ, RZ, R73 ;  /* 0x000000ffffad7224 */ /* 0x000fc400078e0049 */
[----:B----4-:R-:W-:Y:S01]  /*54b40*/  IMAD.MOV.U32 R175, RZ, RZ, R75 ;  /* 0x000000ffffaf7224 */ /* 0x010fe200078e004b */
[----:B------:R-:W-:Y:S04]  /*54b50*/  STL [R1+0x3284], R172 ;  /* 0x003284ac01007387 */ /* 0x000fe80000100800 */
[----:B------:R-:W-:Y:S04]  /*54b60*/  STL [R1+0x3280], R173 ;  /* 0x003280ad01007387 */ /* 0x000fe80000100800 */
[----:B------:R1:W-:Y:S04]  /*54b70*/  STL [R1+0x327c], R174 ;  /* 0x00327cae01007387 */ /* 0x0003e80000100800 */
[----:B------:R3:W-:Y:S04]  /*54b80*/  STL [R1+0x3278], R175 ;  /* 0x003278af01007387 */ /* 0x0007e80000100800 */
        /* <DEDUP_REMOVED lines=17> */
[----:B------:R-:W-:-:S02]  /*54ca0*/  IMAD.MOV.U32 R161, RZ, RZ, R72 ;  /* 0x000000ffffa17224 */ /* 0x000fc400078e0048 */
[----:B------:R-:W-:Y:S02]  /*54cb0*/  IMAD.MOV.U32 R162, RZ, RZ, R73 ;  /* 0x000000ffffa27224 */ /* 0x000fe400078e0049 */
[----:B------:R-:W-:Y:S02]  /*54cc0*/  IMAD.MOV.U32 R163, RZ, RZ, R74 ;  /* 0x000000ffffa37224 */ /* 0x000fe400078e004a */
[----:B------:R-:W-:Y:S01]  /*54cd0*/  IMAD.MOV.U32 R164, RZ, RZ, R75 ;  /* 0x000000ffffa47224 */ /* 0x000fe200078e004b */
[C---:B------:R-:W-:Y:S04]  /*54ce0*/  HMMA.1688.F32.TF32 R128, R140.reuse, R30, R128 ;  /* 0x0000001e8c80723c */ /* 0x040fe80000081080 */
[----:B------:R-:W-:Y:S04]  /*54cf0*/  STL [R1+0x328c], R164 ;  /* 0x00328ca401007387 */ /* 0x000fe80000100800 */
[----:B------:R-:W-:Y:S01]  /*54d00*/  STL [R1+0x3288], R163 ;  /* 0x003288a301007387 */ /* 0x000fe20000100800 */
[C---:B------:R-:W-:Y:S03]  /*54d10*/  HMMA.1688.F32.TF32 R132, R140.reuse, R26, R132 ;  /* 0x0000001a8c84723c */ /* 0x040fe60000081084 */
[----:B------:R1:W-:Y:S04]  /*54d20*/  STL [R1+0x3274], R162 ;  /* 0x003274a201007387 */ /* 0x0003e80000100800 */
[----:B------:R1:W-:Y:S01]  /*54d30*/  STL [R1+0x3270], R161 ;  /* 0x003270a101007387 */ /* 0x0003e20000100800 */
[----:B------:R-:W-:Y:S03]  /*54d40*/  HMMA.1688.F32.TF32 R140, R140, R18, R224 ;  /* 0x000000128c8c723c */ /* 0x000fe600000810e0 */
[----:B------:R-:W-:Y:S04]  /*54d50*/  LDS R224, [R5+UR10+0x14580] ;  /* 0x0145800a05e07984 */ /* 0x000fe80008000800 */
[----:B------:R-:W-:Y:S04]  /*54d60*/  LDS R226, [R5+UR10+0x16580] ;  /* 0x0165800a05e27984 */ /* 0x000fe80008000800 */
[----:B------:R-:W-:Y:S04]  /*54d70*/  LDS R225, [R6+UR10+0x14580] ;  /* 0x0145800a06e17984 */ /* 0x000fe80008000800 */
[----:B------:R-:W2:Y:S01]  /*54d80*/  LDS R227, [R6+UR10+0x16580] ;  /* 0x0165800a06e37984 */ /* 0x000ea20008000800 */
[----:B------:R-:W-:-:S15]  /*54d90*/  HMMA.1688.F32.TF32 R72, R228, R34, R220 ;  /* 0x00000022e448723c */ /* 0x000fde00000810dc */
[----:B------:R-:W-:-:S04]  /*54da0*/  NOP ;  /* 0x0000000000007918 */ /* 0x000fc80000000000 */
[----:B------:R-:W-:Y:S01]  /*54db0*/  MOV R168, R72 ;  /* 0x0000004800a87202 */ /* 0x000fe20000000f00 */
        /* <DEDUP_REMOVED lines=9> */
[----:B----4-:R-:W-:-:S15]  /*54e50*/  HMMA.1688.F32.TF32 R72, R228, R26, R240 ;  /* 0x0000001ae448723c */ /* 0x010fde00000810f0 */
[----:B------:R-:W-:-:S04]  /*54e60*/  NOP ;  /* 0x0000000000007918 */ /* 0x000fc80000000000 */
[----:B-1----:R-:W-:Y:S02]  /*54e70*/  IMAD.MOV.U32 R174, RZ, RZ, R72 ;  /* 0x000000ffffae7224 */ /* 0x002fe400078e0048 */
[----:B---3--:R-:W-:Y:S02]  /*54e80*/  IMAD.MOV.U32 R175, RZ, RZ, R73 ;  /* 0x000000ffffaf7224 */ /* 0x008fe400078e0049 */
        /* <DEDUP_REMOVED lines=9> */
[----:B------:R-:W-:Y:S01]  /*54f20*/  HMMA.1688.F32.TF32 R72, R228, R18, R248 ;  /* 0x00000012e448723c */ /* 0x000fe200000810f8 */
[----:B------:R-:W-:Y:S04]  /*54f30*/  STL [R1+0x3298], R170 ;  /* 0x003298aa01007387 */ /* 0x000fe80000100800 */
[----:B------:R3:W-:Y:S04]  /*54f40*/  STL [R1+0x3294], R169 ;  /* 0x003294a901007387 */ /* 0x0007e80000100800 */
[----:B------:R4:W-:Y:S04]  /*54f50*/  STL [R1+0x3290], R168 ;  /* 0x003290a801007387 */ /* 0x0009e80000100800 */
[----:B------:R-:W2:Y:S06]  /*54f60*/  LDL.LU R248, [R1+0x870] ;  /* 0x0008700001f87983 */ /* 0x000eac0000300800 */
[----:B-1----:R-:W-:Y:S01]  /*54f70*/  IMAD.MOV.U32 R160, RZ, RZ, R72 ;  /* 0x000000ffffa07224 */ /* 0x002fe200078e0048 */
[----:B---3--:R-:W-:Y:S01]  /*54f80*/  MOV R169, R74 ;  /* 0x0000004a00a97202 */ /* 0x008fe20000000f00 */
[----:B------:R-:W-:-:S02]  /*54f90*/  IMAD.MOV.U32 R170, RZ, RZ, R73 ;  /* 0x000000ffffaa7224 */ /* 0x000fc400078e0049 */
[----:B----4-:R-:W-:Y:S02]  /*54fa0*/  IMAD.MOV.U32 R168, RZ, RZ, R75 ;  /* 0x000000ffffa87224 */ /* 0x010fe400078e004b */
[----:B--2---:R-:W-:-:S15]  /*54fb0*/  HMMA.1688.F32.TF32 R72, R224, R70, R232 ;  /* 0x00000046e048723c */ /* 0x004fde00000810e8 */
[----:B------:R-:W-:-:S04]  /*54fc0*/  NOP ;  /* 0x0000000000007918 */ /* 0x000fc80000000000 */
[----:B------:R1:W-:Y:S04]  /*54fd0*/  STL.64 [R1+0xd40], R72 ;  /* 0x000d404801007387 */ /* 0x0003e80000100a00 */
        /* <DEDUP_REMOVED lines=117> */
[C---:B------:R-:W-:Y:S08]  /*55730*/  HMMA.1688.F32.TF32 R104, R224.reuse, R62, R96 ;  /* 0x0000003ee068723c */ /* 0x040ff00000081060 */
[C---:B---3--:R-:W-:Y:S08]  /*55740*/  HMMA.1688.F32.TF32 R116, R224.reuse, R66, R108 ;  /* 0x00000042e074723c */ /* 0x048ff0000008106c */
        /* <DEDUP_REMOVED lines=35> */
[----:B--2---:R-:W-:Y:S01]  /*55980*/  HMMA.1688.F32.TF32 R72, R224, R18, R192 ;  /* 0x00000012e048723c */ /* 0x004fe200000810c0 */
[----:B------:R-:W-:Y:S04]  /*55990*/  LDS R224, [R5+UR10+0x14680] ;  /* 0x0146800a05e07984 */ /* 0x000fe80008000800 */
        /* <DEDUP_REMOVED lines=11> */
[----:B------:R-:W1:Y:S04]  /*55a50*/  LDS R227, [R6+UR10+0x16680] ;  /* 0x0166800a06e37984 */ /* 0x000e680008000800 */
        /* <DEDUP_REMOVED lines=115> */
[----:B--2---:R-:W-:-:S02]  /*56190*/  IMAD.MOV.U32 R223, RZ, RZ, R252 ;  /* 0x000000ffffdf7224 */ /* 0x004fc400078e00fc */
[----:B------:R-:W-:Y:S02]  /*561a0*/  IMAD.MOV.U32 R248, RZ, RZ, R4 ;  /* 0x000000fffff87224 */ /* 0x000fe400078e0004 */
[----:B------:R-:W-:Y:S01]  /*561b0*/  IMAD.MOV.U32 R251, RZ, RZ, R0 ;  /* 0x000000fffffb7224 */ /* 0x000fe200078e0000 */
        /* <DEDUP_REMOVED lines=16> */
[----:B------:R-:W1:Y:S04]  /*562c0*/  LDS R231, [R6+UR10+0x16700] ;  /* 0x0167000a06e77984 */ /* 0x000e680008000800 */
[----:B------:R-:W-:Y:S01]  /*562d0*/  LDS R232, [R5+UR10+0x14780] ;  /* 0x0147800a05e87984 */ /* 0x000fe20008000800 */
[C---:B------:R-:W-:Y:S03]  /*562e0*/  HMMA.1688.F32.TF32 R76, R224.reuse, R66, R176 ;  /* 0x00000042e04c723c */ /* 0x040fe600000810b0 */
[----:B------:R-:W-:Y:S04]  /*562f0*/  LDS R234, [R5+UR10+0x16780] ;  /* 0x0167800a05ea7984 */ /* 0x000fe80008000800 */
[----:B------:R-:W-:Y:S01]  /*56300*/  LDS R233, [R6+UR10+0x14780] ;  /* 0x0147800a06e97984 */ /* 0x000fe20008000800 */
[C---:B------:R-:W-:Y:S03]  /*56310*/  HMMA.1688.F32.TF32 R80, R224.reuse, R10, R184 ;  /* 0x0000000ae050723c */ /* 0x040fe600000810b8 */
[----:B------:R-:W2:Y:S04]  /*56320*/  LDS R235, [R6+UR10+0x16780] ;  /* 0x0167800a06eb7984 */ /* 0x000ea80008000800 */
[----:B------:R-:W-:Y:S04]  /*56330*/  STL.64 [R1+0xb60], R72 ;  /* 0x000b604801007387 */ /* 0x000fe80000100a00 */
[----:B------:R3:W-:Y:S02]  /*56340*/  STL.64 [R1+0xb68], R74 ;  /* 0x000b684a01007387 */ /* 0x0007e40000100a00 */
[C---:B---3--:R-:W-:Y:S02]  /*56350*/  HMMA.1688.F32.TF32 R72, R224.reuse, R14, R180 ;  /* 0x0000000ee048723c */ /* 0x048fe400000810b4 */
[----:B------:R-:W-:Y:S04]  /*56360*/  STL.64 [R1+0x15b0], R76 ;  /* 0x0015b04c01007387 */ /* 0x000fe80000100a00 */
[----:B------:R3:W-:Y:S02]  /*56370*/  STL.64 [R1+0x15b8], R78 ;  /* 0x0015b84e01007387 */ /* 0x0007e40000100a00 */
[C---:B---3--:R-:W-:Y:S11]  /*56380*/  HMMA.1688.F32.TF32 R76, R224.reuse, R62, R188 ;  /* 0x0000003ee04c723c */ /* 0x048ff600000810bc */
        /* <DEDUP_REMOVED lines=13> */
[----:B------:R-:W-:Y:S05]  /*56460*/  STL.64 [R1+0x1568], R82 ;  /* 0x0015685201007387 */ /* 0x000fea0000100a00 */
[----:B------:R-:W-:Y:S04]  /*56470*/  STL.64 [R1+0x1550], R76 ;  /* 0x0015504c01007387 */ /* 0x000fe80000100a00 */
[----:B------:R3:W-:Y:S04]  /*56480*/  STL.64 [R1+0x1558], R78 ;  /* 0x0015584e01007387 */ /* 0x0007e80000100a00 */
[----:B------:R-:W-:Y:S01]  /*56490*/  IMAD.MOV.U32 R3, RZ, RZ, R74 ;  /* 0x000000ffff037224 */ /* 0x000fe200078e004a */
[----:B------:R4:W-:Y:S01]  /*564a0*/  STL.64 [R1+0x1540], R72 ;  /* 0x0015404801007387 */ /* 0x0009e20000100a00 */
[----:B------:R-:W-:Y:S01]  /*564b0*/  IMAD.MOV.U32 R2, RZ, RZ, R75 ;  /* 0x000000ffff027224 */ /* 0x000fe200078e004b */
[C---:B---3--:R-:W-:Y:S08]  /*564c0*/  HMMA.1688.F32.TF32 R76, R224.reuse, R42, R208 ;  /* 0x0000002ae04c723c */ /* 0x048ff000000810d0 */
[C---:B----4-:R-:W-:Y:S08]  /*564d0*/  HMMA.1688.F32.TF32 R72, R224.reuse, R38, R212 ;  /* 0x00000026e048723c */ /* 0x050ff000000810d4 */
[C---:B------:R-:W-:Y:S03]  /*564e0*/  HMMA.1688.F32.TF32 R80, R224.reuse, R34, R216 ;  /* 0x00000022e050723c */ /* 0x040fe600000810d8 */
[----:B------:R-:W-:Y:S04]  /*564f0*/  STL.64 [R1+0x1530], R76 ;  /* 0x0015304c01007387 */ /* 0x000fe80000100a00 */
[----:B------:R3:W-:Y:S04]  /*56500*/  STL.64 [R1+0x1538], R78 ;  /* 0x0015384e01007387 */ /* 0x0007e80000100a00 */
[----:B------:R-:W-:Y:S04]  /*56510*/  STL.64 [R1+0x1520], R72 ;  /* 0x0015204801007387 */ /* 0x000fe80000100a00 */
[----:B------:R4:W-:Y:S01]  /*56520*/  STL.64 [R1+0x1528], R74 ;  /* 0x0015284a01007387 */ /* 0x0009e20000100a00 */
[C---:B---3--:R-:W-:Y:S08]  /*56530*/  HMMA.1688.F32.TF32 R76, R224.reuse, R30, R220 ;  /* 0x0000001ee04c723c */ /* 0x048ff000000810dc */
[C---:B----4-:R-:W-:Y:S01]  /*56540*/  HMMA.1688.F32.TF32 R72, R224.reuse, R26, R236 ;  /* 0x0000001ae048723c */ /* 0x050fe200000810ec */
[----:B------:R-:W-:Y:S04]  /*56550*/  STL.64 [R1+0x1510], R80 ;  /* 0x0015105001007387 */ /* 0x000fe80000100a00 */
[----:B------:R3:W-:Y:S06]  /*56560*/  STL.64 [R1+0x1518], R82 ;  /* 0x0015185201007387 */ /* 0x0007ec0000100a00 */
[----:B------:R-:W-:Y:S04]  /*56570*/  STL.64 [R1+0x1500], R76 ;  /* 0x0015004c01007387 */ /* 0x000fe80000100a00 */
[----:B------:R4:W-:Y:S01]  /*56580*/  STL.64 [R1+0x1508], R78 ;  /* 0x0015084e01007387 */ /* 0x0009e20000100a00 */
[C---:B---3--:R-:W-:Y:S03]  /*56590*/  HMMA.1688.F32.TF32 R80, R224.reuse, R22, R240 ;  /* 0x00000016e050723c */ /* 0x048fe600000810f0 */
[----:B------:R-:W-:Y:S04]  /*565a0*/  STL.64 [R1+0x14f0], R72 ;  /* 0x0014f04801007387 */ /* 0x000fe80000100a00 */
[----:B------:R1:W-:Y:S01]  /*565b0*/  STL.64 [R1+0x14f8], R74 ;  /* 0x0014f84a01007387 */ /* 0x0003e20000100a00 */
[----:B----4-:R-:W-:Y:S08]  /*565c0*/  HMMA.1688.F32.TF32 R76, R224, R18, R244 ;  /* 0x00000012e04c723c */ /* 0x010ff000000810f4 */
[----:B-1----:R-:W-:Y:S03]  /*565d0*/  HMMA.1688.F32.TF32 R72, R228, R70, R248 ;  /* 0x00000046e448723c */ /* 0x002fe600000810f8 */
[----:B------:R-:W-:Y:S01]  /*565e0*/  STL.64 [R1+0x14e0], R80 ;  /* 0x0014e05001007387 */ /* 0x000fe20000100a00 */
[----:B------:R-:W-:-:S03]  /*565f0*/  IMAD.MOV.U32 R236, RZ, RZ, R49 ;  /* 0x000000ffffec7224 */ /* 0x000fc600078e0031 */
[----:B------:R-:W-:Y:S01]  /*56600*/  STL.64 [R1+0x14e8], R82 ;  /* 0x0014e85201007387 */ /* 0x000fe20000100a00 */
[----:B------:R-:W-:-:S03]  /*56610*/  IMAD.MOV.U32 R237, RZ, RZ, R52 ;  /* 0x000000ffffed7224 */ /* 0x000fc600078e0034 */
[----:B------:R-:W-:Y:S01]  /*56620*/  STL.64 [R1+0x11c0], R76 ;  /* 0x0011c04c01007387 */ /* 0x000fe20000100a00 */
[----:B------:R-:W-:-:S03]  /*56630*/  IMAD.MOV.U32 R238, RZ, RZ, R53 ;  /* 0x000000ffffee7224 */ /* 0x000fc600078e0035 */
[----:B------:R-:W-:Y:S01]  /*56640*/  STL.64 [R1+0x11c8], R78 ;  /* 0x0011c84e01007387 */ /* 0x000fe20000100a00 */
[----:B------:R-:W-:-:S03]  /*56650*/  IMAD.MOV.U32 R239, RZ, RZ, R56 ;  /* 0x000000ffffef7224 */ /* 0x000fc600078e0038 */
[----:B------:R1:W-:Y:S01]  /*56660*/  STL [R1+0x11b0], R72 ;  /* 0x0011b04801007387 */ /* 0x0003e20000100800 */
[----:B------:R-:W-:-:S03]  /*56670*/  IMAD.MOV.U32 R220, RZ, RZ, R69 ;  /* 0x000000ffffdc7224 */ /* 0x000fc600078e0045 */
[----:B------:R-:W3:Y:S01]  /*56680*/  LDL.LU R49, [R1+0x35a4] ;  /* 0x0035a40001317983 */ /* 0x000ee20000300800 */
[----:B------:R-:W-:-:S03]  /*56690*/  MOV R221, R68 ;  /* 0x0000004400dd7202 */ /* 0x000fc60000000f00 */
[----:B------:R-:W4:Y:S01]  /*566a0*/  LDL.LU R52, [R1+0x35a0] ;  /* 0x0035a00001347983 */ /* 0x000f220000300800 */
[----:B------:R-:W-:-:S03]  /*566b0*/  IMAD.MOV.U32 R222, RZ, RZ, R64 ;  /* 0x000000ffffde7224 */ /* 0x000fc600078e0040 */
[----:B------:R-:W2:Y:S04]  /*566c0*/  LDL.LU R53, [R1+0x359c] ;  /* 0x00359c0001357983 */ /* 0x000ea80000300800 */
[----:B------:R-:W2:Y:S04]  /*566d0*/  LDL.LU R56, [R1+0x3598] ;  /* 0x0035980001387983 */ /* 0x000ea80000300800 */
[----:B------:R-:W2:Y:S04]  /*566e0*/  LDL.LU R69, [R1+0x3594] ;  /* 0x0035940001457983 */ /* 0x000ea80000300800 */
[----:B------:R-:W3:Y:S04]  /*566f0*/  LDL.LU R68, [R1+0x3590] ;  /* 0x0035900001447983 */ /* 0x000ee80000300800 */
        /* <DEDUP_REMOVED lines=9> */
[----:B------:R-:W-:-:S03]  /*56790*/  MOV R219, R65 ;  /* 0x0000004100db7202 */ /* 0x000fc60000000f00 */
[----:B------:R-:W4:Y:S01]  /*567a0*/  LDL.LU R65, [R1+0x3578] ;  /* 0x0035780001417983 */ /* 0x000f220000300800 */
[----:B--2---:R-:W-:Y:S02]  /*567b0*/  IMAD.MOV.U32 R210, RZ, RZ, R69 ;  /* 0x000000ffffd27224 */ /* 0x004fe400078e0045 */
[----:B---3--:R-:W-:Y:S02]  /*567c0*/  IMAD.MOV.U32 R209, RZ, RZ, R68 ;  /* 0x000000ffffd17224 */ /* 0x008fe400078e0044 */
[----:B----4-:R-:W-:Y:S02]  /*567d0*/  IMAD.MOV.U32 R208, RZ, RZ, R64 ;  /* 0x000000ffffd07224 */ /* 0x010fe400078e0040 */
[----:B------:R-:W2:Y:S04]  /*567e0*/  LDL.LU R64, [R1+0x3574] ;  /* 0x0035740001407983 */ /* 0x000ea80000300800 */
[----:B------:R-:W3:Y:S04]  /*567f0*/  LDL.LU R68, [R1+0x3570] ;  /* 0x0035700001447983 */ /* 0x000ee80000300800 */
[----:B------:R-:W4:Y:S01]  /*56800*/  LDL.LU R69, [R1+0x356c] ;  /* 0x00356c0001457983 */ /* 0x000f220000300800 */
[----:B------:R-:W-:Y:S01]  /*56810*/  IMAD.MOV.U32 R211, RZ, RZ, R56 ;  /* 0x000000ffffd37224 */ /* 0x000fe200078e0038 */
[----:B------:R-:W-:-:S02]  /*56820*/  MOV R205, R60 ;  /* 0x0000003c00cd7202 */ /* 0x000fc40000000f00 */
[----:B------:R-:W4:Y:S01]  /*56830*/  LDL.LU R56, [R1+0x3568] ;  /* 0x0035680001387983 */ /* 0x000f220000300800 */
[----:B------:R-:W-:-:S03]  /*56840*/  IMAD.MOV.U32 R204, RZ, RZ, R57 ;  /* 0x000000ffffcc7224 */ /* 0x000fc600078e0039 */
[----:B------:R-:W4:Y:S01]  /*56850*/  LDL.LU R57, [R1+0x3564] ;  /* 0x0035640001397983 */ /* 0x000f220000300800 */
[----:B------:R-:W-:Y:S02]  /*56860*/  IMAD.MOV.U32 R206, RZ, RZ, R61 ;  /* 0x000000ffffce7224 */ /* 0x000fe400078e003d */
[----:B------:R-:W-:Y:S01]  /*56870*/  IMAD.MOV.U32 R207, RZ, RZ, R7 ;  /* 0x000000ffffcf7224 */ /* 0x000fe200078e0007 */
[----:B------:R-:W4:Y:S04]  /*56880*/  LDL.LU R60, [R1+0x3560] ;  /* 0x00356000013c7983 */ /* 0x000f280000300800 */
[----:B------:R-:W4:Y:S04]  /*56890*/  LDL.LU R61, [R1+0x355c] ;  /* 0x00355c00013d7983 */ /* 0x000f280000300800 */
[----:B------:R-:W4:Y:S01]  /*568a0*/  LDL.LU R7, [R1+0x3558] ;  /* 0x0035580001077983 */ /* 0x000f220000300800 */
[----:B------:R-:W-:Y:S01]  /*568b0*/  MOV R203, R65 ;  /* 0x0000004100cb7202 */ /* 0x000fe20000000f00 */
[----:B--2---:R-:W-:-:S02]  /*568c0*/  IMAD.MOV.U32 R202, RZ, RZ, R64 ;  /* 0x000000ffffca7224 */ /* 0x004fc400078e0040 */
[----:B---3--:R-:W-:Y:S02]  /*568d0*/  IMAD.MOV.U32 R201, RZ, RZ, R68 ;  /* 0x000000ffffc97224 */ /* 0x008fe400078e0044 */
[----:B----4-:R-:W-:Y:S02]  /*568e0*/  IMAD.MOV.U32 R200, RZ, RZ, R69 ;  /* 0x000000ffffc87224 */ /* 0x010fe400078e0045 */
[----:B------:R-:W2:Y:S04]  /*568f0*/  LDL.LU R69, [R1+0x3554] ;  /* 0x0035540001457983 */ /* 0x000ea80000300800 */
[----:B------:R-:W3:Y:S04]  /*56900*/  LDL.LU R68, [R1+0x3550] ;  /* 0x0035500001447983 */ /* 0x000ee80000300800 */
[----:B------:R-:W4:Y:S04]  /*56910*/  LDL.LU R64, [R1+0x354c] ;  /* 0x00354c0001407983 */ /* 0x000f280000300800 */
[----:B------:R-:W4:Y:S04]  /*56920*/  LDL.LU R65, [R1+0x3548] ;  /* 0x0035480001417983 */ /* 0x000f280000300800 */
[----:B------:R-:W4:Y:S01]  /*56930*/  LDL.LU R192, [R1+0x660] ;  /* 0x0006600001c07983 */ /* 0x000f220000300800 */
[----:B------:R-:W-:-:S03]  /*56940*/  IMAD.MOV.U32 R195, RZ, RZ, R7 ;  /* 0x000000ffffc37224 */ /* 0x000fc600078e0007 */
[----:B------:R-:W4:Y:S04]  /*56950*/  LDL.LU R193, [R1+0x664] ;  /* 0x0006640001c17983 */ /* 0x000f280000300800 */
[----:B------:R-:W4:Y:S04]  /*56960*/  LDL.LU R194, [R1+0x668] ;  /* 0x0006680001c27983 */ /* 0x000f280000300800 */
[----:B------:R-:W4:Y:S01]  /*56970*/  LDL.LU R7, [R1+0x3544] ;  /* 0x0035440001077983 */ /* 0x000f220000300800 */
[----:B--2---:R-:W-:Y:S02]  /*56980*/  IMAD.MOV.U32 R191, RZ, RZ, R69 ;  /* 0x000000ffffbf7224 */ /* 0x004fe400078e0045 */
[----:B---3--:R-:W-:-:S02]  /*56990*/  IMAD.MOV.U32 R190, RZ, RZ, R68 ;  /* 0x000000ffffbe7224 */ /* 0x008fc400078e0044 */
[----:B----4-:R-:W-:Y:S02]  /*569a0*/  IMAD.MOV.U32 R188, RZ, RZ, R64 ;  /* 0x000000ffffbc7224 */ /* 0x010fe400078e0040 */
[----:B------:R-:W2:Y:S01]  /*569b0*/  LDL.LU R64, [R1+0x3540] ;  /* 0x0035400001407983 */ /* 0x000ea20000300800 */
[----:B------:R-:W-:-:S03]  /*569c0*/  IMAD.MOV.U32 R189, RZ, RZ, R65 ;  /* 0x000000ffffbd7224 */ /* 0x000fc600078e0041 */
[----:B------:R-:W3:Y:S04]  /*569d0*/  LDL.LU R65, [R1+0x353c] ;  /* 0x00353c0001417983 */ /* 0x000ee80000300800 */
[----:B------:R-:W4:Y:S04]  /*569e0*/  LDL.LU R68, [R1+0x3538] ;  /* 0x0035380001447983 */ /* 0x000f280000300800 */
[----:B------:R-:W2:Y:S04]  /*569f0*/  LDL.LU R69, [R1+0x3534] ;  /* 0x0035340001457983 */ /* 0x000ea80000300800 */
[----:B------:R-:W2:Y:S01]  /*56a00*/  LDL.LU R184, [R1+0x680] ;  /* 0x0006800001b87983 */ /* 0x000ea20000300800 */
[----:B------:R-:W-:-:S03]  /*56a10*/  MOV R187, R7 ;  /* 0x0000000700bb7202 */ /* 0x000fc60000000f00 */
[----:B------:R-:W2:Y:S04]  /*56a20*/  LDL.LU R185, [R1+0x684] ;  /* 0x0006840001b97983 */ /* 0x000ea80000300800 */
[----:B------:R-:W2:Y:S04]  /*56a30*/  LDL.LU R186, [R1+0x688] ;  /* 0x0006880001ba7983 */ /* 0x000ea80000300800 */
[----:B------:R-:W2:Y:S04]  /*56a40*/  LDL.LU R7, [R1+0x3530] ;  /* 0x0035300001077983 */ /* 0x000ea80000300800 */
[----:B------:R-:W3:Y:S01]  /*56a50*/  LDL.LU R176, [R1+0x6a0] ;  /* 0x0006a00001b07983 */ /* 0x000ee20000300800 */
[----:B------:R-:W-:-:S03]  /*56a60*/  IMAD.MOV.U32 R252, RZ, RZ, R73 ;  /* 0x000000fffffc7224 */ /* 0x000fc600078e0049 */
[----:B------:R-:W3:Y:S01]  /*56a70*/  LDL.LU R177, [R1+0x6a4] ;  /* 0x0006a40001b17983 */ /* 0x000ee20000300800 */
[----:B------:R-:W-:-:S03]  /*56a80*/  IMAD.MOV.U32 R4, RZ, RZ, R74 ;  /* 0x000000ffff047224 */ /* 0x000fc600078e004a */
[----:B------:R-:W3:Y:S01]  /*56a90*/  LDL.LU R178, [R1+0x6a8] ;  /* 0x0006a80001b27983 */ /* 0x000ee20000300800 */
[----:B------:R-:W-:-:S03]  /*56aa0*/  MOV R0, R75 ;  /* 0x0000004b00007202 */ /* 0x000fc60000000f00 */
[----:B------:R-:W3:Y:S04]  /*56ab0*/  LDL.LU R179, [R1+0x6ac] ;  /* 0x0006ac0001b37983 */ /* 0x000ee80000300800 */
[----:B-1----:R-:W3:Y:S04]  /*56ac0*/  LDL.LU R72, [R1+0x6b0] ;  /* 0x0006b00001487983 */ /* 0x002ee80000300800 */
[----:B------:R-:W3:Y:S04]  /*56ad0*/  LDL.LU R73, [R1+0x6b4] ;  /* 0x0006b40001497983 */ /* 0x000ee80000300800 */
[----:B------:R-:W3:Y:S01]  /*56ae0*/  LDL.LU R74, [R1+0x6b8] ;  /* 0x0006b800014a7983 */ /* 0x000ee20000300800 */
[----:B--2---:R-:W-:-:S03]  /*56af0*/  IMAD.MOV.U32 R75, RZ, RZ, R7 ;  /* 0x000000ffff4b7224 */ /* 0x004fc600078e0007 */
        /* <DEDUP_REMOVED lines=65> */
[----:B------:R-:W2:Y:S01]  /*56f10*/  LDL.LU R7, [R1+0x3528] ;  /* 0x0035280001077983 */ /* 0x000ea20000300800 */
[----:B------:R-:W-:Y:S02]  /*56f20*/  IMAD.MOV.U32 R180, RZ, RZ, R69 ;  /* 0x000000ffffb47224 */ /* 0x000fe400078e0045 */
[----:B----4-:R-:W-:Y:S01]  /*56f30*/  IMAD.MOV.U32 R181, RZ, RZ, R68 ;  /* 0x000000ffffb57224 */ /* 0x010fe200078e0044 */
[----:B------:R-:W-:Y:S01]  /*56f40*/  MOV R183, R64 ;  /* 0x0000004000b77202 */ /* 0x000fe20000000f00 */
[----:B---3--:R-:W-:Y:S01]  /*56f50*/  IMAD.MOV.U32 R182, RZ, RZ, R65 ;  /* 0x000000ffffb67224 */ /* 0x008fe200078e0041 */
[C---:B------:R-:W-:Y:S08]  /*56f60*/  HMMA.1688.F32.TF32 R76, R232.reuse, R70, R76 ;  /* 0x00000046e84c723c */ /* 0x040ff0000008104c */
[----:B------:R-:W-:Y:S08]  /*56f70*/  HMMA.1688.F32.TF32 R68, R232, R66, R72 ;  /* 0x00000042e844723c */ /* 0x000ff00000081048 */
        /* <DEDUP_REMOVED lines=15> */
[----:B-1----:R-:W3:Y:S04]  /*57070*/  LDL.LU.64 R126, [R1+0x3520] ;  /* 0x00352000017e7983 */ /* 0x002ee80000300a00 */
[----:B------:R-:W3:Y:S04]  /*57080*/  LDL.LU.64 R124, [R1+0x3518] ;  /* 0x00351800017c7983 */ /* 0x000ee80000300a00 */
[----:B------:R-:W-:Y:S04]  /*57090*/  STL.64 [R1+0x1190], R120 ;  /* 0x0011907801007387 */ /* 0x000fe80000100a00 */
[----:B------:R1:W-:Y:S01]  /*570a0*/  STL.64 [R1+0x1198], R122 ;  /* 0x0011987a01007387 */ /* 0x0003e20000100a00 */
[C---:B------:R-:W-:Y:S03]  /*570b0*/  HMMA.1688.F32.TF32 R96, R228.reuse, R34, R96 ;  /* 0x00000022e460723c */ /* 0x040fe60000081060 */
[----:B-1----:R-:W4:Y:S04]  /*570c0*/  LDL.LU.64 R122, [R1+0x3510] ;  /* 0x00351000017a7983 */ /* 0x002f280000300a00 */
[----:B------:R-:W4:Y:S04]  /*570d0*/  LDL.LU.64 R120, [R1+0x3508] ;  /* 0x0035080001787983 */ /* 0x000f280000300a00 */
[----:B------:R-:W-:Y:S04]  /*570e0*/  STL.64 [R1+0x1180], R116 ;  /* 0x0011807401007387 */ /* 0x000fe80000100a00 */
[----:B------:R1:W-:Y:S04]  /*570f0*/  STL.64 [R1+0x1188], R118 ;  /* 0x0011887601007387 */ /* 0x0003e80000100a00 */
[----:B-1----:R-:W2:Y:S04]  /*57100*/  LDL.LU.64 R118, [R1+0x3500] ;  /* 0x0035000001767983 */ /* 0x002ea80000300a00 */
[----:B------:R-:W2:Y:S04]  /*57110*/  LDL.LU.64 R116, [R1+0x34f8] ;  /* 0x0034f80001747983 */ /* 0x000ea80000300a00 */
[----:B------:R-:W-:Y:S04]  /*57120*/  STL.64 [R1+0x1170], R112 ;  /* 0x0011707001007387 */ /* 0x000fe80000100a00 */
[----:B------:R1:W-:Y:S01]  /*57130*/  STL.64 [R1+0x1178], R114 ;  /* 0x0011787201007387 */ /* 0x0003e20000100a00 */
[----:B------:R-:W-:Y:S01]  /*57140*/  HMMA.1688.F32.TF32 R80, R228, R18, R80 ;  /* 0x00000012e450723c */ /* 0x000fe20000081050 */
[----:B------:R-:W-:-:S02]  /*57150*/  IMAD.MOV.U32 R196, RZ, RZ, R61 ;  /* 0x000000ffffc47224 */ /* 0x000fc400078e003d */
[----:B------:R-:W-:Y:S01]  /*57160*/  IMAD.MOV.U32 R197, RZ, RZ, R60 ;  /* 0x000000ffffc57224 */ /* 0x000fe200078e003c */
[----:B------:R-:W-:Y:S01]  /*57170*/  MOV R213, R52 ;  /* 0x0000003400d57202 */ /* 0x000fe20000000f00 */
[----:B------:R-:W-:Y:S02]  /*57180*/  IMAD.MOV.U32 R198, RZ, RZ, R57 ;  /* 0x000000ffffc67224 */ /* 0x000fe400078e0039 */
[----:B------:R-:W-:Y:S01]  /*57190*/  IMAD.MOV.U32 R215, RZ, RZ, R48 ;  /* 0x000000ffffd77224 */ /* 0x000fe200078e0030 */
[C---:B------:R-:W-:Y:S01]  /*571a0*/  HMMA.1688.F32.TF32 R64, R232.reuse, R14, R176 ;  /* 0x0000000ee840723c */ /* 0x040fe200000810b0 */
[----:B------:R-:W-:Y:S02]  /*571b0*/  IMAD.MOV.U32 R199, RZ, RZ, R56 ;  /* 0x000000ffffc77224 */ /* 0x000fe400078e0038 */
[----:B------:R-:W-:Y:S01]  /*571c0*/  IMAD.MOV.U32 R244, RZ, RZ, R45 ;  /* 0x000000fffff47224 */ /* 0x000fe200078e002d */
[----:B-1----:R-:W3:Y:S04]  /*571d0*/  LDL.LU.64 R114, [R1+0x34f0] ;  /* 0x0034f00001727983 */ /* 0x002ee80000300a00 */
[----:B------:R-:W3:Y:S04]  /*571e0*/  LDL.LU.64 R112, [R1+0x34e8] ;  /* 0x0034e80001707983 */ /* 0x000ee80000300a00 */
[----:B------:R-:W-:Y:S04]  /*571f0*/  STL.64 [R1+0x1160], R108 ;  /* 0x0011606c01007387 */ /* 0x000fe80000100a00 */
[----:B------:R1:W-:Y:S01]  /*57200*/  STL.64 [R1+0x1168], R110 ;  /* 0x0011686e01007387 */ /* 0x0003e20000100a00 */
[----:B------:R-:W-:Y:S01]  /*57210*/  HMMA.1688.F32.TF32 R72, R232, R10, R180 ;  /* 0x0000000ae848723c */ /* 0x000fe200000810b4 */
[----:B------:R-:W-:-:S02]  /*57220*/  IMAD.MOV.U32 R212, RZ, RZ, R53 ;  /* 0x000000ffffd47224 */ /* 0x000fc400078e0035 */
[----:B------:R-:W-:Y:S02]  /*57230*/  IMAD.MOV.U32 R214, RZ, RZ, R49 ;  /* 0x000000ffffd67224 */ /* 0x000fe400078e0031 */
[----:B------:R-:W-:Y:S01]  /*57240*/  IMAD.MOV.U32 R245, RZ, RZ, R44 ;  /* 0x000000fffff57224 */ /* 0x000fe200078e002c */
[----:B------:R-:W-:Y:S01]  /*57250*/  MOV R247, R40 ;  /* 0x0000002800f77202 */ /* 0x000fe20000000f00 */
[----:B------:R-:W-:Y:S01]  /*57260*/  IMAD.MOV.U32 R246, RZ, RZ, R41 ;  /* 0x000000fffff67224 */ /* 0x000fe200078e0029 */
[----:B------:R-:W-:Y:S04]  /*57270*/  LDS R228, [R5+UR10+0x18080] ;  /* 0x0180800a05e47984 */ /* 0x000fe80008000800 */
[----:B-1----:R-:W3:Y:S04]  /*57280*/  LDL.LU.64 R110, [R1+0x34e0] ;  /* 0x0034e000016e7983 */ /* 0x002ee80000300a00 */
[----:B------:R-:W3:Y:S04]  /*57290*/  LDL.LU.64 R108, [R1+0x34d8] ;  /* 0x0034d800016c7983 */ /* 0x000ee80000300a00 */
[----:B------:R-:W-:Y:S04]  /*572a0*/  STL.64 [R1+0x1150], R240 ;  /* 0x001150f001007387 */ /* 0x000fe80000100a00 */
[----:B------:R1:W-:Y:S04]  /*572b0*/  STL.64 [R1+0x1158], R242 ;  /* 0x001158f201007387 */ /* 0x0003e80000100a00 */
[----:B------:R-:W-:Y:S04]  /*572c0*/  LDS R230, [R5+UR10+0x1a080] ;  /* 0x01a0800a05e67984 */ /* 0x000fe80008000800 */
[----:B------:R-:W-:Y:S04]  /*572d0*/  LDS R229, [R6+UR10+0x18080] ;  /* 0x0180800a06e57984 */ /* 0x000fe80008000800 */
[----:B-1----:R-:W3:Y:S04]  /*572e0*/  LDL.LU.64 R242, [R1+0x34d0] ;  /* 0x0034d00001f27983 */ /* 0x002ee80000300a00 */
[----:B------:R-:W3:Y:S04]  /*572f0*/  LDL.LU.64 R240, [R1+0x34c8] ;  /* 0x0034c80001f07983 */ /* 0x000ee80000300a00 */
[----:B------:R-:W-:Y:S04]  /*57300*/  STL.64 [R1+0x1140], R248 ;  /* 0x001140f801007387 */ /* 0x000fe80000100a00 */
[----:B------:R1:W-:Y:S04]  /*57310*/  STL.64 [R1+0x1148], R250 ;  /* 0x001148fa01007387 */ /* 0x0003e80000100a00 */
[----:B------:R-:W-:Y:S04]  /*57320*/  LDS R231, [R6+UR10+0x1a080] ;  /* 0x01a0800a06e77984 */ /* 0x000fe80008000800 */
[----:B-1----:R-:W3:Y:S04]  /*57330*/  LDL.LU.64 R250, [R1+0x34c0] ;  /* 0x0034c00001fa7983 */ /* 0x002ee80000300a00 */
[----:B------:R-:W3:Y:S04]  /*57340*/  LDL.LU.64 R248, [R1+0x34b8] ;  /* 0x0034b80001f87983 */ /* 0x000ee80000300a00 */
        /* <DEDUP_REMOVED lines=27> */
[----:B------:R-:W-:Y:S02]  /*57500*/  LDS R227, [R6+UR10+0x1a000] ;  /* 0x01a0000a06e37984 */ /* 0x000fe40008000800 */
        /* <DEDUP_REMOVED lines=27> */
[----:B------:R-:W-:Y:S01]  /*576c0*/  LDSM.16.M88.4 R52, [R7+UR11+0x45880] ;  /* 0x0458800b0734783b */ /* 0x000fe20008000200 */
[----:B------:R-:W-:Y:S02]  /*576d0*/  IMAD.MOV.U32 R219, RZ, RZ, R8 ;  /* 0x000000ffffdb7224 */ /* 0x000fe400078e0008 */
[----:B------:R-:W-:Y:S01]  /*576e0*/  IMAD.MOV.U32 R216, RZ, RZ, R13 ;  /* 0x000000ffffd87224 */ /* 0x000fe200078e000d */
[----:B------:R-:W2:Y:S01]  /*576f0*/  LDSM.16.M88.4 R8, [R7+UR11+0x40080] ;  /* 0x0400800b0708783b */ /* 0x000ea20008000200 */
[C---:B-1----:R-:W-:Y:S01]  /*57700*/  HMMA.1688.F32.TF32 R40, R232.reuse, R22, R236 ;  /* 0x00000016e828723c */ /* 0x042fe200000810ec */
[----:B------:R-:W-:Y:S01]  /*57710*/  IMAD.MOV.U32 R217, RZ, RZ, R12 ;  /* 0x000000ffffd97224 */ /* 0x000fe200078e000c */
[----:B------:R-:W-:Y:S01]  /*57720*/  MOV R239, R16 ;  /* 0x0000001000ef7202 */ /* 0x000fe20000000f00 */
[----:B------:R-:W1:Y:S01]  /*57730*/  LDSM.16.M88.4 R12, [R7+UR11+0x40880] ;  /* 0x0408800b070c783b */ /* 0x000e620008000200 */
[----:B------:R-:W-:Y:S02]  /*57740*/  IMAD.MOV.U32 R238, RZ, RZ, R17 ;  /* 0x000000ffffee7224 */ /* 0x000fe400078e0011 */
[----:B------:R-:W-:Y:S01]  /*57750*/  IMAD.MOV.U32 R236, RZ, RZ, R21 ;  /* 0x000000ffffec7224 */ /* 0x000fe200078e0015 */
[----:B------:R-:W-:Y:S01]  /*57760*/  LDSM.16.M88.4 R56, [R7+UR11+0x46080] ;  /* 0x0460800b0738783b */ /* 0x000fe20008000200 */
[----:B------:R-:W-:Y:S01]  /*57770*/  HMMA.1688.F32.TF32 R232, R232, R18, R244 ;  /* 0x00000012e8e8723c */ /* 0x000fe200000810f4 */
[----:B------:R-:W-:-:S02]  /*57780*/  IMAD.MOV.U32 R237, RZ, RZ, R20 ;  /* 0x000000ffffed7224 */ /* 0x000fc400078e0014 */
[----:B------:R-:W1:Y:S01]  /*57790*/  LDSM.16.M88.4 R16, [R7+UR11+0x41080] ;  /* 0x0410800b0710783b */ /* 0x000e620008000200 */
[----:B------:R-:W-:Y:S02]  /*577a0*/  IMAD.MOV.U32 R222, RZ, RZ, R25 ;  /* 0x000000ffffde7224 */ /* 0x000fe400078e0019 */
[----:B------:R-:W-:Y:S01]  /*577b0*/  IMAD.MOV.U32 R223, RZ, RZ, R24 ;  /* 0x000000ffffdf7224 */ /* 0x000fe200078e0018 */
[----:B------:R-:W1:Y:S01]  /*577c0*/  LDSM.16.M88.4 R20, [R7+UR11+0x41880] ;  /* 0x0418800b0714783b */ /* 0x000e620008000200 */
[----:B------:R-:W-:Y:S01]  /*577d0*/  IMAD.MOV.U32 R220, RZ, RZ, R29 ;  /* 0x000000ffffdc7224 */ /* 0x000fe200078e001d */
[----:B------:R-:W-:Y:S02]  /*577e0*/  MOV R221, R28 ;  /* 0x0000001c00dd7202 */ /* 0x000fe40000000f00 */
[----:B------:R-:W1:Y:S01]  /*577f0*/  LDSM.16.M88.4 R24, [R7+UR11+0x42080] ;  /* 0x0420800b0718783b */ /* 0x000e620008000200 */
[----:B------:R-:W-:Y:S02]  /*57800*/  IMAD.MOV.U32 R246, RZ, RZ, R33 ;  /* 0x000000fffff67224 */ /* 0x000fe400078e0021 */
[----:B------:R-:W-:Y:S01]  /*57810*/  IMAD.MOV.U32 R247, RZ, RZ, R32 ;  /* 0x000000fffff77224 */ /* 0x000fe200078e0020 */
[----:B------:R-:W-:Y:S01]  /*57820*/  STL.64 [R1+0xda0], R48 ;  /* 0x000da03001007387 */ /* 0x000fe20000100a00 */
[----:B------:R-:W-:-:S03]  /*57830*/  IMAD.MOV.U32 R244, RZ, RZ, R37 ;  /* 0x000000fffff47224 */ /* 0x000fc600078e0025 */
[----:B------:R-:W1:Y:S01]  /*57840*/  LDSM.16.M88.4 R28, [R7+UR11+0x42880] ;  /* 0x0428800b071c783b */ /* 0x000e620008000200 */
[----:B------:R-:W-:-:S03]  /*57850*/  IMAD.MOV.U32 R245, RZ, RZ, R36 ;  /* 0x000000fffff57224 */ /* 0x000fc600078e0024 */
[----:B------:R-:W-:Y:S04]  /*57860*/  STL.64 [R1+0xda8], R50 ;  /* 0x000da83201007387 */ /* 0x000fe80000100a00 */
[----:B------:R-:W-:Y:S04]  /*57870*/  STL.64 [R1+0xb50], R44 ;  /* 0x000b502c01007387 */ /* 0x000fe80000100a00 */
[----:B------:R-:W1:Y:S04]  /*57880*/  LDSM.16.M88.4 R32, [R7+UR11+0x43080] ;  /* 0x0430800b0720783b */ /* 0x000e680008000200 */
[----:B------:R-:W-:Y:S04]  /*57890*/  STL.64 [R1+0xb58], R46 ;  /* 0x000b582e01007387 */ /* 0x000fe80000100a00 */
[----:B------:R-:W-:Y:S04]  /*578a0*/  STL.64 [R1+0xb10], R40 ;  /* 0x000b102801007387 */ /* 0x000fe80000100a00 */
[----:B------:R-:W1:Y:S04]  /*578b0*/  LDSM.16.M88.4 R36, [R7+UR11+0x43880] ;  /* 0x0438800b0724783b */ /* 0x000e680008000200 */
[----:B------:R-:W-:Y:S04]  /*578c0*/  STL.64 [R1+0xb18], R42 ;  /* 0x000b182a01007387 */ /* 0x000fe80000100a00 */
[----:B------:R-:W1:Y:S04]  /*578d0*/  LDSM.16.M88.4 R40, [R7+UR11+0x44080] ;  /* 0x0440800b0728783b */ /* 0x000e680008000200 */
[----:B------:R-:W1:Y:S04]  /*578e0*/  LDSM.16.M88.4 R44, [R7+UR11+0x44880] ;  /* 0x0448800b072c783b */ /* 0x000e680008000200 */
[----:B------:R-:W1:Y:S04]  /*578f0*/  LDSM.16.M88.4 R48, [R7+UR11+0x45080] ;  /* 0x0450800b0730783b */ /* 0x000e680008000200 */
[----:B------:R-:W3:Y:S04]  /*57900*/  LDSM.16.M88.4 R60, [R7+UR11+0x46880] ;  /* 0x0468800b073c783b */ /* 0x000ee80008000200 */
[----:B------:R-:W3:Y:S04]  /*57910*/  LDSM.16.M88.4 R64, [R7+UR11+0x47080] ;  /* 0x0470800b0740783b */ /* 0x000ee80008000200 */
[----:B------:R-:W3:Y:S04]  /*57920*/  LDSM.16.M88.4 R68, [R7+UR11+0x47880] ;  /* 0x0478800b0744783b */ /* 0x000ee80008000200 */
[----:B------:R-:W-:Y:S04]  /*57930*/  STL [R1+0x3110], R232 ;  /* 0x003110e801007387 */ /* 0x000fe80000100800 */
[----:B------:R-:W-:Y:S04]  /*57940*/  STL [R1+0x310c], R233 ;  /* 0x00310ce901007387 */ /* 0x000fe80000100800 */
[----:B------:R-:W-:Y:S04]  /*57950*/  STL [R1+0x3108], R234 ;  /* 0x003108ea01007387 */ /* 0x000fe80000100800 */
[----:B------:R-:W-:Y:S04]  /*57960*/  STL [R1+0x3104], R235 ;  /* 0x003104eb01007387 */ /* 0x000fe80000100800 */
[----:B--2---:R-:W-:Y:S04]  /*57970*/  STL [R1+0x30fc], R10 ;  /* 0x0030fc0a01007387 */ /* 0x004fe80000100800 */
[----:B------:R-:W-:Y:S04]  /*57980*/  STL [R1+0x30f8], R11 ;  /* 0x0030f80b01007387 */ /* 0x000fe80000100800 */
[----:B-1----:R-:W-:Y:S04]  /*57990*/  STL [R1+0x3114], R14 ;  /* 0x0031140e01007387 */ /* 0x002fe80000100800 */
[----:B------:R-:W-:Y:S04]  /*579a0*/  STL [R1+0x3100], R15 ;  /* 0x0031000f01007387 */ /* 0x000fe80000100800 */
[----:B------:R-:W-:Y:S04]  /*579b0*/  STL [R1+0x3118], R18 ;  /* 0x0031181201007387 */ /* 0x000fe80000100800 */
        /* <DEDUP_REMOVED lines=18> */
[----:B------:R-:W-:Y:S01]  /*57ae0*/  STL [R1+0x315c], R54 ;  /* 0x00315c3601007387 */ /* 0x000fe20000100800 */
[----:B------:R-:W-:Y:S03]  /*57af0*/  HMMA.1688.F32.TF32 R72, R224, R12, R236 ;  /* 0x0000000ce048723c */ /* 0x000fe600000810ec */
[----:B------:R2:W-:Y:S04]  /*57b00*/  STL [R1+0x3158], R55 ;  /* 0x0031583701007387 */ /* 0x0005e80000100800 */
[----:B------:R-:W-:Y:S04]  /*57b10*/  STL [R1+0x3164], R58 ;  /* 0x0031643a01007387 */ /* 0x000fe80000100800 */
[----:B------:R1:W-:Y:S04]  /*57b20*/  STL [R1+0x3160], R59 ;  /* 0x0031603b01007387 */ /* 0x0003e80000100800 */
[----:B---3--:R-:W-:Y:S04]  /*57b30*/  STL [R1+0x316c], R62 ;  /* 0x00316c3e01007387 */ /* 0x008fe80000100800 */
[----:B------:R3:W-:Y:S04]  /*57b40*/  STL [R1+0x3168], R63 ;  /* 0x0031683f01007387 */ /* 0x0007e80000100800 */
[----:B------:R-:W-:Y:S04]  /*57b50*/  STL [R1+0x3174], R66 ;  /* 0x0031744201007387 */ /* 0x000fe80000100800 */
[----:B------:R1:W-:Y:S04]  /*57b60*/  STL [R1+0x3170], R67 ;  /* 0x0031704301007387 */ /* 0x0003e80000100800 */
[----:B------:R-:W-:Y:S04]  /*57b70*/  STL [R1+0x317c], R70 ;  /* 0x00317c4601007387 */ /* 0x000fe80000100800 */
[----:B------:R1:W-:Y:S04]  /*57b80*/  STL [R1+0x3178], R71 ;  /* 0x0031784701007387 */ /* 0x0003e80000100800 */
[----:B------:R-:W-:Y:S04]  /*57b90*/  STL.64 [R1+0xb00], R76 ;  /* 0x000b004c01007387 */ /* 0x000fe80000100a00 */
[----:B------:R-:W-:Y:S04]  /*57ba0*/  STL.64 [R1+0xb08], R78 ;  /* 0x000b084e01007387 */ /* 0x000fe80000100a00 */
[----:B------:R-:W4:Y:S04]  /*57bb0*/  LDL.LU R236, [R1+0x1490] ;  /* 0x0014900001ec7983 */ /* 0x000f280000300800 */
[----:B------:R-:W4:Y:S04]  /*57bc0*/  LDL.LU R237, [R1+0x1494] ;  /* 0x0014940001ed7983 */ /* 0x000f280000300800 */
[----:B------:R-:W4:Y:S04]  /*57bd0*/  LDL.LU R238, [R1+0x1498] ;  /* 0x0014980001ee7983 */ /* 0x000f280000300800 */
[----:B------:R-:W4:Y:S01]  /*57be0*/  LDL.LU R239, [R1+0x149c] ;  /* 0x00149c0001ef7983 */ /* 0x000f220000300800 */
[----:B-1----:R-:W-:Y:S01]  /*57bf0*/  IMAD.MOV.U32 R51, RZ, RZ, R75 ;  /* 0x000000ffff337224 */ /* 0x002fe200078e004b */
[----:B--2---:R-:W-:Y:S01]  /*57c00*/  MOV R55, R73 ;  /* 0x0000004900377202 */ /* 0x004fe20000000f00 */
[----:B------:R-:W-:-:S02]  /*57c10*/  IMAD.MOV.U32 R50, RZ, RZ, R74 ;  /* 0x000000ffff327224 */ /* 0x000fc400078e004a */
[----:B------:R-:W-:Y:S01]  /*57c20*/  IMAD.MOV.U32 R54, RZ, RZ, R72 ;  /* 0x000000ffff367224 */ /* 0x000fe200078e0048 */
[----:B------:R-:W-:Y:S01]  /*57c30*/  STL [R1+0x318c], R51 ;  /* 0x00318c3301007387 */ /* 0x000fe20000100800 */
[----:B------:R-:W-:Y:S03]  /*57c40*/  HMMA.1688.F32.TF32 R72, R224, R16, R220 ;  /* 0x00000010e048723c */ /* 0x000fe600000810dc */
[----:B------:R-:W-:Y:S04]  /*57c50*/  STL [R1+0x3188], R50 ;  /* 0x0031883201007387 */ /* 0x000fe80000100800 */
[----:B------:R-:W-:Y:S04]  /*57c60*/  STL [R1+0x3184], R55 ;  /* 0x0031843701007387 */ /* 0x000fe80000100800 */
[----:B------:R1:W-:Y:S04]  /*57c70*/  STL [R1+0x3180], R54 ;  /* 0x0031803601007387 */ /* 0x0003e80000100800 */
[----:B------:R-:W2:Y:S04]  /*57c80*/  LDL.LU R216, [R1+0x1480] ;  /* 0x0014800001d87983 */ /* 0x000ea80000300800 */
[----:B------:R-:W2:Y:S04]  /*57c90*/  LDL.LU R217, [R1+0x1484] ;  /* 0x0014840001d97983 */ /* 0x000ea80000300800 */
[----:B------:R-:W2:Y:S04]  /*57ca0*/  LDL.LU R218, [R1+0x1488] ;  /* 0x0014880001da7983 */ /* 0x000ea80000300800 */
[----:B------:R-:W2:Y:S01]  /*57cb0*/  LDL.LU R219, [R1+0x148c] ;  /* 0x00148c0001db7983 */ /* 0x000ea20000300800 */
[----:B------:R-:W-:Y:S01]  /*57cc0*/  MOV R59, R75 ;  /* 0x0000004b003b7202 */ /* 0x000fe20000000f00 */
[----:B------:R-:W-:-:S02]  /*57cd0*/  IMAD.MOV.U32 R58, RZ, RZ, R74 ;  /* 0x000000ffff3a7224 */ /* 0x000fc400078e004a */
[----:B---3--:R-:W-:Y:S02]  /*57ce0*/  IMAD.MOV.U32 R63, RZ, RZ, R73 ;  /* 0x000000ffff3f7224 */ /* 0x008fe400078e0049 */
[----:B------:R-:W-:Y:S01]  /*57cf0*/  IMAD.MOV.U32 R62, RZ, RZ, R72 ;  /* 0x000000ffff3e7224 */ /* 0x000fe200078e0048 */
[----:B------:R3:W-:Y:S01]  /*57d00*/  STL [R1+0x319c], R59 ;  /* 0x00319c3b01007387 */ /* 0x0007e20000100800 */
[----:B------:R-:W-:Y:S03]  /*57d10*/  HMMA.1688.F32.TF32 R72, R224, R20, R244 ;  /* 0x00000014e048723c */ /* 0x000fe600000810f4 */
[----:B------:R1:W-:Y:S04]  /*57d20*/  STL [R1+0x3198], R58 ;  /* 0x0031983a01007387 */ /* 0x0003e80000100800 */
[----:B------:R1:W-:Y:S04]  /*57d30*/  STL [R1+0x3194], R63 ;  /* 0x0031943f01007387 */ /* 0x0003e80000100800 */
[----:B------:R1:W-:Y:S04]  /*57d40*/  STL [R1+0x3190], R62 ;  /* 0x0031903e01007387 */ /* 0x0003e80000100800 */
[----:B------:R-:W3:Y:S04]  /*57d50*/  LDL.LU R244, [R1+0x1470] ;  /* 0x0014700001f47983 */ /* 0x000ee80000300800 */
[----:B------:R-:W3:Y:S04]  /*57d60*/  LDL.LU R245, [R1+0x1474] ;  /* 0x0014740001f57983 */ /* 0x000ee80000300800 */
[----:B------:R-:W3:Y:S04]  /*57d70*/  LDL.LU R246, [R1+0x1478] ;  /* 0x0014780001f67983 */ /* 0x000ee80000300800 */
[----:B------:R-:W3:Y:S01]  /*57d80*/  LDL.LU R247, [R1+0x147c] ;  /* 0x00147c0001f77983 */ /* 0x000ee20000300800 */
[----:B------:R-:W-:-:S02]  /*57d90*/  IMAD.MOV.U32 R67, RZ, RZ, R75 ;  /* 0x000000ffff437224 */ /* 0x000fc400078e004b */
[----:B------:R-:W-:Y:S02]  /*57da0*/  IMAD.MOV.U32 R66, RZ, RZ, R74 ;  /* 0x000000ffff427224 */ /* 0x000fe400078e004a */
[----:B------:R-:W-:Y:S02]  /*57db0*/  IMAD.MOV.U32 R71, RZ, RZ, R73 ;  /* 0x000000ffff477224 */ /* 0x000fe400078e0049 */
[----:B------:R-:W-:Y:S01]  /*57dc0*/  IMAD.MOV.U32 R70, RZ, RZ, R72 ;  /* 0x000000ffff467224 */ /* 0x000fe200078e0048 */
        /* <DEDUP_REMOVED lines=8> */
[----:B----4-:R-:W-:Y:S03]  /*57e50*/  HMMA.1688.F32.TF32 R72, R224, R24, R236 ;  /* 0x00000018e048723c */ /* 0x010fe600000810ec */
[----:B------:R-:W4:Y:S04]  /*57e60*/  LDL.LU R236, [R1+0x1450] ;  /* 0x0014500001ec7983 */ /* 0x000f280000300800 */
[----:B------:R-:W4:Y:S04]  /*57e70*/  LDL.LU R237, [R1+0x1454] ;  /* 0x0014540001ed7983 */ /* 0x000f280000300800 */
[----:B------:R-:W4:Y:S04]  /*57e80*/  LDL.LU R238, [R1+0x1458] ;  /* 0x0014580001ee7983 */ /* 0x000f280000300800 */
[----:B------:R-:W4:Y:S04]  /*57e90*/  LDL.LU R239, [R1+0x145c] ;  /* 0x00145c0001ef7983 */ /* 0x000f280000300800 */
[----:B------:R-:W-:Y:S01]  /*57ea0*/  IMAD.MOV.U32 R46, RZ, RZ, R72 ;  /* 0x000000ffff2e7224 */ /* 0x000fe200078e0048 */
[----:B------:R-:W-:Y:S01]  /*57eb0*/  MOV R47, R73 ;  /* 0x00000049002f7202 */ /* 0x000fe20000000f00 */
[----:B------:R-:W-:-:S02]  /*57ec0*/  IMAD.MOV.U32 R42, RZ, RZ, R74 ;  /* 0x000000ffff2a7224 */ /* 0x000fc400078e004a */
[----:B------:R-:W-:Y:S02]  /*57ed0*/  IMAD.MOV.U32 R43, RZ, RZ, R75 ;  /* 0x000000ffff2b7224 */ /* 0x000fe400078e004b */
[----:B--2---:R-:W-:Y:S03]  /*57ee0*/  HMMA.1688.F32.TF32 R72, R224, R28, R216 ;  /* 0x0000001ce048723c */ /* 0x004fe600000810d8 */
[----:B------:R2:W-:Y:S04]  /*57ef0*/  STL [R1+0x31bc], R43 ;  /* 0x0031bc2b01007387 */ /* 0x0005e80000100800 */
[----:B------:R1:W-:Y:S04]  /*57f00*/  STL [R1+0x31b8], R42 ;  /* 0x0031b82a01007387 */ /* 0x0003e80000100800 */
[----:B------:R1:W-:Y:S04]  /*57f10*/  STL [R1+0x31b4], R47 ;  /* 0x0031b42f01007387 */ /* 0x0003e80000100800 */
[----:B------:R2:W-:Y:S04]  /*57f20*/  STL [R1+0x31b0], R46 ;  /* 0x0031b02e01007387 */ /* 0x0005e80000100800 */
[----:B-1----:R-:W-:Y:S01]  /*57f30*/  MOV R54, R75 ;  /* 0x0000004b00367202 */ /* 0x002fe20000000f00 */
[----:B------:R-:W-:-:S02]  /*57f40*/  IMAD.MOV.U32 R55, RZ, RZ, R74 ;  /* 0x000000ffff377224 */ /* 0x000fc400078e004a */
[----:B------:R-:W-:Y:S02]  /*57f50*/  IMAD.MOV.U32 R50, RZ, RZ, R73 ;  /* 0x000000ffff327224 */ /* 0x000fe400078e0049 */
[----:B------:R-:W-:Y:S01]  /*57f60*/  IMAD.MOV.U32 R51, RZ, RZ, R72 ;  /* 0x000000ffff337224 */ /* 0x000fe200078e0048 */
[----:B------:R1:W-:Y:S04]  /*57f70*/  STL [R1+0x31cc], R54 ;  /* 0x0031cc3601007387 */ /* 0x0003e80000100800 */
[----:B------:R1:W-:Y:S04]  /*57f80*/  STL [R1+0x31c8], R55 ;  /* 0x0031c83701007387 */ /* 0x0003e80000100800 */
[----:B------:R1:W-:Y:S01]  /*57f90*/  STL [R1+0x31c4], R50 ;  /* 0x0031c43201007387 */ /* 0x0003e20000100800 */
[----:B---3--:R-:W-:Y:S03]  /*57fa0*/  HMMA.1688.F32.TF32 R72, R224, R32, R244 ;  /* 0x00000020e048723c */ /* 0x008fe600000810f4 */
[----:B------:R3:W-:Y:S04]  /*57fb0*/  STL [R1+0x31c0], R51 ;  /* 0x0031c03301007387 */ /* 0x0007e80000100800 */
        /* <DEDUP_REMOVED lines=29> */
[----:B----4-:R-:W-:-:S15]  /*58190*/  HMMA.1688.F32.TF32 R72, R224, R40, R236 ;  /* 0x00000028e048723c */ /* 0x010fde00000810ec */
[----:B------:R-:W-:-:S04]  /*581a0*/  NOP ;  /* 0x0000000000007918 */ /* 0x000fc80000000000 */
[----:B------:R-:W-:Y:S01]  /*581b0*/  MOV R35, R75 ;  /* 0x0000004b00237202 */ /* 0x000fe20000000f00 */
[----:B------:R-:W-:Y:S02]  /*581c0*/  IMAD.MOV.U32 R34, RZ, RZ, R74 ;  /* 0x000000ffff227224 */ /* 0x000fe400078e004a */
[----:B------:R-:W-:Y:S02]  /*581d0*/  IMAD.MOV.U32 R39, RZ, RZ, R73 ;  /* 0x000000ffff277224 */ /* 0x000fe400078e0049 */
[----:B------:R-:W-:Y:S01]  /*581e0*/  IMAD.MOV.U32 R38, RZ, RZ, R72 ;  /* 0x000000ffff267224 */ /* 0x000fe200078e0048 */
[----:B------:R4:W-:Y:S04]  /*581f0*/  STL [R1+0x31fc], R35 ;  /* 0x0031fc2301007387 */ /* 0x0009e80000100800 */
[----:B------:R-:W-:Y:S04]  /*58200*/  STL [R1+0x31f8], R34 ;  /* 0x0031f82201007387 */ /* 0x000fe80000100800 */
[----:B------:R-:W-:Y:S04]  /*58210*/  STL [R1+0x31f4], R39 ;  /* 0x0031f42701007387 */ /* 0x000fe80000100800 */
[----:B------:R1:W-:Y:S01]  /*58220*/  STL [R1+0x31f0], R38 ;  /* 0x0031f02601007387 */ /* 0x0003e20000100800 */
[----:B--2---:R-:W-:Y:S03]  /*58230*/  HMMA.1688.F32.TF32 R72, R224, R44, R244 ;  /* 0x0000002ce048723c */ /* 0x004fe600000810f4 */
        /* <DEDUP_REMOVED lines=20> */
[----:B---3--:R-:W-:-:S15]  /*58380*/  HMMA.1688.F32.TF32 R72, R224, R48, R208 ;  /* 0x00000030e048723c */ /* 0x008fde00000810d0 */
[----:B------:R-:W-:-:S04]  /*58390*/  NOP ;  /* 0x0000000000007918 */ /* 0x000fc80000000000 */
[----:B-1----:R-:W-:Y:S01]  /*583a0*/  IMAD.MOV.U32 R54, RZ, RZ, R72 ;  /* 0x000000ffff367224 */ /* 0x002fe200078e0048 */
[----:B------:R-:W-:Y:S01]  /*583b0*/  MOV R55, R73 ;  /* 0x0000004900377202 */ /* 0x000fe20000000f00 */
[----:B------:R-:W-:Y:S02]  /*583c0*/  IMAD.MOV.U32 R50, RZ, RZ, R74 ;  /* 0x000000ffff327224 */ /* 0x000fe400078e004a */
[----:B------:R-:W-:Y:S02]  /*583d0*/  IMAD.MOV.U32 R51, RZ, RZ, R75 ;  /* 0x000000ffff337224 */ /* 0x000fe400078e004b */
[----:B------:R-:W-:-:S15]  /*583e0*/  HMMA.1688.F32.TF32 R72, R224, R52, R212 ;  /* 0x00000034e048723c */ /* 0x000fde00000810d4 */
[----:B------:R-:W-:-:S04]  /*583f0*/  NOP ;  /* 0x0000000000007918 */ /* 0x000fc80000000000 */
[----:B------:R-:W-:Y:S01]  /*58400*/  IMAD.MOV.U32 R62, RZ, RZ, R72 ;  /* 0x000000ffff3e7224 */ /* 0x000fe200078e0048 */
[----:B------:R-:W-:Y:S01]  /*58410*/  MOV R59, R75 ;  /* 0x0000004b003b7202 */ /* 0x000fe20000000f00 */
[----:B------:R-:W-:Y:S02]  /*58420*/  IMAD.MOV.U32 R63, RZ, RZ, R73 ;  /* 0x000000ffff3f7224 */ /* 0x000fe400078e0049 */
[----:B------:R-:W-:Y:S01]  /*58430*/  IMAD.MOV.U32 R58, RZ, RZ, R74 ;  /* 0x000000ffff3a7224 */ /* 0x000fe200078e004a */
[----:B------:R1:W-:Y:S04]  /*58440*/  STL [R1+0x320c], R46 ;  /* 0x00320c2e01007387 */ /* 0x0003e80000100800 */
        /* <DEDUP_REMOVED lines=10> */
[----:B------:R1:W-:Y:S01]  /*584f0*/  STL [R1+0x3220], R62 ;  /* 0x0032203e01007387 */ /* 0x0003e20000100800 */
[----:B--2---:R-:W-:-:S15]  /*58500*/  HMMA.1688.F32.TF32 R72, R224, R56, R216 ;  /* 0x00000038e048723c */ /* 0x004fde00000810d8 */
[----:B------:R-:W-:-:S04]  /*58510*/  NOP ;  /* 0x0000000000007918 */ /* 0x000fc80000000000 */
[----:B------:R-:W-:Y:S02]  /*58520*/  IMAD.MOV.U32 R30, RZ, RZ, R72 ;  /* 0x000000ffff1e7224 */ /* 0x000fe400078e0048 */
        /* <DEDUP_REMOVED lines=72> */
[----:B-1----:R-:W-:-:S02]  /*589b0*/  IMAD.MOV.U32 R46, RZ, RZ, R72 ;  /* 0x000000ffff2e7224 */ /* 0x002fc400078e0048 */
[----:B---3--:R-:W-:Y:S01]  /*589c0*/  IMAD.MOV.U32 R47, RZ, RZ, R73 ;  /* 0x000000ffff2f7224 */ /* 0x008fe200078e0049 */
[----:B------:R-:W-:Y:S01]  /*589d0*/  LDS R224, [R5+UR10+0x18100] ;  /* 0x0181000a05e07984 */ /* 0x000fe20008000800 */
[----:B------:R-:W-:Y:S02]  /*589e0*/  IMAD.MOV.U32 R42, RZ, RZ, R74 ;  /* 0x000000ffff2a7224 */ /* 0x000fe400078e004a */
[----:B------:R-:W-:Y:S01]  /*589f0*/  IMAD.MOV.U32 R43, RZ, RZ, R75 ;  /* 0x000000ffff2b7224 */ /* 0x000fe200078e004b */
[----:B------:R-:W-:Y:S04]  /*58a00*/  LDS R226, [R5+UR10+0x1a100] ;  /* 0x01a1000a05e27984 */ /* 0x000fe80008000800 */
[----:B------:R-:W-:Y:S04]  /*58a10*/  LDS R225, [R6+UR10+0x18100] ;  /* 0x0181000a06e17984 */ /* 0x000fe80008000800 */
[----:B------:R-:W1:Y:S01]  /*58a20*/  LDS R227, [R6+UR10+0x1a100] ;  /* 0x01a1000a06e37984 */ /* 0x000e620008000800 */
[----:B--2---:R-:W-:-:S15]  /*58a30*/  HMMA.1688.F32.TF32 R72, R228, R8, R176 ;  /* 0x00000008e448723c */ /* 0x004fde00000810b0 */
[----:B------:R-:W-:-:S04]  /*58a40*/  NOP ;  /* 0x0000000000007918 */ /* 0x000fc80000000000 */
[----:B------:R-:W-:Y:S01]  /*58a50*/  IMAD.MOV.U32 R233, RZ, RZ, R72 ;  /* 0x000000ffffe97224 */ /* 0x000fe200078e0048 */
[----:B------:R-:W-:Y:S01]  /*58a60*/  MOV R234, R73 ;  /* 0x0000004900ea7202 */ /* 0x000fe20000000f00 */
        /* <DEDUP_REMOVED lines=21> */
[C---:B------:R-:W-:Y:S08]  /*58bc0*/  HMMA.1688.F32.TF32 R80, R228.reuse, R28, R196 ;  /* 0x0000001ce450723c */ /* 0x040ff000000810c4 */
[----:B------:R-:W-:Y:S03]  /*58bd0*/  HMMA.1688.F32.TF32 R76, R228, R32, R200 ;  /* 0x00000020e44c723c */ /* 0x000fe600000810c8 */
[----:B------:R-:W-:Y:S01]  /*58be0*/  IMAD.MOV.U32 R10, RZ, RZ, R72 ;  /* 0x000000ffff0a7224 */ /* 0x000fe200078e0048 */
[----:B------:R-:W-:Y:S01]  /*58bf0*/  MOV R23, R75 ;  /* 0x0000004b00177202 */ /* 0x000fe20000000f00 */
[----:B------:R-:W-:-:S02]  /*58c00*/  IMAD.MOV.U32 R11, RZ, RZ, R73 ;  /* 0x000000ffff0b7224 */ /* 0x000fc400078e0049 */
[----:B------:R-:W-:Y:S02]  /*58c10*/  IMAD.MOV.U32 R19, RZ, RZ, R74 ;  /* 0x000000ffff137224 */ /* 0x000fe400078e004a */
[C---:B------:R-:W-:Y:S02]  /*58c20*/  HMMA.1688.F32.TF32 R72, R228.reuse, R36, R204 ;  /* 0x00000024e448723c */ /* 0x040fe400000810cc */
[----:B------:R-:W-:Y:S04]  /*58c30*/  STL.64 [R1+0x1440], R80 ;  /* 0x0014405001007387 */ /* 0x000fe80000100a00 */
[----:B------:R2:W-:Y:S04]  /*58c40*/  STL.64 [R1+0x1448], R82 ;  /* 0x0014485201007387 */ /* 0x0005e80000100a00 */
[----:B------:R-:W-:Y:S04]  /*58c50*/  STL.64 [R1+0x1430], R76 ;  /* 0x0014304c01007387 */ /* 0x000fe80000100a00 */
[----:B------:R3:W-:Y:S01]  /*58c60*/  STL.64 [R1+0x1438], R78 ;  /* 0x0014384e01007387 */ /* 0x0007e20000100a00 */
[C---:B--2---:R-:W-:Y:S04]  /*58c70*/  HMMA.1688.F32.TF32 R80, R228.reuse, R40, R208 ;  /* 0x00000028e450723c */ /* 0x044fe800000810d0 */
[----:B------:R-:W-:Y:S04]  /*58c80*/  STL.64 [R1+0x1420], R72 ;  /* 0x0014204801007387 */ /* 0x000fe80000100a00 */
[----:B------:R2:W-:Y:S01]  /*58c90*/  STL.64 [R1+0x1428], R74 ;  /* 0x0014284a01007387 */ /* 0x0005e20000100a00 */
[C---:B---3--:R-:W-:Y:S08]  /*58ca0*/  HMMA.1688.F32.TF32 R76, R228.reuse, R44, R212 ;  /* 0x0000002ce44c723c */ /* 0x048ff000000810d4 */
[C---:B--2---:R-:W-:Y:S02]  /*58cb0*/  HMMA.1688.F32.TF32 R72, R228.reuse, R48, R216 ;  /* 0x00000030e448723c */ /* 0x044fe400000810d8 */
[----:B------:R-:W-:Y:S04]  /*58cc0*/  STL.64 [R1+0x1410], R80 ;  /* 0x0014105001007387 */ /* 0x000fe80000100a00 */
[----:B------:R2:W-:Y:S05]  /*58cd0*/  STL.64 [R1+0x1418], R82 ;  /* 0x0014185201007387 */ /* 0x0005ea0000100a00 */
        /* <DEDUP_REMOVED lines=77> */
[----:B------:R-:W1:Y:S04]  /*591b0*/  LDL.LU R100, [R1+0x12e0] ;  /* 0x0012e00001647983 */ /* 0x000e680000300800 */
[----:B------:R-:W1:Y:S04]  /*591c0*/  LDL.LU R101, [R1+0x12e4] ;  /* 0x0012e40001657983 */ /* 0x000e680000300800 */
[----:B------:R-:W1:Y:S04]  /*591d0*/  LDL.LU R102, [R1+0x12e8] ;  /* 0x0012e80001667983 */ /* 0x000e680000300800 */
        /* <DEDUP_REMOVED lines=29> */
[----:B--2---:R-:W2:Y:S04]  /*593b0*/  LDL.LU.64 R246, [R1+0x34b0] ;  /* 0x0034b00001f67983 */ /* 0x004ea80000300a00 */
[----:B------:R-:W2:Y:S01]  /*593c0*/  LDL.LU.64 R244, [R1+0x34a8] ;  /* 0x0034a80001f47983 */ /* 0x000ea20000300a00 */
[----:B------:R-:W-:Y:S03]  /*593d0*/  HMMA.1688.F32.TF32 R104, R228, R68, R104 ;  /* 0x00000044e468723c */ /* 0x000fe60000081068 */
[----:B------:R-:W-:Y:S04]  /*593e0*/  LDS R228, [R5+UR10+0x18180] ;  /* 0x0181800a05e47984 */ /* 0x000fe80008000800 */
[----:B------:R-:W-:Y:S01]  /*593f0*/  LDS R230, [R5+UR10+0x1a180] ;  /* 0x01a1800a05e67984 */ /* 0x000fe20008000800 */
[C---:B-1----:R-:W-:Y:S03]  /*59400*/  HMMA.1688.F32.TF32 R100, R224.reuse, R8, R100 ;  /* 0x00000008e064723c */ /* 0x042fe60000081064 */
[----:B------:R-:W-:Y:S04]  /*59410*/  LDS R229, [R6+UR10+0x18180] ;  /* 0x0181800a06e57984 */ /* 0x000fe80008000800 */
[----:B------:R-:W1:Y:S04]  /*59420*/  LDS R231, [R6+UR10+0x1a180] ;  /* 0x01a1800a06e77984 */ /* 0x000e680008000800 */
[----:B------:R-:W-:Y:S04]  /*59430*/  STL.64 [R1+0x12d0], R104 ;  /* 0x0012d06801007387 */ /* 0x000fe80000100a00 */
[----:B------:R3:W-:Y:S04]  /*59440*/  STL.64 [R1+0x12d8], R106 ;  /* 0x0012d86a01007387 */ /* 0x0007e80000100a00 */
[----:B------:R-:W-:Y:S04]  /*59450*/  STL.64 [R1+0x13a0], R100 ;  /* 0x0013a06401007387 */ /* 0x000fe80000100a00 */
[----:B------:R3:W-:Y:S02]  /*59460*/  STL.64 [R1+0x13a8], R102 ;  /* 0x0013a86601007387 */ /* 0x0007e40000100a00 */
[C---:B---3--:R-:W-:Y:S08]  /*59470*/  HMMA.1688.F32.TF32 R104, R224.reuse, R12, R96 ;  /* 0x0000000ce068723c */ /* 0x048ff00000081060 */
[C---:B------:R-:W-:Y:S08]  /*59480*/  HMMA.1688.F32.TF32 R100, R224.reuse, R16, R92 ;  /* 0x00000010e064723c */ /* 0x040ff0000008105c */
[C---:B------:R-:W-:Y:S08]  /*59490*/  HMMA.1688.F32.TF32 R96, R224.reuse, R20, R88 ;  /* 0x00000014e060723c */ /* 0x040ff00000081058 */
[C---:B------:R-:W-:Y:S08]  /*594a0*/  HMMA.1688.F32.TF32 R92, R224.reuse, R24, R84 ;  /* 0x00000018e05c723c */ /* 0x040ff00000081054 */
[C---:B------:R-:W-:Y:S08]  /*594b0*/  HMMA.1688.F32.TF32 R88, R224.reuse, R28, R80 ;  /* 0x0000001ce058723c */ /* 0x040ff00000081050 */
[C---:B----4-:R-:W-:Y:S01]  /*594c0*/  HMMA.1688.F32.TF32 R84, R224.reuse, R32, R76 ;  /* 0x00000020e054723c */ /* 0x050fe2000008104c */
        /* <DEDUP_REMOVED lines=32> */
[----:B---3--:R-:W-:Y:S01]  /*596d0*/  HMMA.1688.F32.TF32 R72, R224, R68, R204 ;  /* 0x00000044e048723c */ /* 0x008fe200000810cc */
[----:B------:R-:W-:Y:S04]  /*596e0*/  LDS R224, [R5+UR10+0x18200] ;  /* 0x0182000a05e07984 */ /* 0x000fe80008000800 */
        /* <DEDUP_REMOVED lines=9> */
[C---:B---3--:R-:W-:Y:S03]  /*59780*/  HMMA.1688.F32.TF32 R72, R228.reuse, R12, R212 ;  /* 0x0000000ce448723c */ /* 0x048fe600000810d4 */
[----:B------:R-:W1:Y:S05]  /*59790*/  LDS R227, [R6+UR10+0x1a200] ;  /* 0x01a2000a06e37984 */ /* 0x000e6a0008000800 */
[C---:B------:R-:W-:Y:S03]  /*597a0*/  HMMA.1688.F32.TF32 R80, R228.reuse, R16, R216 ;  /* 0x00000010e450723c */ /* 0x040fe600000810d8 */
[----:B------:R-:W-:Y:S04]  /*597b0*/  STL.64 [R1+0x12a0], R76 ;  /* 0x0012a04c01007387 */ /* 0x000fe80000100a00 */
[----:B------:R3:W-:Y:S04]  /*597c0*/  STL.64 [R1+0x12a8], R78 ;  /* 0x0012a84e01007387 */ /* 0x0007e80000100a00 */
[----:B------:R-:W-:Y:S04]  /*597d0*/  STL.64 [R1+0x1290], R72 ;  /* 0x0012904801007387 */ /* 0x000fe80000100a00 */
[----:B------:R4:W-:Y:S01]  /*597e0*/  STL.64 [R1+0x1298], R74 ;  /* 0x0012984a01007387 */ /* 0x0009e20000100a00 */
[C---:B---3--:R-:W-:Y:S08]  /*597f0*/  HMMA.1688.F32.TF32 R76, R228.reuse, R20, R220 ;  /* 0x00000014e44c723c */ /* 0x048ff000000810dc */
[----:B----4-:R-:W-:Y:S01]  /*59800*/  HMMA.1688.F32.TF32 R72, R228, R24, R236 ;  /* 0x00000018e448723c */ /* 0x010fe200000810ec */
[----:B------:R-:W-:Y:S04]  /*59810*/  STL.64 [R1+0x1280], R80 ;  /* 0x0012805001007387 */ /* 0x000fe80000100a00 */
[----:B------:R-:W-:Y:S01]  /*59820*/  STL.64 [R1+0x1288], R82 ;  /* 0x0012885201007387 */ /* 0x000fe20000100a00 */
[----:B------:R-:W-:-:S05]  /*59830*/  IMAD.MOV.U32 R222, RZ, RZ, R251 ;  /* 0x000000ffffde7224 */ /* 0x000fca00078e00fb */
[----:B------:R-:W-:Y:S04]  /*59840*/  STL.64 [R1+0x1270], R76 ;  /* 0x0012704c01007387 */ /* 0x000fe80000100a00 */
[----:B------:R-:W-:Y:S01]  /*59850*/  STL.64 [R1+0x1278], R78 ;  /* 0x0012784e01007387 */ /* 0x000fe20000100a00 */
[----:B------:R-:W-:Y:S02]  /*59860*/  IMAD.MOV.U32 R223, RZ, RZ, R250 ;  /* 0x000000ffffdf7224 */ /* 0x000fe400078e00fa */
[----:B--2---:R-:W-:Y:S02]  /*59870*/  IMAD.MOV.U32 R221, RZ, RZ, R246 ;  /* 0x000000ffffdd7224 */ /* 0x004fe400078e00f6 */
[----:B------:R-:W-:Y:S02]  /*59880*/  IMAD.MOV.U32 R220, RZ, RZ, R244 ;  /* 0x000000ffffdc7224 */ /* 0x000fe400078e00f4 */
[----:B------:R-:W2:Y:S04]  /*59890*/  LDL.LU R244, [R1+0x34a4] ;  /* 0x0034a40001f47983 */ /* 0x000ea80000300800 */
[----:B------:R-:W-:Y:S04]  /*598a0*/  STL.64 [R1+0x1260], R72 ;  /* 0x0012604801007387 */ /* 0x000fe80000100a00 */
[----:B------:R3:W-:Y:S01]  /*598b0*/  STL.64 [R1+0x1268], R74 ;  /* 0x0012684a01007387 */ /* 0x0007e20000100a00 */
[----:B------:R-:W-:-:S03]  /*598c0*/  IMAD.MOV.U32 R216, RZ, RZ, R247 ;  /* 0x000000ffffd87224 */ /* 0x000fc600078e00f7 */
[----:B------:R-:W4:Y:S01]  /*598d0*/  LDL.LU R246, [R1+0x34a0] ;  /* 0x0034a00001f67983 */ /* 0x000f220000300800 */
        /* <DEDUP_REMOVED lines=9> */
[----:B--2---:R-:W-:Y:S01]  /*59970*/  MOV R215, R244 ;  /* 0x000000f400d77202 */ /* 0x004fe20000000f00 */
[----:B----4-:R-:W-:-:S02]  /*59980*/  IMAD.MOV.U32 R214, RZ, RZ, R246 ;  /* 0x000000ffffd67224 */ /* 0x010fc400078e00f6 */
[----:B---3--:R-:W-:Y:S02]  /*59990*/  IMAD.MOV.U32 R212, RZ, RZ, R251 ;  /* 0x000000ffffd47224 */ /* 0x008fe400078e00fb */
[----:B------:R-:W2:Y:S01]  /*599a0*/  LDL.LU R251, [R1+0x3484] ;  /* 0x0034840001fb7983 */ /* 0x000ea20000300800 */
[----:B------:R-:W-:-:S03]  /*599b0*/  IMAD.MOV.U32 R213, RZ, RZ, R250 ;  /* 0x000000ffffd57224 */ /* 0x000fc600078e00fa */
[----:B------:R-:W3:Y:S04]  /*599c0*/  LDL.LU R250, [R1+0x3480] ;  /* 0x0034800001fa7983 */ /* 0x000ee80000300800 */
[----:B------:R-:W4:Y:S04]  /*599d0*/  LDL.LU R246, [R1+0x347c] ;  /* 0x00347c0001f67983 */ /* 0x000f280000300800 */
[----:B------:R-:W4:Y:S01]  /*599e0*/  LDL.LU R244, [R1+0x3478] ;  /* 0x0034780001f47983 */ /* 0x000f220000300800 */
[----:B------:R-:W-:-:S03]  /*599f0*/  IMAD.MOV.U32 R204, RZ, RZ, R249 ;  /* 0x000000ffffcc7224 */ /* 0x000fc600078e00f9 */
[----:B------:R-:W4:Y:S01]  /*59a00*/  LDL.LU R249, [R1+0x3474] ;  /* 0x0034740001f97983 */ /* 0x000f220000300800 */
[----:B------:R-:W-:Y:S02]  /*59a10*/  IMAD.MOV.U32 R206, RZ, RZ, R245 ;  /* 0x000000ffffce7224 */ /* 0x000fe400078e00f5 */
[----:B------:R-:W-:Y:S02]  /*59a20*/  IMAD.MOV.U32 R205, RZ, RZ, R248 ;  /* 0x000000ffffcd7224 */ /* 0x000fe400078e00f8 */
[----:B------:R-:W4:Y:S01]  /*59a30*/  LDL.LU R248, [R1+0x3470] ;  /* 0x0034700001f87983 */ /* 0x000f220000300800 */
[----:B------:R-:W-:-:S03]  /*59a40*/  IMAD.MOV.U32 R207, RZ, RZ, R247 ;  /* 0x000000ffffcf7224 */ /* 0x000fc600078e00f7 */
[----:B------:R-:W4:Y:S04]  /*59a50*/  LDL.LU R245, [R1+0x346c] ;  /* 0x00346c0001f57983 */ /* 0x000f280000300800 */
[----:B------:R-:W4:Y:S01]  /*59a60*/  LDL.LU R247, [R1+0x3468] ;  /* 0x0034680001f77983 */ /* 0x000f220000300800 */
[----:B--2---:R-:W-:Y:S02]  /*59a70*/  IMAD.MOV.U32 R203, RZ, RZ, R251 ;  /* 0x000000ffffcb7224 */ /* 0x004fe400078e00fb */
[----:B---3--:R-:W-:Y:S02]  /*59a80*/  IMAD.MOV.U32 R202, RZ, RZ, R250 ;  /* 0x000000ffffca7224 */ /* 0x008fe400078e00fa */
[----:B----4-:R-:W-:Y:S02]  /*59a90*/  IMAD.MOV.U32 R200, RZ, RZ, R246 ;  /* 0x000000ffffc87224 */ /* 0x010fe400078e00f6 */
[----:B------:R-:W2:Y:S01]  /*59aa0*/  LDL.LU R246, [R1+0x3464] ;  /* 0x0034640001f67983 */ /* 0x000ea20000300800 */
[----:B------:R-:W-:-:S03]  /*59ab0*/  MOV R201, R244 ;  /* 0x000000f400c97202 */ /* 0x000fc60000000f00 */
[----:B------:R-:W3:Y:S04]  /*59ac0*/  LDL.LU R244, [R1+0x3460] ;  /* 0x0034600001f47983 */ /* 0x000ee80000300800 */
[----:B------:R-:W4:Y:S04]  /*59ad0*/  LDL.LU R250, [R1+0x345c] ;  /* 0x00345c0001fa7983 */ /* 0x000f280000300800 */
[----:B------:R-:W4:Y:S01]  /*59ae0*/  LDL.LU R251, [R1+0x3458] ;  /* 0x0034580001fb7983 */ /* 0x000f220000300800 */
[----:B------:R-:W-:-:S03]  /*59af0*/  IMAD.MOV.U32 R196, RZ, RZ, R245 ;  /* 0x000000ffffc47224 */ /* 0x000fc600078e00f5 */
[----:B------:R-:W4:Y:S01]  /*59b00*/  LDL.LU R245, [R1+0x3454] ;  /* 0x0034540001f57983 */ /* 0x000f220000300800 */
[----:B------:R-:W-:-:S03]  /*59b10*/  IMAD.MOV.U32 R197, RZ, RZ, R247 ;  /* 0x000000ffffc57224 */ /* 0x000fc600078e00f7 */
[----:B------:R-:W4:Y:S01]  /*59b20*/  LDL.LU R247, [R1+0x3450] ;  /* 0x0034500001f77983 */ /* 0x000f220000300800 */
[----:B------:R-:W-:Y:S01]  /*59b30*/  IMAD.MOV.U32 R198, RZ, RZ, R248 ;  /* 0x000000ffffc67224 */ /* 0x000fe200078e00f8 */
[----:B------:R-:W-:Y:S02]  /*59b40*/  MOV R199, R249 ;  /* 0x000000f900c77202 */ /* 0x000fe40000000f00 */
        /* <DEDUP_REMOVED lines=8> */
[----:B------:R-:W4:Y:S01]  /*59bd0*/  LDL.LU R244, [R1+0x343c] ;  /* 0x00343c0001f47983 */ /* 0x000f220000300800 */
[----:B------:R-:W-:Y:S01]  /*59be0*/  MOV R185, R245 ;  /* 0x000000f500b97202 */ /* 0x000fe20000000f00 */
[----:B------:R-:W-:Y:S02]  /*59bf0*/  IMAD.MOV.U32 R184, RZ, RZ, R247 ;  /* 0x000000ffffb87224 */ /* 0x000fe400078e00f7 */
        /* <DEDUP_REMOVED lines=25> */
[----:B--2---:R-:W-:-:S03]  /*59d90*/  IMAD.MOV.U32 R181, RZ, RZ, R250 ;  /* 0x000000ffffb57224 */ /* 0x004fc600078e00fa */
[----:B------:R-:W2:Y:S01]  /*59da0*/  LDL.LU R250, [R1+0x68] ;  /* 0x0000680001fa7983 */ /* 0x000ea20000300800 */
[----:B---3--:R-:W-:-:S03]  /*59db0*/  IMAD.MOV.U32 R180, RZ, RZ, R251 ;  /* 0x000000ffffb47224 */ /* 0x008fc600078e00fb */
[----:B------:R-:W2:Y:S01]  /*59dc0*/  LDL.LU R251, [R1+0x6c] ;  /* 0x00006c0001fb7983 */ /* 0x000ea20000300800 */
[----:B----4-:R-:W-:-:S03]  /*59dd0*/  IMAD.MOV.U32 R75, RZ, RZ, R244 ;  /* 0x000000ffff4b7224 */ /* 0x010fc600078e00f4 */
[----:B------:R-:W3:Y:S01]  /*59de0*/  LDL.LU R244, [R1+0x70] ;  /* 0x0000700001f47983 */ /* 0x000ee20000300800 */
[----:B------:R-:W-:Y:S01]  /*59df0*/  MOV R73, R246 ;  /* 0x000000f600497202 */ /* 0x000fe20000000f00 */
[----:B------:R-:W-:Y:S02]  /*59e00*/  IMAD.MOV.U32 R72, RZ, RZ, R247 ;  /* 0x000000ffff487224 */ /* 0x000fe400078e00f7 */
[----:B------:R-:W-:Y:S02]  /*59e10*/  IMAD.MOV.U32 R74, RZ, RZ, R245 ;  /* 0x000000ffff4a7224 */ /* 0x000fe400078e00f5 */
        /* <DEDUP_REMOVED lines=34> */
[----:B------:R-:W4:Y:S04]  /*5a040*/  LDL.LU R211, [R1+0xec] ;  /* 0x0000ec0001d37983 */ /* 0x000f280000300800 */
[----:B------:R-:W4:Y:S04]  /*5a050*/  LDL.LU R240, [R1+0x342c] ;  /* 0x00342c0001f07983 */ /* 0x000f280000300800 */
[----:B------:R-:W4:Y:S04]  /*5a060*/  LDL.LU R241, [R1+0x3428] ;  /* 0x0034280001f17983 */ /* 0x000f280000300800 */
[----:B------:R-:W4:Y:S04]  /*5a070*/  LDL.LU R242, [R1+0x3424] ;  /* 0x0034240001f27983 */ /* 0x000f280000300800 */
[----:B------:R-:W4:Y:S01]  /*5a080*/  LDL.LU R243, [R1+0x3420] ;  /* 0x0034200001f37983 */ /* 0x000f220000300800 */
[C---:B--2---:R-:W-:Y:S08]  /*5a090*/  HMMA.1688.F32.TF32 R248, R228.reuse, R32, R248 ;  /* 0x00000020e4f8723c */ /* 0x044ff000000810f8 */
[----:B---3--:R-:W-:-:S15]  /*5a0a0*/  HMMA.1688.F32.TF32 R244, R228, R28, R244 ;  /* 0x0000001ce4f4723c */ /* 0x008fde00000810f4 */
[----:B------:R-:W-:-:S04]  /*5a0b0*/  NOP ;  /* 0x0000000000007918 */ /* 0x000fc80000000000 */
[----:B------:R-:W-:Y:S04]  /*5a0c0*/  STL.64 [R1+0x1a0], R244 ;  /* 0x0001a0f401007387 */ /* 0x000fe80000100a00 */
[----:B------:R2:W-:Y:S04]  /*5a0d0*/  STL.64 [R1+0x1a8], R246 ;  /* 0x0001a8f601007387 */ /* 0x0005e80000100a00 */
[----:B--2---:R-:W2:Y:S04]  /*5a0e0*/  LDL.LU.64 R246, [R1+0x3418] ;  /* 0x0034180001f67983 */ /* 0x004ea80000300a00 */
[----:B------:R-:W2:Y:S04]  /*5a0f0*/  LDL.LU.64 R244, [R1+0x3410] ;  /* 0x0034100001f47983 */ /* 0x000ea80000300a00 */
[----:B------:R-:W-:Y:S04]  /*5a100*/  STL.64 [R1+0x1250], R248 ;  /* 0x001250f801007387 */ /* 0x000fe80000100a00 */
[----:B------:R3:W-:Y:S04]  /*5a110*/  STL.64 [R1+0x1258], R250 ;  /* 0x001258fa01007387 */ /* 0x0007e80000100a00 */
[----:B---3--:R-:W3:Y:S04]  /*5a120*/  LDL.LU.64 R250, [R1+0x3408] ;  /* 0x0034080001fa7983 */ /* 0x008ee80000300a00 */
[----:B------:R-:W3:Y:S01]  /*5a130*/  LDL.LU.64 R248, [R1+0x3400] ;  /* 0x0034000001f87983 */ /* 0x000ee20000300a00 */
[C---:B----4-:R-:W-:Y:S08]  /*5a140*/  HMMA.1688.F32.TF32 R104, R228.reuse, R36, R104 ;  /* 0x00000024e468723c */ /* 0x050ff00000081068 */
        /* <DEDUP_REMOVED lines=17> */
[C---:B----4-:R-:W-:Y:S08]  /*5a260*/  HMMA.1688.F32.TF32 R84, R228.reuse, R68, R240 ;  /* 0x00000044e454723c */ /* 0x050ff000000810f0 */
[C---:B--2---:R-:W-:Y:S08]  /*5a270*/  HMMA.1688.F32.TF32 R88, R228.reuse, R64, R244 ;  /* 0x00000040e458723c */ /* 0x044ff000000810f4 */
[----:B---3--:R-:W-:Y:S01]  /*5a280*/  HMMA.1688.F32.TF32 R92, R228, R60, R248 ;  /* 0x0000003ce45c723c */ /* 0x008fe200000810f8 */
[----:B------:R-:W-:Y:S04]  /*5a290*/  LDS R228, [R5+UR10+0x18280] ;  /* 0x0182800a05e47984 */ /* 0x000fe80008000800 */
[----:B------:R-:W-:Y:S04]  /*5a2a0*/  LDS R230, [R5+UR10+0x1a280] ;  /* 0x01a2800a05e67984 */ /* 0x000fe80008000800 */
[----:B------:R-:W-:Y:S04]  /*5a2b0*/  LDS R229, [R6+UR10+0x18280] ;  /* 0x0182800a06e57984 */ /* 0x000fe80008000800 */
[----:B------:R-:W2:Y:S06]  /*5a2c0*/  LDS R231, [R6+UR10+0x1a280] ;  /* 0x01a2800a06e77984 */ /* 0x000eac0008000800 */
        /* <DEDUP_REMOVED lines=9> */
[C---:B------:R-:W-:Y:S01]  /*5a360*/  HMMA.1688.F32.TF32 R72, R224.reuse, R20, R176 ;  /* 0x00000014e048723c */ /* 0x040fe200000810b0 */
        /* <DEDUP_REMOVED lines=37> */
[----:B-1----:R-:W-:Y:S01]  /*5a5c0*/  HMMA.1688.F32.TF32 R72, R224, R68, R236 ;  /* 0x00000044e048723c */ /* 0x002fe200000810ec */
[----:B------:R-:W-:Y:S04]  /*5a5d0*/  LDS R224, [R5+UR10+0x18300] ;  /* 0x0183000a05e07984 */ /* 0x000fe80008000800 */
        /* <DEDUP_REMOVED lines=111> */
[C---:B----4-:R-:W-:Y:S11]  /*5acd0*/  HMMA.1688.F32.TF32 R240, R228.reuse, R16, R240 ;  /* 0x00000010e4f0723c */ /* 0x050ff600000810f0 */
        /* <DEDUP_REMOVED lines=9> */
[----:B------:R4:W-:Y:S02]  /*5ad70*/  STL.64 [R1+0xdb8], R242 ;  /* 0x000db8f201007387 */ /* 0x0009e40000100a00 */
[C---:B----4-:R-:W-:Y:S08]  /*5ad80*/  HMMA.1688.F32.TF32 R240, R228.reuse, R20, R244 ;  /* 0x00000014e4f0723c */ /* 0x050ff000000810f4 */
[C---:B------:R-:W-:Y:S11]  /*5ad90*/  HMMA.1688.F32.TF32 R244, R228.reuse, R24, R248 ;  /* 0x00000018e4f4723c */ /* 0x040ff600000810f8 */
[----:B------:R-:W-:Y:S04]  /*5ada0*/  STL.64 [R1+0xd80], R240 ;  /* 0x000d80f001007387 */ /* 0x000fe80000100a00 */
[----:B------:R4:W-:Y:S02]  /*5adb0*/  STL.64 [R1+0xd88], R242 ;  /* 0x000d88f201007387 */ /* 0x0009e40000100a00 */
[C---:B----4-:R-:W-:Y:S08]  /*5adc0*/  HMMA.1688.F32.TF32 R240, R228.reuse, R28, R96 ;  /* 0x0000001ce4f0723c */ /* 0x050ff00000081060 */
        /* <DEDUP_REMOVED lines=24> */
[----:B------:R-:W-:Y:S04]  /*5af50*/  STL.64 [R1+0xa70], R72 ;  /* 0x000a704801007387 */ /* 0x000fe80000100a00 */
[----:B------:R4:W-:Y:S01]  /*5af60*/  STL.64 [R1+0xa78], R74 ;  /* 0x000a784a01007387 */ /* 0x0009e20000100a00 */
[C---:B-1----:R-:W-:Y:S08]  /*5af70*/  HMMA.1688.F32.TF32 R76, R228.reuse, R64, R184 ;  /* 0x00000040e44c723c */ /* 0x042ff000000810b8 */
[----:B----4-:R-:W-:Y:S01]  /*5af80*/  HMMA.1688.F32.TF32 R72, R228, R68, R188 ;  /* 0x00000044e448723c */ /* 0x010fe200000810bc */
        /* <DEDUP_REMOVED lines=8> */
[C---:B----4-:R-:W-:Y:S03]  /*5b010*/  HMMA.1688.F32.TF32 R76, R224.reuse, R12, R196 ;  /* 0x0000000ce04c723c */ /* 0x050fe600000810c4 */
[----:B------:R-:W-:Y:S04]  /*5b020*/  LDS R230, [R5+UR10+0x1a380] ;  /* 0x01a3800a05e67984 */ /* 0x000fe80008000800 */
[----:B------:R-:W-:Y:S01]  /*5b030*/  LDS R229, [R6+UR10+0x18380] ;  /* 0x0183800a06e57984 */ /* 0x000fe20008000800 */
[C---:B-1----:R-:W-:Y:S03]  /*5b040*/  HMMA.1688.F32.TF32 R72, R224.reuse, R16, R200 ;  /* 0x00000010e048723c */ /* 0x042fe600000810c8 */
[----:B------:R-:W1:Y:S04]  /*5b050*/  LDS R231, [R6+UR10+0x1a380] ;  /* 0x01a3800a06e77984 */ /* 0x000e680008000800 */
[----:B------:R-:W-:Y:S04]  /*5b060*/  STL.64 [R1+0xa30], R80 ;  /* 0x000a305001007387 */ /* 0x000fe80000100a00 */
[----:B------:R4:W-:Y:S04]  /*5b070*/  STL.64 [R1+0xa38], R82 ;  /* 0x000a385201007387 */ /* 0x0009e80000100a00 */
[----:B------:R-:W-:Y:S04]  /*5b080*/  STL.64 [R1+0xa20], R76 ;  /* 0x000a204c01007387 */ /* 0x000fe80000100a00 */
[----:B------:R4:W-:Y:S02]  /*5b090*/  STL.64 [R1+0xa28], R78 ;  /* 0x000a284e01007387 */ /* 0x0009e40000100a00 */
[C---:B----4-:R-:W-:Y:S02]  /*5b0a0*/  HMMA.1688.F32.TF32 R80, R224.reuse, R20, R204 ;  /* 0x00000014e050723c */ /* 0x050fe400000810cc */
[----:B------:R-:W-:Y:S04]  /*5b0b0*/  STL.64 [R1+0xa10], R72 ;  /* 0x000a104801007387 */ /* 0x000fe80000100a00 */
[----:B------:R4:W-:Y:S02]  /*5b0c0*/  STL.64 [R1+0xa18], R74 ;  /* 0x000a184a01007387 */ /* 0x0009e40000100a00 */
[C---:B------:R-:W-:Y:S08]  /*5b0d0*/  HMMA.1688.F32.TF32 R76, R224.reuse, R24, R208 ;  /* 0x00000018e04c723c */ /* 0x040ff000000810d0 */
[C---:B----4-:R-:W-:Y:S03]  /*5b0e0*/  HMMA.1688.F32.TF32 R72, R224.reuse, R28, R212 ;  /* 0x0000001ce048723c */ /* 0x050fe600000810d4 */
        /* <DEDUP_REMOVED lines=8> */
[----:B----4-:R-:W-:Y:S03]  /*5b170*/  HMMA.1688.F32.TF32 R72, R224, R40, R236 ;  /* 0x00000028e048723c */ /* 0x010fe600000810ec */
[----:B------:R1:W-:Y:S04]  /*5b180*/  STL.64 [R1+0x9d0], R80 ;  /* 0x0009d05001007387 */ /* 0x0003e80000100a00 */
[----:B------:R4:W-:Y:S04]  /*5b190*/  STL.64 [R1+0x9d8], R82 ;  /* 0x0009d85201007387 */ /* 0x0009e80000100a00 */
        /* <DEDUP_REMOVED lines=50> */
[----:B----4-:R-:W4:Y:S04]  /*5b4c0*/  LDL.LU R82, [R1+0x378] ;  /* 0x0003780001527983 */ /* 0x010f280000300800 */
        /* <DEDUP_REMOVED lines=48> */
[C---:B------:R-:W-:Y:S08]  /*5b7d0*/  HMMA.1688.F32.TF32 R196, R228.reuse, R32, R196 ;  /* 0x00000020e4c4723c */ /* 0x040ff000000810c4 */
[C---:B------:R-:W-:Y:S08]  /*5b7e0*/  HMMA.1688.F32.TF32 R192, R228.reuse, R28, R192 ;  /* 0x0000001ce4c0723c */ /* 0x040ff000000810c0 */
[C---:B------:R-:W-:Y:S08]  /*5b7f0*/  HMMA.1688.F32.TF32 R188, R228.reuse, R24, R188 ;  /* 0x00000018e4bc723c */ /* 0x040ff000000810bc */
[C---:B------:R-:W-:Y:S08]  /*5b800*/  HMMA.1688.F32.TF32 R180, R228.reuse, R16, R180 ;  /* 0x00000010e4b4723c */ /* 0x040ff000000810b4 */
[----:B------:R-:W-:Y:S08]  /*5b810*/  HMMA.1688.F32.TF32 R176, R228, R12, R176 ;  /* 0x0000000ce4b0723c */ /* 0x000ff000000810b0 */
[C---:B----4-:R-:W-:Y:S08]  /*5b820*/  HMMA.1688.F32.TF32 R80, R224.reuse, R64, R80 ;  /* 0x00000040e050723c */ /* 0x050ff00000081050 */
[C---:B------:R-:W-:Y:S08]  /*5b830*/  HMMA.1688.F32.TF32 R84, R224.reuse, R60, R84 ;  /* 0x0000003ce054723c */ /* 0x040ff00000081054 */
[C---:B------:R-:W-:Y:S08]  /*5b840*/  HMMA.1688.F32.TF32 R88, R224.reuse, R56, R88 ;  /* 0x00000038e058723c */ /* 0x040ff00000081058 */
[C---:B------:R-:W-:Y:S08]  /*5b850*/  HMMA.1688.F32.TF32 R248, R224.reuse, R44, R248 ;  /* 0x0000002ce0f8723c */ /* 0x040ff000000810f8 */
[C---:B------:R-:W-:Y:S11]  /*5b860*/  HMMA.1688.F32.TF32 R96, R224.reuse, R48, R96 ;  /* 0x00000030e060723c */ /* 0x040ff60000081060 */
[----:B------:R1:W-:Y:S01]  /*5b870*/  STL.64 [R1+0x9a0], R248 ;  /* 0x0009a0f801007387 */ /* 0x0003e20000100a00 */
[C---:B------:R-:W-:Y:S03]  /*5b880*/  HMMA.1688.F32.TF32 R92, R224.reuse, R52, R92 ;  /* 0x00000034e05c723c */ /* 0x040fe6000008105c */
[----:B------:R2:W-:Y:S04]  /*5b890*/  STL.64 [R1+0x9a8], R250 ;  /* 0x0009a8fa01007387 */ /* 0x0005e80000100a00 */
[----:B-1----:R-:W3:Y:S04]  /*5b8a0*/  LDL.LU R248, [R1+0x270] ;  /* 0x0002700001f87983 */ /* 0x002ee80000300800 */
[----:B------:R-:W3:Y:S04]  /*5b8b0*/  LDL.LU R249, [R1+0x274] ;  /* 0x0002740001f97983 */ /* 0x000ee80000300800 */
[----:B--2---:R-:W3:Y:S04]  /*5b8c0*/  LDL.LU R250, [R1+0x278] ;  /* 0x0002780001fa7983 */ /* 0x004ee80000300800 */
[----:B------:R-:W3:Y:S01]  /*5b8d0*/  LDL.LU R251, [R1+0x27c] ;  /* 0x00027c0001fb7983 */ /* 0x000ee20000300800 */
[----:B------:R-:W-:Y:S03]  /*5b8e0*/  HMMA.1688.F32.TF32 R224, R224, R68, R76 ;  /* 0x00000044e0e0723c */ /* 0x000fe6000008104c */
        /* <DEDUP_REMOVED lines=34> */
[----:B------:R1:W-:Y:S01]  /*5bb10*/  STL.64 [R1+0x928], R178 ;  /* 0x000928b201007387 */ /* 0x0003e20000100a00 */
[C---:B------:R-:W-:Y:S03]  /*5bb20*/  HMMA.1688.F32.TF32 R216, R228.reuse, R52, R216 ;  /* 0x00000034e4d8723c */ /* 0x040fe600000810d8 */
[----:B------:R-:W-:Y:S04]  /*5bb30*/  LDS R225, [R6+UR10+0x18400] ;  /* 0x0184000a06e17984 */ /* 0x000fe80008000800 */
[----:B------:R-:W3:Y:S04]  /*5bb40*/  LDS R227, [R6+UR10+0x1a400] ;  /* 0x01a4000a06e37984 */ /* 0x000ee80008000800 */
        /* <DEDUP_REMOVED lines=16> */
[----:B------:R1:W-:Y:S01]  /*5bc50*/  STL.64 [R1+0x8e8], R194 ;  /* 0x0008e8c201007387 */ /* 0x0003e20000100a00 */
[C---:B------:R-:W-:Y:S03]  /*5bc60*/  HMMA.1688.F32.TF32 R236, R228.reuse, R60, R236 ;  /* 0x0000003ce4ec723c */ /* 0x040fe600000810ec */
[----:B-1----:R-:W4:Y:S04]  /*5bc70*/  LDL.LU.64 R194, [R1+0x3328] ;  /* 0x0033280001c27983 */ /* 0x002f280000300a00 */
[----:B------:R-:W4:Y:S04]  /*5bc80*/  LDL.LU.64 R192, [R1+0x3320] ;  /* 0x0033200001c07983 */ /* 0x000f280000300a00 */
[----:B------:R-:W-:Y:S04]  /*5bc90*/  STL.64 [R1+0x8d0], R196 ;  /* 0x0008d0c401007387 */ /* 0x000fe80000100a00 */
[----:B------:R1:W-:Y:S04]  /*5bca0*/  STL.64 [R1+0x8d8], R198 ;  /* 0x0008d8c601007387 */ /* 0x0003e80000100a00 */
        /* <DEDUP_REMOVED lines=30> */
[----:B------:R-:W-:-:S15]  /*5be90*/  HMMA.1688.F32.TF32 R240, R228, R64, R240 ;  /* 0x00000040e4f0723c */ /* 0x000fde00000810f0 */
[----:B------:R-:W-:-:S04]  /*5bea0*/  NOP ;  /* 0x0000000000007918 */ /* 0x000fc80000000000 */
[----:B------:R-:W-:Y:S04]  /*5beb0*/  STL.64 [R1+0x850], R240 ;  /* 0x000850f001007387 */ /* 0x000fe80000100a00 */
[----:B------:R1:W-:Y:S02]  /*5bec0*/  STL.64 [R1+0x858], R242 ;  /* 0x000858f201007387 */ /* 0x0003e40000100a00 */
[----:B-1----:R-:W-:Y:S02]  /*5bed0*/  HMMA.1688.F32.TF32 R240, R228, R68, R244 ;  /* 0x00000044e4f0723c */ /* 0x002fe400000810f4 */
[----:B------:R-:W-:Y:S04]  /*5bee0*/  LDS R228, [R5+UR10+0x18480] ;  /* 0x0184800a05e47984 */ /* 0x000fe80008000800 */
[----:B------:R-:W-:Y:S04]  /*5bef0*/  LDS R230, [R5+UR10+0x1a480] ;  /* 0x01a4800a05e67984 */ /* 0x000fe80008000800 */
[----:B------:R-:W-:Y:S04]  /*5bf00*/  LDS R229, [R6+UR10+0x18480] ;  /* 0x0184800a06e57984 */ /* 0x000fe80008000800 */
[----:B------:R-:W1:Y:S01]  /*5bf10*/  LDS R231, [R6+UR10+0x1a480] ;  /* 0x01a4800a06e77984 */ /* 0x000e620008000800 */
[C---:B---3--:R-:W-:Y:S04]  /*5bf20*/  HMMA.1688.F32.TF32 R244, R224.reuse, R8, R248 ;  /* 0x00000008e0f4723c */ /* 0x048fe800000810f8 */
[----:B------:R-:W-:Y:S04]  /*5bf30*/  STL.64 [R1+0x840], R240 ;  /* 0x000840f001007387 */ /* 0x000fe80000100a00 */
[----:B------:R-:W-:Y:S11]  /*5bf40*/  STL.64 [R1+0x848], R242 ;  /* 0x000848f201007387 */ /* 0x000ff60000100a00 */
[----:B------:R3:W-:Y:S04]  /*5bf50*/  STL.64 [R1+0x830], R244 ;  /* 0x000830f401007387 */ /* 0x0007e80000100a00 */
[----:B------:R1:W-:Y:S01]  /*5bf60*/  STL.64 [R1+0x838], R246 ;  /* 0x000838f601007387 */ /* 0x0003e20000100a00 */
[----:B--2---:R-:W-:Y:S08]  /*5bf70*/  HMMA.1688.F32.TF32 R76, R224, R68, R76 ;  /* 0x00000044e04c723c */ /* 0x004ff0000008104c */
[----:B-1----:R-:W-:Y:S01]  /*5bf80*/  HMMA.1688.F32.TF32 R80, R228, R8, R80 ;  /* 0x00000008e450723c */ /* 0x002fe20000081050 */
[----:B------:R-:W-:-:S02]  /*5bf90*/  IMAD.MOV.U32 R248, RZ, RZ, R160 ;  /* 0x000000fffff87224 */ /* 0x000fc400078e00a0 */
[----:B------:R-:W-:Y:S02]  /*5bfa0*/  IMAD.MOV.U32 R249, RZ, RZ, R170 ;  /* 0x000000fffff97224 */ /* 0x000fe400078e00aa */
[----:B------:R-:W-:Y:S02]  /*5bfb0*/  IMAD.MOV.U32 R250, RZ, RZ, R169 ;  /* 0x000000fffffa7224 */ /* 0x000fe400078e00a9 */
[----:B------:R-:W-:Y:S01]  /*5bfc0*/  IMAD.MOV.U32 R251, RZ, RZ, R168 ;  /* 0x000000fffffb7224 */ /* 0x000fe200078e00a8 */
[----:B---3--:R-:W-:Y:S01]  /*5bfd0*/  MOV R245, R163 ;  /* 0x000000a300f57202 */ /* 0x008fe20000000f00 */
[----:B------:R-:W-:Y:S02]  /*5bfe0*/  IMAD.MOV.U32 R244, RZ, RZ, R164 ;  /* 0x000000fffff47224 */ /* 0x000fe400078e00a4 */
[----:B------:R-:W-:Y:S02]  /*5bff0*/  IMAD.MOV.U32 R246, RZ, RZ, R172 ;  /* 0x000000fffff67224 */ /* 0x000fe400078e00ac */
[----:B------:R-:W-:Y:S01]  /*5c000*/  IMAD.MOV.U32 R247, RZ, RZ, R173 ;  /* 0x000000fffff77224 */ /* 0x000fe200078e00ad */
        /* <DEDUP_REMOVED lines=49> */
[C---:B------:R-:W-:Y:S03]  /*5c320*/  HMMA.1688.F32.TF32 R84, R228.reuse, R16, R88 ;  /* 0x00000010e454723c */ /* 0x040fe60000081058 */
[----:B------:R-:W-:Y:S04]  /*5c330*/  LDS R73, [R6+UR10+0x18500] ;  /* 0x0185000a06497984 */ /* 0x000fe80008000800 */
[----:B------:R-:W1:Y:S01]  /*5c340*/  LDS R75, [R6+UR10+0x1a500] ;  /* 0x01a5000a064b7984 */ /* 0x000e620008000800 */
        /* <DEDUP_REMOVED lines=26> */
[----:B---3--:R-:W-:Y:S01]  /*5c4f0*/  HMMA.1688.F32.TF32 R84, R228, R52, R124 ;  /* 0x00000034e454723c */ /* 0x008fe2000008107c */
[----:B------:R-:W-:-:S02]  /*5c500*/  IMAD.MOV.U32 R240, RZ, RZ, R174 ;  /* 0x000000fffff07224 */ /* 0x000fc400078e00ae */
[----:B------:R-:W-:Y:S01]  /*5c510*/  IMAD.MOV.U32 R241, RZ, RZ, R175 ;  /* 0x000000fffff17224 */ /* 0x000fe200078e00af */
[----:B------:R-:W-:Y:S01]  /*5c520*/  MOV R243, R161 ;  /* 0x000000a100f37202 */ /* 0x000fe20000000f00 */
[----:B------:R-:W-:Y:S01]  /*5c530*/  IMAD.MOV.U32 R242, RZ, RZ, R162 ;  /* 0x000000fffff27224 */ /* 0x000fe200078e00a2 */
[----:B------:R-:W-:Y:S02]  /*5c540*/  LDS R124, [R5+UR10+0x18600] ;  /* 0x0186000a057c7984 */ /* 0x000fe40008000800 */
[C---:B--2---:R-:W-:Y:S01]  /*5c550*/  HMMA.1688.F32.TF32 R80, R228.reuse, R56, R128 ;  /* 0x00000038e450723c */ /* 0x044fe20000081080 */
[----:B------:R-:W-:Y:S02]  /*5c560*/  IMAD.MOV.U32 R220, RZ, RZ, R165 ;  /* 0x000000ffffdc7224 */ /* 0x000fe400078e00a5 */
        /* <DEDUP_REMOVED lines=9> */
[----:B------:R-:W-:Y:S01]  /*5c600*/  LDS R126, [R5+UR10+0x1a600] ;  /* 0x01a6000a057e7984 */ /* 0x000fe20008000800 */
[----:B------:R-:W-:Y:S02]  /*5c610*/  IMAD.MOV.U32 R222, RZ, RZ, R167 ;  /* 0x000000ffffde7224 */ /* 0x000fe400078e00a7 */
[----:B------:R-:W-:Y:S01]  /*5c620*/  IMAD.MOV.U32 R223, RZ, RZ, R171 ;  /* 0x000000ffffdf7224 */ /* 0x000fe200078e00ab */
[----:B------:R-:W-:Y:S01]  /*5c630*/  LDS R125, [R6+UR10+0x18600] ;  /* 0x0186000a067d7984 */ /* 0x000fe20008000800 */
[----:B--2---:R-:W-:Y:S03]  /*5c640*/  HMMA.1688.F32.TF32 R80, R228, R68, R140 ;  /* 0x00000044e450723c */ /* 0x004fe6000008108c */
[----:B------:R-:W-:Y:S04]  /*5c650*/  LDS R127, [R6+UR10+0x1a600] ;  /* 0x01a6000a067f7984 */ /* 0x000fe80008000800 */
[----:B------:R-:W-:Y:S01]  /*5c660*/  STL.64 [R1+0x640], R76 ;  /* 0x0006404c01007387 */ /* 0x000fe20000100a00 */
[C---:B-1----:R-:W-:Y:S03]  /*5c670*/  HMMA.1688.F32.TF32 R236, R72.reuse, R8, R144 ;  /* 0x0000000848ec723c */ /* 0x042fe60000081090 */
[----:B------:R-:W-:Y:S04]  /*5c680*/  STL.64 [R1+0x648], R78 ;  /* 0x0006484e01007387 */ /* 0x000fe80000100a00 */
[----:B------:R-:W-:Y:S01]  /*5c690*/  STL.64 [R1+0x630], R84 ;  /* 0x0006305401007387 */ /* 0x000fe20000100a00 */
[C---:B------:R-:W-:Y:S03]  /*5c6a0*/  HMMA.1688.F32.TF32 R88, R72.reuse, R12, R148 ;  /* 0x0000000c4858723c */ /* 0x040fe60000081094 */
[----:B------:R1:W-:Y:S04]  /*5c6b0*/  STL.64 [R1+0x638], R86 ;  /* 0x0006385601007387 */ /* 0x0003e80000100a00 */
[----:B------:R-:W-:Y:S04]  /*5c6c0*/  STL.64 [R1+0x620], R80 ;  /* 0x0006205001007387 */ /* 0x000fe80000100a00 */
[----:B------:R2:W-:Y:S01]  /*5c6d0*/  STL.64 [R1+0x628], R82 ;  /* 0x0006285201007387 */ /* 0x0005e20000100a00 */
[C---:B-1----:R-:W-:Y:S03]  /*5c6e0*/  HMMA.1688.F32.TF32 R84, R72.reuse, R16, R152 ;  /* 0x000000104854723c */ /* 0x042fe60000081098 */
[----:B------:R-:W-:Y:S04]  /*5c6f0*/  LDS R76, [R5+UR10+0x18580] ;  /* 0x0185800a054c7984 */ /* 0x000fe80008000800 */
[----:B------:R-:W-:Y:S01]  /*5c700*/  LDS R78, [R5+UR10+0x1a580] ;  /* 0x01a5800a054e7984 */ /* 0x000fe20008000800 */
[----:B--2---:R-:W-:Y:S03]  /*5c710*/  HMMA.1688.F32.TF32 R80, R72, R20, R156 ;  /* 0x000000144850723c */ /* 0x004fe6000008109c */
        /* <DEDUP_REMOVED lines=8> */
[----:B------:R1:W-:Y:S04]  /*5c7a0*/  STL.64 [R1+0x5f8], R82 ;  /* 0x0005f85201007387 */ /* 0x0003e80000100a00 */
        /* <DEDUP_REMOVED lines=14> */
[----:B------:R-:W-:Y:S04]  /*5c890*/  LDS R130, [R5+UR10+0x1a680] ;  /* 0x01a6800a05827984 */ /* 0x000fe80008000800 */
[----:B------:R-:W-:Y:S04]  /*5c8a0*/  LDS R129, [R6+UR10+0x18680] ;  /* 0x0186800a06817984 */ /* 0x000fe80008000800 */
[----:B------:R-:W1:Y:S01]  /*5c8b0*/  LDS R131, [R6+UR10+0x1a680] ;  /* 0x01a6800a06837984 */ /* 0x000e620008000800 */
[----:B--2---:R-:W-:-:S02]  /*5c8c0*/  IMAD.MOV.U32 R219, RZ, RZ, R160 ;  /* 0x000000ffffdb7224 */ /* 0x004fc400078e00a0 */
[----:B---3--:R-:W-:Y:S01]  /*5c8d0*/  IMAD.MOV.U32 R218, RZ, RZ, R170 ;  /* 0x000000ffffda7224 */ /* 0x008fe200078e00aa */
[----:B----4-:R-:W-:Y:S01]  /*5c8e0*/  MOV R217, R169 ;  /* 0x000000a900d97202 */ /* 0x010fe20000000f00 */
[----:B------:R-:W-:Y:S02]  /*5c8f0*/  IMAD.MOV.U32 R216, RZ, RZ, R168 ;  /* 0x000000ffffd87224 */ /* 0x000fe400078e00a8 */
[----:B------:R-:W-:Y:S02]  /*5c900*/  IMAD.MOV.U32 R208, RZ, RZ, R172 ;  /* 0x000000ffffd07224 */ /* 0x000fe400078e00ac */
[----:B------:R-:W2:Y:S01]  /*5c910*/  LDL.LU R172, [R1+0x326c] ;  /* 0x00326c0001ac7983 */ /* 0x000ea20000300800 */
[----:B------:R-:W-:-:S03]  /*5c920*/  IMAD.MOV.U32 R209, RZ, RZ, R173 ;  /* 0x000000ffffd17224 */ /* 0x000fc600078e00ad */
[----:B------:R-:W2:Y:S01]  /*5c930*/  LDL.LU R173, [R1+0x3268] ;  /* 0x0032680001ad7983 */ /* 0x000ea20000300800 */
[----:B------:R-:W-:-:S03]  /*5c940*/  IMAD.MOV.U32 R210, RZ, RZ, R174 ;  /* 0x000000ffffd27224 */ /* 0x000fc600078e00ae */
[----:B------:R-:W2:Y:S01]  /*5c950*/  LDL.LU R174, [R1+0x3264] ;  /* 0x0032640001ae7983 */ /* 0x000ea20000300800 */
[----:B------:R-:W-:-:S03]  /*5c960*/  IMAD.MOV.U32 R211, RZ, RZ, R175 ;  /* 0x000000ffffd37224 */ /* 0x000fc600078e00af */
[----:B------:R-:W2:Y:S04]  /*5c970*/  LDL.LU R175, [R1+0x3260] ;  /* 0x0032600001af7983 */ /* 0x000ea80000300800 */
[----:B------:R-:W3:Y:S04]  /*5c980*/  LDL.LU R204, [R1+0x5a0] ;  /* 0x0005a00001cc7983 */ /* 0x000ee80000300800 */
[----:B------:R-:W3:Y:S04]  /*5c990*/  LDL.LU R205, [R1+0x5a4] ;  /* 0x0005a40001cd7983 */ /* 0x000ee80000300800 */
[----:B------:R-:W3:Y:S04]  /*5c9a0*/  LDL.LU R206, [R1+0x5a8] ;  /* 0x0005a80001ce7983 */ /* 0x000ee80000300800 */
[----:B------:R-:W3:Y:S01]  /*5c9b0*/  LDL.LU R207, [R1+0x5ac] ;  /* 0x0005ac0001cf7983 */ /* 0x000ee20000300800 */
[----:B------:R-:W-:-:S03]  /*5c9c0*/  IMAD.MOV.U32 R212, RZ, RZ, R161 ;  /* 0x000000ffffd47224 */ /* 0x000fc600078e00a1 */
[----:B------:R-:W4:Y:S01]  /*5c9d0*/  LDL.LU R168, [R1+0x325c] ;  /* 0x00325c0001a87983 */ /* 0x000f220000300800 */
[----:B------:R-:W-:-:S03]  /*5c9e0*/  IMAD.MOV.U32 R213, RZ, RZ, R162 ;  /* 0x000000ffffd57224 */ /* 0x000fc600078e00a2 */
[----:B------:R-:W4:Y:S01]  /*5c9f0*/  LDL.LU R169, [R1+0x3258] ;  /* 0x0032580001a97983 */ /* 0x000f220000300800 */
[----:B------:R-:W-:-:S03]  /*5ca00*/  IMAD.MOV.U32 R214, RZ, RZ, R163 ;  /* 0x000000ffffd67224 */ /* 0x000fc600078e00a3 */
[----:B------:R-:W4:Y:S04]  /*5ca10*/  LDL.LU R170, [R1+0x3254] ;  /* 0x0032540001aa7983 */ /* 0x000f280000300800 */
[----:B------:R-:W1:Y:S04]  /*5ca20*/  LDL.LU R160, [R1+0x3250] ;  /* 0x0032500001a07983 */ /* 0x000e680000300800 */
[----:B------:R-:W1:Y:S04]  /*5ca30*/  LDL.LU R161, [R1+0x324c] ;  /* 0x00324c0001a17983 */ /* 0x000e680000300800 */
[----:B------:R-:W1:Y:S04]  /*5ca40*/  LDL.LU R162, [R1+0x3248] ;  /* 0x0032480001a27983 */ /* 0x000e680000300800 */
[----:B------:R-:W1:Y:S01]  /*5ca50*/  LDL.LU R163, [R1+0x3244] ;  /* 0x0032440001a37983 */ /* 0x000e620000300800 */
[----:B------:R-:W-:-:S03]  /*5ca60*/  MOV R215, R164 ;  /* 0x000000a400d77202 */ /* 0x000fc60000000f00 */
[----:B------:R-:W2:Y:S04]  /*5ca70*/  LDL.LU R164, [R1+0x3240] ;  /* 0x0032400001a47983 */ /* 0x000ea80000300800 */
[----:B------:R-:W2:Y:S04]  /*5ca80*/  LDL.LU R165, [R1+0x323c] ;  /* 0x00323c0001a57983 */ /* 0x000ea80000300800 */
[----:B------:R-:W2:Y:S04]  /*5ca90*/  LDL.LU R166, [R1+0x3238] ;  /* 0x0032380001a67983 */ /* 0x000ea80000300800 */
[----:B------:R-:W2:Y:S04]  /*5caa0*/  LDL.LU R167, [R1+0x3234] ;  /* 0x0032340001a77983 */ /* 0x000ea80000300800 */
[----:B------:R-:W4:Y:S01]  /*5cab0*/  LDL.LU R171, [R1+0x3230] ;  /* 0x0032300001ab7983 */ /* 0x000f220000300800 */
[C---:B-1----:R-:W-:Y:S03]  /*5cac0*/  HMMA.1688.F32.TF32 R80, R72.reuse, R24, R160 ;  /* 0x000000184850723c */ /* 0x042fe600000810a0 */
[----:B------:R-:W-:Y:S04]  /*5cad0*/  LDS R160, [R5+UR10+0x18700] ;  /* 0x0187000a05a07984 */ /* 0x000fe80008000800 */
[----:B------:R-:W-:Y:S04]  /*5cae0*/  LDS R162, [R5+UR10+0x1a700] ;  /* 0x01a7000a05a27984 */ /* 0x000fe80008000800 */
[----:B------:R-:W-:Y:S04]  /*5caf0*/  LDS R161, [R6+UR10+0x18700] ;  /* 0x0187000a06a17984 */ /* 0x000fe80008000800 */
[----:B------:R-:W1:Y:S01]  /*5cb00*/  LDS R163, [R6+UR10+0x1a700] ;  /* 0x01a7000a06a37984 */ /* 0x000e620008000800 */
[----:B--2---:R-:W-:Y:S03]  /*5cb10*/  HMMA.1688.F32.TF32 R88, R72, R28, R164 ;  /* 0x0000001c4858723c */ /* 0x004fe600000810a4 */
[----:B------:R-:W-:Y:S01]  /*5cb20*/  IMAD.MOV.U32 R239, RZ, RZ, R80 ;  /* 0x000000ffffef7224 */ /* 0x000fe200078e0050 */
[----:B------:R-:W-:-:S04]  /*5cb30*/  MOV R238, R81 ;  /* 0x0000005100ee7202 */ /* 0x000fc80000000f00 */
[----:B----4-:R-:W-:Y:S01]  /*5cb40*/  HMMA.1688.F32.TF32 R84, R72, R32, R168 ;  /* 0x000000204854723c */ /* 0x010fe200000810a8 */
[----:B------:R-:W-:Y:S02]  /*5cb50*/  IMAD.MOV.U32 R237, RZ, RZ, R82 ;  /* 0x000000ffffed7224 */ /* 0x000fe400078e0052 */
[----:B------:R-:W-:-:S05]  /*5cb60*/  IMAD.MOV.U32 R236, RZ, RZ, R83 ;  /* 0x000000ffffec7224 */ /* 0x000fca00078e0053 */
[----:B------:R-:W-:Y:S01]  /*5cb70*/  HMMA.1688.F32.TF32 R80, R72, R36, R172 ;  /* 0x000000244850723c */ /* 0x000fe200000810ac */
[----:B------:R2:W-:Y:S04]  /*5cb80*/  STL [R1+0x307c], R236 ;  /* 0x00307cec01007387 */ /* 0x0005e80000100800 */
[----:B------:R-:W-:Y:S04]  /*5cb90*/  STL [R1+0x3078], R238 ;  /* 0x003078ee01007387 */ /* 0x000fe80000100800 */
[----:B------:R-:W-:Y:S04]  /*5cba0*/  STL [R1+0x3074], R239 ;  /* 0x003074ef01007387 */ /* 0x000fe80000100800 */
[----:B------:R4:W-:Y:S04]  /*5cbb0*/  STL [R1+0x3070], R237 ;  /* 0x003070ed01007387 */ /* 0x0009e80000100800 */
[----:B------:R-:W-:Y:S04]  /*5cbc0*/  STL.64 [R1+0x5d0], R88 ;  /* 0x0005d05801007387 */ /* 0x000fe80000100a00 */
[----:B------:R-:W-:Y:S04]  /*5cbd0*/  STL.64 [R1+0x5d8], R90 ;  /* 0x0005d85a01007387 */ /* 0x000fe80000100a00 */
[----:B------:R-:W-:Y:S04]  /*5cbe0*/  STL.64 [R1+0x470], R84 ;  /* 0x0004705401007387 */ /* 0x000fe80000100a00 */
[----:B------:R3:W-:Y:S01]  /*5cbf0*/  STL.64 [R1+0x478], R86 ;  /* 0x0004785601007387 */ /* 0x0007e20000100a00 */
[----:B--2---:R-:W-:Y:S01]  /*5cc00*/  IMAD.MOV.U32 R236, RZ, RZ, R80 ;  /* 0x000000ffffec7224 */ /* 0x004fe200078e0050 */
[----:B----4-:R-:W-:Y:S01]  /*5cc10*/  MOV R237, R83 ;  /* 0x0000005300ed7202 */ /* 0x010fe20000000f00 */
[----:B------:R-:W-:-:S02]  /*5cc20*/  IMAD.MOV.U32 R238, RZ, RZ, R81 ;  /* 0x000000ffffee7224 */ /* 0x000fc400078e0051 */
[----:B------:R-:W-:Y:S02]  /*5cc30*/  IMAD.MOV.U32 R239, RZ, RZ, R82 ;  /* 0x000000ffffef7224 */ /* 0x000fe400078e0052 */
[C---:B------:R-:W-:Y:S08]  /*5cc40*/  HMMA.1688.F32.TF32 R80, R72.reuse, R44, R208 ;  /* 0x0000002c4850723c */ /* 0x040ff000000810d0 */
[----:B---3--:R-:W-:Y:S01]  /*5cc50*/  HMMA.1688.F32.TF32 R84, R72, R40, R204 ;  /* 0x000000284854723c */ /* 0x008fe200000810cc */
[----:B------:R2:W-:Y:S04]  /*5cc60*/  STL [R1+0x308c], R237 ;  /* 0x00308ced01007387 */ /* 0x0005e80000100800 */
[----:B------:R3:W-:Y:S04]  /*5cc70*/  STL [R1+0x3088], R239 ;  /* 0x003088ef01007387 */ /* 0x0007e80000100800 */
[----:B------:R4:W-:Y:S04]  /*5cc80*/  STL [R1+0x3084], R236 ;  /* 0x003084ec01007387 */ /* 0x0009e80000100800 */
[----:B------:R1:W-:Y:S01]  /*5cc90*/  STL [R1+0x3080], R238 ;  /* 0x003080ee01007387 */ /* 0x0003e20000100800 */
[----:B--2---:R-:W-:-:S05]  /*5cca0*/  IMAD.MOV.U32 R237, RZ, RZ, R80 ;  /* 0x000000ffffed7224 */ /* 0x004fca00078e0050 */
[----:B------:R-:W-:Y:S01]  /*5ccb0*/  STL.64 [R1+0x120], R84 ;  /* 0x0001205401007387 */ /* 0x000fe20000100a00 */
[----:B---3--:R-:W-:-:S03]  /*5ccc0*/  IMAD.MOV.U32 R239, RZ, RZ, R81 ;  /* 0x000000ffffef7224 */ /* 0x008fc600078e0051 */
[----:B------:R2:W-:Y:S01]  /*5ccd0*/  STL.64 [R1+0x128], R86 ;  /* 0x0001285601007387 */ /* 0x0005e20000100a00 */
[----:B----4-:R-:W-:Y:S02]  /*5cce0*/  IMAD.MOV.U32 R236, RZ, RZ, R82 ;  /* 0x000000ffffec7224 */ /* 0x010fe400078e0052 */
[----:B-1----:R-:W-:Y:S02]  /*5ccf0*/  IMAD.MOV.U32 R238, RZ, RZ, R83 ;  /* 0x000000ffffee7224 */ /* 0x002fe400078e0053 */
[C---:B------:R-:W-:Y:S08]  /*5cd00*/  HMMA.1688.F32.TF32 R80, R72.reuse, R52, R216 ;  /* 0x000000344850723c */ /* 0x040ff000000810d8 */
[C---:B--2---:R-:W-:Y:S01]  /*5cd10*/  HMMA.1688.F32.TF32 R84, R72.reuse, R48, R212 ;  /* 0x000000304854723c */ /* 0x044fe200000810d4 */
[----:B------:R-:W-:Y:S04]  /*5cd20*/  STL.64 [R1+0x3098], R238 ;  /* 0x003098ee01007387 */ /* 0x000fe80000100a00 */
[----:B------:R-:W-:Y:S03]  /*5cd30*/  STL.64 [R1+0x3090], R236 ;  /* 0x003090ec01007387 */ /* 0x000fe60000100a00 */
[C---:B------:R-:W-:Y:S11]  /*5cd40*/  HMMA.1688.F32.TF32 R88, R72.reuse, R56, R220 ;  /* 0x000000384858723c */ /* 0x040ff600000810dc */
[----:B------:R-:W-:Y:S04]  /*5cd50*/  STL.64 [R1+0x100], R84 ;  /* 0x0001005401007387 */ /* 0x000fe80000100a00 */
[----:B------:R1:W-:Y:S04]  /*5cd60*/  STL.64 [R1+0x108], R86 ;  /* 0x0001085601007387 */ /* 0x0003e80000100a00 */
[----:B------:R-:W-:Y:S04]  /*5cd70*/  STL.64 [R1+0xf0], R80 ;  /* 0x0000f05001007387 */ /* 0x000fe80000100a00 */
[----:B------:R2:W-:Y:S01]  /*5cd80*/  STL.64 [R1+0xf8], R82 ;  /* 0x0000f85201007387 */ /* 0x0005e20000100a00 */
[C---:B-1----:R-:W-:Y:S08]  /*5cd90*/  HMMA.1688.F32.TF32 R84, R72.reuse, R60, R240 ;  /* 0x0000003c4854723c */ /* 0x042ff000000810f0 */
[C---:B--2---:R-:W-:Y:S08]  /*5cda0*/  HMMA.1688.F32.TF32 R80, R72.reuse, R64, R244 ;  /* 0x000000404850723c */ /* 0x044ff000000810f4 */
[----:B------:R-:W-:Y:S01]  /*5cdb0*/  HMMA.1688.F32.TF32 R72, R72, R68, R248 ;  /* 0x000000444848723c */ /* 0x000fe200000810f8 */
[----:B------:R-:W-:Y:S04]  /*5cdc0*/  STL.64 [R1+0xe0], R88 ;  /* 0x0000e05801007387 */ /* 0x000fe80000100a00 */
[----:B------:R-:W-:Y:S04]  /*5cdd0*/  STL.64 [R1+0xe8], R90 ;  /* 0x0000e85a01007387 */ /* 0x000fe80000100a00 */
[----:B------:R-:W-:Y:S04]  /*5cde0*/  STL.64 [R1+0xd0], R84 ;  /* 0x0000d05401007387 */ /* 0x000fe80000100a00 */
[----:B------:R-:W-:Y:S04]  /*5cdf0*/  STL.64 [R1+0xd8], R86 ;  /* 0x0000d85601007387 */ /* 0x000fe80000100a00 */
[----:B------:R-:W2:Y:S04]  /*5ce00*/  LDL.LU R240, [R1+0xc70] ;  /* 0x000c700001f07983 */ /* 0x000ea80000300800 */
[----:B------:R1:W-:Y:S04]  /*5ce10*/  STL.64 [R1+0xc0], R80 ;  /* 0x0000c05001007387 */ /* 0x0003e80000100a00 */
[----:B------:R3:W-:Y:S04]  /*5ce20*/  STL.64 [R1+0xc8], R82 ;  /* 0x0000c85201007387 */ /* 0x0007e80000100a00 */
        /* <DEDUP_REMOVED lines=39> */
[----:B---3--:R-:W3:Y:S04]  /*5d0a0*/  LDL.LU R82, [R1+0xd48] ;  /* 0x000d480001527983 */ /* 0x008ee80000300800 */
        /* <DEDUP_REMOVED lines=29> */
[C---:B--2---:R-:W-:Y:S08]  /*5d280*/  HMMA.1688.F32.TF32 R248, R76.reuse, R52, R248 ;  /* 0x000000344cf8723c */ /* 0x044ff000000810f8 */
[C---:B------:R-:W-:Y:S08]  /*5d290*/  HMMA.1688.F32.TF32 R240, R76.reuse, R60, R240 ;  /* 0x0000003c4cf0723c */ /* 0x040ff000000810f0 */
[C---:B----4-:R-:W-:Y:S08]  /*5d2a0*/  HMMA.1688.F32.TF32 R72, R76.reuse, R12, R224 ;  /* 0x0000000c4c48723c */ /* 0x050ff000000810e0 */
[C---:B---3--:R-:W-:Y:S08]  /*5d2b0*/  HMMA.1688.F32.TF32 R80, R76.reuse, R8, R80 ;  /* 0x000000084c50723c */ /* 0x048ff00000081050 */
[C---:B------:R-:W-:Y:S11]  /*5d2c0*/  HMMA.1688.F32.TF32 R84, R76.reuse, R16, R176 ;  /* 0x000000104c54723c */ /* 0x040ff600000810b0 */
        /* <DEDUP_REMOVED lines=9> */
[----:B------:R2:W-:Y:S01]  /*5d360*/  STL.64 [R1+0x78], R82 ;  /* 0x0000785201007387 */ /* 0x0005e20000100a00 */
[C---:B-1----:R-:W-:Y:S03]  /*5d370*/  HMMA.1688.F32.TF32 R84, R76.reuse, R28, R188 ;  /* 0x0000001c4c54723c */ /* 0x042fe600000810bc */
[----:B------:R-:W-:Y:S04]  /*5d380*/  STL.64 [R1+0x60], R72 ;  /* 0x0000604801007387 */ /* 0x000fe80000100a00 */
[----:B------:R1:W-:Y:S01]  /*5d390*/  STL.64 [R1+0x68], R74 ;  /* 0x0000684a01007387 */ /* 0x0003e20000100a00 */
[C---:B--2---:R-:W-:Y:S08]  /*5d3a0*/  HMMA.1688.F32.TF32 R80, R76.reuse, R32, R192 ;  /* 0x000000204c50723c */ /* 0x044ff000000810c0 */
        /* <DEDUP_REMOVED lines=11> */
[----:B------:R-:W-:Y:S01]  /*5d460*/  STL.64 [R1+0x28], R86 ;  /* 0x0000285601007387 */ /* 0x000fe20000100a00 */
[C---:B------:R-:W-:Y:S03]  /*5d470*/  HMMA.1688.F32.TF32 R244, R76.reuse, R56, R244 ;  /* 0x000000384cf4723c */ /* 0x040fe600000810f4 */
[----:B------:R-:W-:Y:S04]  /*5d480*/  STL.64 [R1+0x10], R80 ;  /* 0x0000105001007387 */ /* 0x000fe80000100a00 */
[----:B------:R-:W-:Y:S04]  /*5d490*/  STL.64 [R1+0x18], R82 ;  /* 0x0000185201007387 */ /* 0x000fe80000100a00 */
[----:B------:R-:W-:Y:S04]  /*5d4a0*/  STL.64 [R1+0x2f98], R250 ;  /* 0x002f98fa01007387 */ /* 0x000fe80000100a00 */
[----:B------:R-:W-:Y:S04]  /*5d4b0*/  STL.64 [R1], R72 ;  /* 0x0000004801007387 */ /* 0x000fe80000100a00 */
        /* <DEDUP_REMOVED lines=11> */
[----:B------:R2:W-:Y:S04]  /*5d570*/  STL.64 [R1+0x2fd0], R76 ;  /* 0x002fd04c01007387 */ /* 0x0005e80000100a00 */
        /* <DEDUP_REMOVED lines=50> */
[----:B------:R-:W2:Y:S04]  /*5d8a0*/  LDL.LU R221, [R1+0xb84] ;  /* 0x000b840001dd7983 */ /* 0x000ea80000300800 */
[----:B------:R-:W2:Y:S04]  /*5d8b0*/  LDL.LU R222, [R1+0xb88] ;  /* 0x000b880001de7983 */ /* 0x000ea80000300800 */
[----:B------:R-:W2:Y:S04]  /*5d8c0*/  LDL.LU R223, [R1+0xb8c] ;  /* 0x000b8c0001df7983 */ /* 0x000ea80000300800 */
[----:B------:R-:W-:Y:S04]  /*5d8d0*/  STL.64 [R1+0x2fe8], R82 ;  /* 0x002fe85201007387 */ /* 0x000fe80000100a00 */
[----:B------:R1:W-:Y:S01]  /*5d8e0*/  STL.64 [R1+0x2fe0], R80 ;  /* 0x002fe05001007387 */ /* 0x0003e20000100a00 */
[C---:B---3--:R-:W-:Y:S08]  /*5d8f0*/  HMMA.1688.F32.TF32 R104, R124.reuse, R48, R208 ;  /* 0x000000307c68723c */ /* 0x048ff000000810d0 */
[C---:B----4-:R-:W-:Y:S08]  /*5d900*/  HMMA.1688.F32.TF32 R88, R124.reuse, R32, R192 ;  /* 0x000000207c58723c */ /* 0x050ff000000810c0 */
[C---:B-1----:R-:W-:Y:S08]  /*5d910*/  HMMA.1688.F32.TF32 R72, R124.reuse, R16, R176 ;  /* 0x000000107c48723c */ /* 0x042ff000000810b0 */
[----:B--2---:R-:W-:Y:S01]  /*5d920*/  HMMA.1688.F32.TF32 R84, R124, R12, R224 ;  /* 0x0000000c7c54723c */ /* 0x004fe200000810e0 */
[----:B------:R-:W-:Y:S01]  /*5d930*/  MOV R248, R59 ;  /* 0x0000003b00f87202 */ /* 0x000fe20000000f00 */
[----:B------:R-:W-:-:S02]  /*5d940*/  IMAD.MOV.U32 R249, RZ, RZ, R58 ;  /* 0x000000fffff97224 */ /* 0x000fc400078e003a */
[----:B------:R-:W-:Y:S02]  /*5d950*/  IMAD.MOV.U32 R250, RZ, RZ, R63 ;  /* 0x000000fffffa7224 */ /* 0x000fe400078e003f */
[----:B------:R-:W-:Y:S01]  /*5d960*/  IMAD.MOV.U32 R251, RZ, RZ, R62 ;  /* 0x000000fffffb7224 */ /* 0x000fe200078e003e */
[----:B------:R-:W-:Y:S01]  /*5d970*/  MOV R246, R55 ;  /* 0x0000003700f67202 */ /* 0x000fe20000000f00 */
[C---:B------:R-:W-:Y:S01]  /*5d980*/  HMMA.1688.F32.TF32 R76, R124.reuse, R24, R184 ;  /* 0x000000187c4c723c */ /* 0x040fe200000810b8 */
[----:B------:R-:W-:Y:S01]  /*5d990*/  IMAD.MOV.U32 R244, RZ, RZ, R51 ;  /* 0x000000fffff47224 */ /* 0x000fe200078e0033 */
[----:B------:R-:W-:Y:S01]  /*5d9a0*/  LDS R224, [R5+UR10+0x18780] ;  /* 0x0187800a05e07984 */ /* 0x000fe20008000800 */
[----:B------:R-:W-:Y:S02]  /*5d9b0*/  IMAD.MOV.U32 R245, RZ, RZ, R50 ;  /* 0x000000fffff57224 */ /* 0x000fe400078e0032 */
[----:B------:R-:W-:Y:S01]  /*5d9c0*/  IMAD.MOV.U32 R247, RZ, RZ, R54 ;  /* 0x000000fffff77224 */ /* 0x000fe200078e0036 */
[----:B------:R-:W-:Y:S02]  /*5d9d0*/  LDS R226, [R5+UR10+0x1a780] ;  /* 0x01a7800a05e27984 */ /* 0x000fe40008000800 */
[C---:B------:R-:W-:Y:S02]  /*5d9e0*/  HMMA.1688.F32.TF32 R80, R124.reuse, R20, R180 ;  /* 0x000000147c50723c */ /* 0x040fe400000810b4 */
[----:B------:R-:W-:Y:S04]  /*5d9f0*/  LDS R225, [R6+UR10+0x18780] ;  /* 0x0187800a06e17984 */ /* 0x000fe80008000800 */
[----:B------:R-:W-:Y:S04]  /*5da00*/  STL.64 [R1+0x2ff8], R86 ;  /* 0x002ff85601007387 */ /* 0x000fe80000100a00 */
[----:B------:R-:W-:Y:S04]  /*5da10*/  STL.64 [R1+0x2ff0], R84 ;  /* 0x002ff05401007387 */ /* 0x000fe80000100a00 */
[----:B------:R-:W-:Y:S04]  /*5da20*/  STL.64 [R1+0x460], R72 ;  /* 0x0004604801007387 */ /* 0x000fe80000100a00 */
[----:B------:R1:W-:Y:S01]  /*5da30*/  STL.64 [R1+0x468], R74 ;  /* 0x0004684a01007387 */ /* 0x0003e20000100a00 */
[C---:B------:R-:W-:Y:S03]  /*5da40*/  HMMA.1688.F32.TF32 R92, R124.reuse, R36, R196 ;  /* 0x000000247c5c723c */ /* 0x040fe600000810c4 */
[----:B------:R-:W2:Y:S05]  /*5da50*/  LDS R227, [R6+UR10+0x1a780] ;  /* 0x01a7800a06e37984 */ /* 0x000eaa0008000800 */
[C---:B-1----:R-:W-:Y:S08]  /*5da60*/  HMMA.1688.F32.TF32 R72, R124.reuse, R28, R188 ;  /* 0x0000001c7c48723c */ /* 0x042ff000000810bc */
[C---:B------:R-:W-:Y:S01]  /*5da70*/  HMMA.1688.F32.TF32 R96, R124.reuse, R40, R200 ;  /* 0x000000287c60723c */ /* 0x040fe200000810c8 */
[----:B------:R-:W-:Y:S07]  /*5da80*/  STL.64 [R1+0x230], R80 ;  /* 0x0002305001007387 */ /* 0x000fee0000100a00 */
[C---:B------:R-:W-:Y:S01]  /*5da90*/  HMMA.1688.F32.TF32 R100, R124.reuse, R44, R204 ;  /* 0x0000002c7c64723c */ /* 0x040fe200000810cc */
[----:B------:R-:W-:Y:S04]  /*5daa0*/  STL.64 [R1+0x238], R82 ;  /* 0x0002385201007387 */ /* 0x000fe80000100a00 */
[----:B------:R-:W-:Y:S04]  /*5dab0*/  STL.64 [R1+0x220], R76 ;  /* 0x0002204c01007387 */ /* 0x000fe80000100a00 */
[----:B------:R-:W-:Y:S01]  /*5dac0*/  STL.64 [R1+0x228], R78 ;  /* 0x0002284e01007387 */ /* 0x000fe20000100a00 */
[C---:B------:R-:W-:Y:S03]  /*5dad0*/  HMMA.1688.F32.TF32 R108, R124.reuse, R52, R212 ;  /* 0x000000347c6c723c */ /* 0x040fe600000810d4 */
[----:B------:R-:W-:Y:S04]  /*5dae0*/  STL.64 [R1+0x3008], R90 ;  /* 0x0030085a01007387 */ /* 0x000fe80000100a00 */
[----:B------:R-:W-:Y:S04]  /*5daf0*/  STL.64 [R1+0x200], R72 ;  /* 0x0002004801007387 */ /* 0x000fe80000100a00 */
[----:B------:R1:W-:Y:S01]  /*5db00*/  STL.64 [R1+0x208], R74 ;  /* 0x0002084a01007387 */ /* 0x0003e20000100a00 */
        /* <DEDUP_REMOVED lines=56> */
[----:B------:R-:W4:-:S12]  /*5de90*/  LDL.LU R221, [R1+0x1544] ;  /* 0x0015440001dd7983 */ /* 0x000f180000300800 */
[----:B------:R-:W-:Y:S04]  /*5dea0*/  STL.64 [R1+0x30b8], R118 ;  /* 0x0030b87601007387 */ /* 0x000fe80000100a00 */
[----:B------:R-:W-:Y:S01]  /*5deb0*/  STL.64 [R1+0x30b0], R116 ;  /* 0x0030b07401007387 */ /* 0x000fe20000100a00 */
[----:B------:R-:W-:Y:S01]  /*5dec0*/  IMAD.MOV.U32 R222, RZ, RZ, R3 ;  /* 0x000000ffffde7224 */ /* 0x000fe200078e0003 */
[----:B------:R-:W-:Y:S01]  /*5ded0*/  MOV R223, R2 ;  /* 0x0000000200df7202 */ /* 0x000fe20000000f00 */
[C---:B--2---:R-:W-:Y:S08]  /*5dee0*/  HMMA.1688.F32.TF32 R120, R124.reuse, R64, R180 ;  /* 0x000000407c78723c */ /* 0x044ff000000810b4 */
[----:B------:R-:W-:Y:S11]  /*5def0*/  HMMA.1688.F32.TF32 R124, R124, R68, R184 ;  /* 0x000000447c7c723c */ /* 0x000ff600000810b8 */
[----:B------:R-:W-:Y:S04]  /*5df00*/  STL.64 [R1+0x30c8], R122 ;  /* 0x0030c87a01007387 */ /* 0x000fe80000100a00 */
[----:B------:R-:W-:Y:S04]  /*5df10*/  STL.64 [R1+0x30c0], R120 ;  /* 0x0030c07801007387 */ /* 0x000fe80000100a00 */
[----:B------:R-:W-:Y:S04]  /*5df20*/  STL [R1+0x2f44], R124 ;  /* 0x002f447c01007387 */ /* 0x000fe80000100800 */
[----:B------:R-:W-:Y:S01]  /*5df30*/  STL [R1+0x2f40], R125 ;  /* 0x002f407d01007387 */ /* 0x000fe20000100800 */
[C---:B-1----:R-:W-:Y:S03]  /*5df40*/  HMMA.1688.F32.TF32 R72, R128.reuse, R8, R188 ;  /* 0x000000088048723c */ /* 0x042fe600000810bc */
[----:B------:R-:W-:Y:S04]  /*5df50*/  STL [R1+0x2f3c], R126 ;  /* 0x002f3c7e01007387 */ /* 0x000fe80000100800 */
[----:B------:R-:W-:Y:S01]  /*5df60*/  STL [R1+0x2f38], R127 ;  /* 0x002f387f01007387 */ /* 0x000fe20000100800 */
[C---:B---3--:R-:W-:Y:S11]  /*5df70*/  HMMA.1688.F32.TF32 R76, R128.reuse, R12, R192 ;  /* 0x0000000c804c723c */ /* 0x048ff600000810c0 */
[----:B------:R-:W-:Y:S04]  /*5df80*/  STL.64 [R1+0x5c0], R72 ;  /* 0x0005c04801007387 */ /* 0x000fe80000100a00 */
[----:B------:R1:W-:Y:S02]  /*5df90*/  STL.64 [R1+0x5c8], R74 ;  /* 0x0005c84a01007387 */ /* 0x0003e40000100a00 */
[C---:B-1----:R-:W-:Y:S02]  /*5dfa0*/  HMMA.1688.F32.TF32 R72, R128.reuse, R16, R196 ;  /* 0x000000108048723c */ /* 0x042fe400000810c4 */
[----:B------:R-:W-:Y:S04]  /*5dfb0*/  STL.64 [R1+0x5b0], R76 ;  /* 0x0005b04c01007387 */ /* 0x000fe80000100a00 */
[----:B------:R4:W-:Y:S02]  /*5dfc0*/  STL.64 [R1+0x5b8], R78 ;  /* 0x0005b84e01007387 */ /* 0x0009e40000100a00 */
[C---:B------:R-:W-:Y:S11]  /*5dfd0*/  HMMA.1688.F32.TF32 R80, R128.reuse, R20, R200 ;  /* 0x000000148050723c */ /* 0x040ff600000810c8 */
[----:B------:R-:W-:Y:S01]  /*5dfe0*/  STL.64 [R1+0x5a0], R72 ;  /* 0x0005a04801007387 */ /* 0x000fe20000100a00 */
[C---:B----4-:R-:W-:Y:S03]  /*5dff0*/  HMMA.1688.F32.TF32 R76, R128.reuse, R24, R204 ;  /* 0x00000018804c723c */ /* 0x050fe600000810cc */
[----:B------:R1:W-:Y:S05]  /*5e000*/  STL.64 [R1+0x5a8], R74 ;  /* 0x0005a84a01007387 */ /* 0x0003ea0000100a00 */
[----:B-1----:R-:W-:Y:S01]  /*5e010*/  HMMA.1688.F32.TF32 R72, R128, R28, R208 ;  /* 0x0000001c8048723c */ /* 0x002fe200000810d0 */
[----:B------:R-:W-:Y:S04]  /*5e020*/  STL.64 [R1+0x590], R80 ;  /* 0x0005905001007387 */ /* 0x000fe80000100a00 */
[----:B------:R-:W-:-:S14]  /*5e030*/  STL.64 [R1+0x598], R82 ;  /* 0x0005985201007387 */ /* 0x000fdc0000100a00 */
[----:B------:R-:W-:Y:S01]  /*5e040*/  STL.64 [R1+0x570], R72 ;  /* 0x0005704801007387 */ /* 0x000fe20000100a00 */
[----:B------:R-:W-:-:S03]  /*5e050*/  IMAD.MOV.U32 R124, RZ, RZ, R75 ;  /* 0x000000ffff7c7224 */ /* 0x000fc600078e004b */
[----:B------:R-:W-:Y:S04]  /*5e060*/  STL.64 [R1+0x580], R76 ;  /* 0x0005804c01007387 */ /* 0x000fe80000100a00 */
[----:B------:R1:W-:Y:S04]  /*5e070*/  STL.64 [R1+0x588], R78 ;  /* 0x0005884e01007387 */ /* 0x0003e80000100a00 */
[----:B------:R2:W-:Y:S01]  /*5e080*/  STL [R1+0x578], R74 ;  /* 0x0005784a01007387 */ /* 0x0005e20000100800 */
[C---:B-1----:R-:W-:Y:S08]  /*5e090*/  HMMA.1688.F32.TF32 R76, R128.reuse, R32, R212 ;  /* 0x00000020804c723c */ /* 0x042ff000000810d4 */
[----:B--2---:R-:W-:Y:S01]  /*5e0a0*/  HMMA.1688.F32.TF32 R72, R128, R36, R216 ;  /* 0x000000248048723c */ /* 0x004fe200000810d8 */
[----:B------:R1:W-:-:S15]  /*5e0b0*/  STL [R1+0x2f48], R124 ;  /* 0x002f487c01007387 */ /* 0x0003de0000100800 */
[----:B------:R-:W-:-:S03]  /*5e0c0*/  NOP ;  /* 0x0000000000007918 */ /* 0x000fc60000000000 */
[----:B------:R-:W-:Y:S01]  /*5e0d0*/  STL.64 [R1+0x550], R72 ;  /* 0x0005504801007387 */ /* 0x000fe20000100a00 */
[----:B-1----:R-:W-:-:S03]  /*5e0e0*/  IMAD.MOV.U32 R124, RZ, RZ, R75 ;  /* 0x000000ffff7c7224 */ /* 0x002fc600078e004b */
[----:B------:R-:W-:Y:S04]  /*5e0f0*/  STL.64 [R1+0x560], R76 ;  /* 0x0005604c01007387 */ /* 0x000fe80000100a00 */
[----:B------:R-:W-:Y:S04]  /*5e100*/  STL.64 [R1+0x568], R78 ;  /* 0x0005684e01007387 */ /* 0x000fe80000100a00 */
[----:B------:R1:W-:Y:S02]  /*5e110*/  STL [R1+0x558], R74 ;  /* 0x0005584a01007387 */ /* 0x0003e40000100800 */
[----:B-1----:R-:W-:Y:S02]  /*5e120*/  HMMA.1688.F32.TF32 R72, R128, R40, R220 ;  /* 0x000000288048723c */ /* 0x002fe400000810dc */
[----:B------:R-:W-:-:S15]  /*5e130*/  STL [R1+0x2f50], R124 ;  /* 0x002f507c01007387 */ /* 0x000fde0000100800 */
[----:B------:R-:W-:Y:S02]  /*5e140*/  NOP ;  /* 0x0000000000007918 */ /* 0x000fe40000000000 */
[----:B------:R1:W-:Y:S04]  /*5e150*/  STL.64 [R1+0x530], R72 ;  /* 0x0005304801007387 */ /* 0x0003e80000100a00 */
        /* <DEDUP_REMOVED lines=32> */
[----:B------:R-:W-:-:S02]  /*5e360*/  IMAD.MOV.U32 R2, RZ, RZ, R74 ;  /* 0x000000ffff027224 */ /* 0x000fc400078e004a */
[----:B------:R-:W-:Y:S01]  /*5e370*/  IMAD.MOV.U32 R3, RZ, RZ, R75 ;  /* 0x000000ffff037224 */ /* 0x000fe200078e004b */
[----:B------:R-:W3:Y:S04]  /*5e380*/  LDL.LU R208, [R1+0x11b0] ;  /* 0x0011b00001d07983 */ /* 0x000ee80000300800 */
[----:B------:R-:W-:Y:S04]  /*5e390*/  STL [R1+0x2f30], R2 ;  /* 0x002f300201007387 */ /* 0x000fe80000100800 */
[----:B------:R-:W-:Y:S04]  /*5e3a0*/  STL [R1+0x2f2c], R3 ;  /* 0x002f2c0301007387 */ /* 0x000fe80000100800 */
[----:B------:R-:W3:Y:S04]  /*5e3b0*/  LDL.LU R216, [R1+0x1190] ;  /* 0x0011900001d87983 */ /* 0x000ee80000300800 */
[----:B------:R-:W3:Y:S04]  /*5e3c0*/  LDL.LU R217, [R1+0x1194] ;  /* 0x0011940001d97983 */ /* 0x000ee80000300800 */
[----:B------:R-:W3:Y:S04]  /*5e3d0*/  LDL.LU R218, [R1+0x1198] ;  /* 0x0011980001da7983 */ /* 0x000ee80000300800 */
[----:B------:R-:W3:Y:S01]  /*5e3e0*/  LDL.LU R219, [R1+0x119c] ;  /* 0x00119c0001db7983 */ /* 0x000ee20000300800 */
[----:B------:R-:W-:Y:S01]  /*5e3f0*/  IMAD.MOV.U32 R209, RZ, RZ, R252 ;  /* 0x000000ffffd17224 */ /* 0x000fe200078e00fc */
[----:B------:R-:W-:Y:S01]  /*5e400*/  MOV R210, R4 ;  /* 0x0000000400d27202 */ /* 0x000fe20000000f00 */
[----:B------:R-:W-:Y:S01]  /*5e410*/  IMAD.MOV.U32 R211, RZ, RZ, R0 ;  /* 0x000000ffffd37224 */ /* 0x000fe200078e0000 */
[----:B-1----:R-:W-:Y:S01]  /*5e420*/  HMMA.1688.F32.TF32 R72, R128, R44, R220 ;  /* 0x0000002c8048723c */ /* 0x002fe200000810dc */
[----:B------:R-:W3:Y:S04]  /*5e430*/  LDL.LU R220, [R1+0x1180] ;  /* 0x0011800001dc7983 */ /* 0x000ee80000300800 */
[----:B------:R-:W3:Y:S04]  /*5e440*/  LDL.LU R221, [R1+0x1184] ;  /* 0x0011840001dd7983 */ /* 0x000ee80000300800 */
[----:B------:R-:W3:Y:S04]  /*5e450*/  LDL.LU R222, [R1+0x1188] ;  /* 0x0011880001de7983 */ /* 0x000ee80000300800 */
[----:B------:R-:W3:Y:S06]  /*5e460*/  LDL.LU R223, [R1+0x118c] ;  /* 0x00118c0001df7983 */ /* 0x000eec0000300800 */
[----:B------:R-:W-:-:S02]  /*5e470*/  IMAD.MOV.U32 R4, RZ, RZ, R72 ;  /* 0x000000ffff047224 */ /* 0x000fc400078e0048 */
[----:B------:R-:W-:Y:S02]  /*5e480*/  IMAD.MOV.U32 R0, RZ, RZ, R73 ;  /* 0x000000ffff007224 */ /* 0x000fe400078e0049 */
[----:B------:R-:W-:Y:S02]  /*5e490*/  IMAD.MOV.U32 R252, RZ, RZ, R74 ;  /* 0x000000fffffc7224 */ /* 0x000fe400078e004a */
[----:B------:R-:W-:-:S05]  /*5e4a0*/  IMAD.MOV.U32 R7, RZ, RZ, R75 ;  /* 0x000000ffff077224 */ /* 0x000fca00078e004b */
[----:B------:R-:W-:Y:S04]  /*5e4b0*/  STL [R1+0x2f4c], R7 ;  /* 0x002f4c0701007387 */ /* 0x000fe80000100800 */
[----:B------:R-:W-:Y:S01]  /*5e4c0*/  STL [R1+0x2f34], R252 ;  /* 0x002f34fc01007387 */ /* 0x000fe20000100800 */
[C---:B----4-:R-:W-:Y:S03]  /*5e4d0*/  HMMA.1688.F32.TF32 R76, R128.reuse, R56, R192 ;  /* 0x00000038804c723c */ /* 0x050fe600000810c0 */
[----:B------:R-:W-:Y:S04]  /*5e4e0*/  STL [R1+0x2f28], R4 ;  /* 0x002f280401007387 */ /* 0x000fe80000100800 */
[----:B------:R-:W-:Y:S01]  /*5e4f0*/  STL [R1+0x2f24], R0 ;  /* 0x002f240001007387 */ /* 0x000fe20000100800 */
[C---:B--2---:R-:W-:Y:S08]  /*5e500*/  HMMA.1688.F32.TF32 R72, R128.reuse, R48, R184 ;  /* 0x000000308048723c */ /* 0x044ff000000810b8 */
[C---:B------:R-:W-:Y:S11]  /*5e510*/  HMMA.1688.F32.TF32 R80, R128.reuse, R52, R188 ;  /* 0x000000348050723c */ /* 0x040ff600000810bc */
[----:B------:R-:W-:Y:S04]  /*5e520*/  STL.64 [R1+0x4f0], R72 ;  /* 0x0004f04801007387 */ /* 0x000fe80000100a00 */
[----:B------:R3:W-:Y:S02]  /*5e530*/  STL.64 [R1+0x4f8], R74 ;  /* 0x0004f84a01007387 */ /* 0x0007e40000100a00 */
[----:B---3--:R-:W-:Y:S02]  /*5e540*/  HMMA.1688.F32.TF32 R72, R128, R60, R196 ;  /* 0x0000003c8048723c */ /* 0x008fe400000810c4 */
[----:B------:R-:W-:Y:S04]  /*5e550*/  STL.64 [R1+0x4d0], R80 ;  /* 0x0004d05001007387 */ /* 0x000fe80000100a00 */
[----:B------:R-:W-:Y:S04]  /*5e560*/  STL.64 [R1+0x4d8], R82 ;  /* 0x0004d85201007387 */ /* 0x000fe80000100a00 */
[----:B------:R-:W-:Y:S04]  /*5e570*/  STL.64 [R1+0x4b0], R76 ;  /* 0x0004b04c01007387 */ /* 0x000fe80000100a00 */
[----:B------:R1:W-:Y:S05]  /*5e580*/  STL.64 [R1+0x4b8], R78 ;  /* 0x0004b84e01007387 */ /* 0x0003ea0000100a00 */
[----:B------:R-:W-:Y:S01]  /*5e590*/  STL [R1+0x490], R72 ;  /* 0x0004904801007387 */ /* 0x000fe20000100800 */
[----:B------:R-:W-:Y:S01]  /*5e5a0*/  MOV R124, R73 ;  /* 0x00000049007c7202 */ /* 0x000fe20000000f00 */
[----:B------:R-:W-:-:S02]  /*5e5b0*/  IMAD.MOV.U32 R7, RZ, RZ, R75 ;  /* 0x000000ffff077224 */ /* 0x000fc400078e004b */
[----:B------:R2:W-:Y:S01]  /*5e5c0*/  STL [R1+0x498], R74 ;  /* 0x0004984a01007387 */ /* 0x0005e20000100800 */
[C---:B-1----:R-:W-:Y:S08]  /*5e5d0*/  HMMA.1688.F32.TF32 R76, R128.reuse, R64, R200 ;  /* 0x00000040804c723c */ /* 0x042ff000000810c8 */
[----:B--2---:R-:W-:Y:S01]  /*5e5e0*/  HMMA.1688.F32.TF32 R72, R128, R68, R204 ;  /* 0x000000448048723c */ /* 0x004fe200000810cc */
[----:B------:R1:W-:Y:S04]  /*5e5f0*/  STL [R1+0x2f58], R7 ;  /* 0x002f580701007387 */ /* 0x0003e80000100800 */
[----:B------:R2:W-:Y:S06]  /*5e600*/  STL [R1+0x2f54], R124 ;  /* 0x002f547c01007387 */ /* 0x0005ec0000100800 */
[----:B------:R-:W-:Y:S04]  /*5e610*/  STL.64 [R1+0x480], R76 ;  /* 0x0004804c01007387 */ /* 0x000fe80000100a00 */
[----:B------:R-:W-:Y:S04]  /*5e620*/  STL.64 [R1+0x488], R78 ;  /* 0x0004884e01007387 */ /* 0x000fe80000100a00 */
[----:B-1----:R-:W-:Y:S01]  /*5e630*/  IMAD.MOV.U32 R7, RZ, RZ, R74 ;  /* 0x000000ffff077224 */ /* 0x002fe200078e004a */
[----:B------:R1:W-:Y:S01]  /*5e640*/  STL.64 [R1+0x450], R72 ;  /* 0x0004504801007387 */ /* 0x0003e20000100a00 */
[----:B--2---:R-:W-:-:S02]  /*5e650*/  IMAD.MOV.U32 R124, RZ, RZ, R75 ;  /* 0x000000ffff7c7224 */ /* 0x004fc400078e004b */
[C---:B-1----:R-:W-:Y:S08]  /*5e660*/  HMMA.1688.F32.TF32 R72, R160.reuse, R12, R212 ;  /* 0x0000000ca048723c */ /* 0x042ff000000810d4 */
[----:B------:R-:W-:Y:S11]  /*5e670*/  HMMA.1688.F32.TF32 R76, R160, R8, R208 ;  /* 0x00000008a04c723c */ /* 0x000ff600000810d0 */
[----:B------:R-:W-:Y:S01]  /*5e680*/  IMAD.MOV.U32 R125, RZ, RZ, R72 ;  /* 0x000000ffff7d7224 */ /* 0x000fe200078e0048 */
[----:B------:R-:W-:Y:S01]  /*5e690*/  MOV R127, R74 ;  /* 0x0000004a007f7202 */ /* 0x000fe20000000f00 */
[----:B------:R-:W-:-:S02]  /*5e6a0*/  IMAD.MOV.U32 R126, RZ, RZ, R73 ;  /* 0x000000ffff7e7224 */ /* 0x000fc400078e0049 */
[----:B------:R-:W-:Y:S02]  /*5e6b0*/  IMAD.MOV.U32 R252, RZ, RZ, R75 ;  /* 0x000000fffffc7224 */ /* 0x000fe400078e004b */
[----:B------:R-:W-:Y:S01]  /*5e6c0*/  HMMA.1688.F32.TF32 R72, R160, R16, R216 ;  /* 0x00000010a048723c */ /* 0x000fe200000810d8 */
[----:B------:R-:W-:Y:S04]  /*5e6d0*/  STL [R1+0x2f60], R124 ;  /* 0x002f607c01007387 */ /* 0x000fe80000100800 */
[----:B------:R1:W-:Y:S04]  /*5e6e0*/  STL [R1+0x2f5c], R7 ;  /* 0x002f5c0701007387 */ /* 0x0003e80000100800 */
[----:B------:R-:W-:Y:S04]  /*5e6f0*/  STL.64 [R1+0x440], R76 ;  /* 0x0004404c01007387 */ /* 0x000fe80000100a00 */
[----:B------:R-:W-:Y:S04]  /*5e700*/  STL.64 [R1+0x448], R78 ;  /* 0x0004484e01007387 */ /* 0x000fe80000100a00 */
[----:B------:R-:W-:Y:S02]  /*5e710*/  STL [R1+0x2f70], R252 ;  /* 0x002f70fc01007387 */ /* 0x000fe40000100800 */
[----:B-1----:R-:W-:-:S02]  /*5e720*/  IMAD.MOV.U32 R7, RZ, RZ, R75 ;  /* 0x000000ffff077224 */ /* 0x002fc400078e004b */
[----:B------:R-:W-:Y:S01]  /*5e730*/  STL [R1+0x2f6c], R127 ;  /* 0x002f6c7f01007387 */ /* 0x000fe20000100800 */
[----:B------:R-:W-:-:S03]  /*5e740*/  IMAD.MOV.U32 R124, RZ, RZ, R74 ;  /* 0x000000ffff7c7224 */ /* 0x000fc600078e004a */
[----:B------:R-:W-:Y:S04]  /*5e750*/  STL [R1+0x2f68], R126 ;  /* 0x002f687e01007387 */ /* 0x000fe80000100800 */
[----:B------:R-:W-:Y:S04]  /*5e760*/  STL [R1+0x2f64], R125 ;  /* 0x002f647d01007387 */ /* 0x000fe80000100800 */
[----:B------:R1:W-:Y:S04]  /*5e770*/  STL.64 [R1+0x3a0], R72 ;  /* 0x0003a04801007387 */ /* 0x0003e80000100a00 */
[----:B------:R2:W-:Y:S04]  /*5e780*/  STL [R1+0x2f78], R7 ;  /* 0x002f780701007387 */ /* 0x0005e80000100800 */
[----:B------:R3:W-:Y:S04]  /*5e790*/  STL [R1+0x2f74], R124 ;  /* 0x002f747c01007387 */ /* 0x0007e80000100800 */
        /* <DEDUP_REMOVED lines=28> */
[----:B-1----:R-:W-:Y:S03]  /*5e960*/  HMMA.1688.F32.TF32 R72, R160, R20, R220 ;  /* 0x00000014a048723c */ /* 0x002fe600000810dc */
[----:B------:R-:W3:Y:S04]  /*5e970*/  LDL.LU R220, [R1+0x1100] ;  /* 0x0011000001dc7983 */ /* 0x000ee80000300800 */
[----:B------:R-:W3:Y:S04]  /*5e980*/  LDL.LU R221, [R1+0x1104] ;  /* 0x0011040001dd7983 */ /* 0x000ee80000300800 */
[----:B------:R-:W3:Y:S04]  /*5e990*/  LDL.LU R222, [R1+0x1108] ;  /* 0x0011080001de7983 */ /* 0x000ee80000300800 */
[----:B------:R-:W3:Y:S04]  /*5e9a0*/  LDL.LU R223, [R1+0x110c] ;  /* 0x00110c0001df7983 */ /* 0x000ee80000300800 */
[----:B------:R-:W-:Y:S01]  /*5e9b0*/  IMAD.MOV.U32 R252, RZ, RZ, R72 ;  /* 0x000000fffffc7224 */ /* 0x000fe200078e0048 */
[----:B------:R-:W-:Y:S01]  /*5e9c0*/  MOV R126, R74 ;  /* 0x0000004a007e7202 */ /* 0x000fe20000000f00 */
[----:B------:R-:W-:-:S02]  /*5e9d0*/  IMAD.MOV.U32 R127, RZ, RZ, R73 ;  /* 0x000000ffff7f7224 */ /* 0x000fc400078e0049 */
[----:B------:R-:W-:-:S05]  /*5e9e0*/  IMAD.MOV.U32 R125, RZ, RZ, R75 ;  /* 0x000000ffff7d7224 */ /* 0x000fca00078e004b */
[----:B------:R-:W-:Y:S04]  /*5e9f0*/  STL [R1+0x2f88], R125 ;  /* 0x002f887d01007387 */ /* 0x000fe80000100800 */
[----:B------:R-:W-:Y:S04]  /*5ea00*/  STL [R1+0x2f84], R126 ;  /* 0x002f847e01007387 */ /* 0x000fe80000100800 */
[----:B------:R-:W-:Y:S04]  /*5ea10*/  STL [R1+0x2f80], R252 ;  /* 0x002f80fc01007387 */ /* 0x000fe80000100800 */
[----:B------:R-:W-:Y:S01]  /*5ea20*/  STL [R1+0x2f7c], R127 ;  /* 0x002f7c7f01007387 */ /* 0x000fe20000100800 */
[----:B----4-:R-:W-:-:S15]  /*5ea30*/  HMMA.1688.F32.TF32 R72, R160, R24, R192 ;  /* 0x00000018a048723c */ /* 0x010fde00000810c0 */
[----:B------:R-:W-:-:S04]  /*5ea40*/  NOP ;  /* 0x0000000000007918 */ /* 0x000fc80000000000 */
[----:B--2---:R-:W-:Y:S01]  /*5ea50*/  IMAD.MOV.U32 R7, RZ, RZ, R74 ;  /* 0x000000ffff077224 */ /* 0x004fe200078e004a */
[----:B------:R1:W-:Y:S01]  /*5ea60*/  STL.64 [R1+0x360], R72 ;  /* 0x0003604801007387 */ /* 0x0003e20000100a00 */
[----:B---3--:R-:W-:Y:S02]  /*5ea70*/  IMAD.MOV.U32 R124, RZ, RZ, R75 ;  /* 0x000000ffff7c7224 */ /* 0x008fe400078e004b */
[----:B-1----:R-:W-:-:S15]  /*5ea80*/  HMMA.1688.F32.TF32 R72, R160, R28, R196 ;  /* 0x0000001ca048723c */ /* 0x002fde00000810c4 */
[----:B------:R-:W-:-:S04]  /*5ea90*/  NOP ;  /* 0x0000000000007918 */ /* 0x000fc80000000000 */
[----:B------:R-:W-:Y:S01]  /*5eaa0*/  IMAD.MOV.U32 R2, RZ, RZ, R72 ;  /* 0x000000ffff027224 */ /* 0x000fe200078e0048 */
[----:B------:R-:W-:Y:S01]  /*5eab0*/  MOV R4, R74 ;  /* 0x0000004a00047202 */ /* 0x000fe20000000f00 */
[----:B------:R-:W-:Y:S02]  /*5eac0*/  IMAD.MOV.U32 R3, RZ, RZ, R73 ;  /* 0x000000ffff037224 */ /* 0x000fe400078e0049 */
[----:B------:R-:W-:Y:S02]  /*5ead0*/  IMAD.MOV.U32 R0, RZ, RZ, R75 ;  /* 0x000000ffff007224 */ /* 0x000fe400078e004b */
[C---:B------:R-:W-:Y:S08]  /*5eae0*/  HMMA.1688.F32.TF32 R72, R160.reuse, R32, R200 ;  /* 0x00000020a048723c */ /* 0x040ff000000810c8 */
[C---:B------:R-:W-:Y:S08]  /*5eaf0*/  HMMA.1688.F32.TF32 R128, R160.reuse, R36, R204 ;  /* 0x00000024a080723c */ /* 0x040ff000000810cc */
[C---:B------:R-:W-:Y:S08]  /*5eb00*/  HMMA.1688.F32.TF32 R136, R160.reuse, R44, R212 ;  /* 0x0000002ca088723c */ /* 0x040ff000000810d4 */
[----:B------:R-:W-:Y:S01]  /*5eb10*/  HMMA.1688.F32.TF32 R132, R160, R40, R208 ;  /* 0x00000028a084723c */ /* 0x000fe200000810d0 */
[----:B------:R-:W-:-:S02]  /*5eb20*/  IMAD.MOV.U32 R126, RZ, RZ, R73 ;  /* 0x000000ffff7e7224 */ /* 0x000fc400078e0049 */
[----:B------:R-:W-:Y:S02]  /*5eb30*/  IMAD.MOV.U32 R127, RZ, RZ, R75 ;  /* 0x000000ffff7f7224 */ /* 0x000fe400078e004b */
[----:B------:R-:W-:-:S03]  /*5eb40*/  IMAD.MOV.U32 R125, RZ, RZ, R72 ;  /* 0x000000ffff7d7224 */ /* 0x000fc600078e0048 */
[C---:B------:R-:W-:Y:S01]  /*5eb50*/  HMMA.1688.F32.TF32 R140, R160.reuse, R48, R216 ;  /* 0x00000030a08c723c */ /* 0x040fe200000810d8 */
[----:B------:R1:W-:Y:S04]  /*5eb60*/  STL.64 [R1+0x30d8], R126 ;  /* 0x0030d87e01007387 */ /* 0x0003e80000100a00 */
[----:B------:R2:W-:Y:S04]  /*5eb70*/  STL.64 [R1+0x30d0], R124 ;  /* 0x0030d07c01007387 */ /* 0x0005e80000100a00 */
[----:B------:R3:W-:Y:S04]  /*5eb80*/  STL.64 [R1+0x2e98], R130 ;  /* 0x002e988201007387 */ /* 0x0007e80000100a00 */
[----:B------:R4:W-:Y:S04]  /*5eb90*/  STL.64 [R1+0x2e90], R128 ;  /* 0x002e908001007387 */ /* 0x0009e80000100a00 */
[----:B------:R-:W-:Y:S04]  /*5eba0*/  STL.64 [R1+0x2ea8], R134 ;  /* 0x002ea88601007387 */ /* 0x000fe80000100a00 */
[----:B------:R1:W-:Y:S01]  /*5ebb0*/  STL.64 [R1+0x2ea0], R132 ;  /* 0x002ea08401007387 */ /* 0x0003e20000100a00 */
[C---:B------:R-:W-:Y:S03]  /*5ebc0*/  HMMA.1688.F32.TF32 R144, R160.reuse, R52, R220 ;  /* 0x00000034a090723c */ /* 0x040fe600000810dc */
[----:B------:R-:W-:Y:S04]  /*5ebd0*/  STL.64 [R1+0x2eb8], R138 ;  /* 0x002eb88a01007387 */ /* 0x000fe80000100a00 */
[----:B------:R1:W-:Y:S04]  /*5ebe0*/  STL.64 [R1+0x2eb0], R136 ;  /* 0x002eb08801007387 */ /* 0x0003e80000100a00 */
        /* <DEDUP_REMOVED lines=75> */
[----:B------:R-:W-:Y:S01]  /*5f0a0*/  STL.64 [R1+0x2ed0], R144 ;  /* 0x002ed09001007387 */ /* 0x000fe20000100a00 */
[C---:B--2---:R-:W-:Y:S08]  /*5f0b0*/  HMMA.1688.F32.TF32 R152, R160.reuse, R60, R152 ;  /* 0x0000003ca098723c */ /* 0x044ff00000081098 */
[C---:B---3--:R-:W-:Y:S08]  /*5f0c0*/  HMMA.1688.F32.TF32 R148, R160.reuse, R56, R148 ;  /* 0x00000038a094723c */ /* 0x048ff00000081094 */
[C---:B----4-:R-:W-:Y:S11]  /*5f0d0*/  HMMA.1688.F32.TF32 R156, R160.reuse, R64, R156 ;  /* 0x00000040a09c723c */ /* 0x050ff6000008109c */
        /* <DEDUP_REMOVED lines=20> */
[----:B------:R-:W-:Y:S01]  /*5f220*/  IMAD.MOV.U32 R78, RZ, RZ, R42 ;  /* 0x000000ffff4e7224 */ /* 0x000fe200078e002a */
[----:B------:R-:W-:Y:S01]  /*5f230*/  MOV R80, R35 ;  /* 0x0000002300507202 */ /* 0x000fe20000000f00 */
[----:B------:R-:W-:Y:S01]  /*5f240*/  IMAD.MOV.U32 R79, RZ, RZ, R43 ;  /* 0x000000ffff4f7224 */ /* 0x000fe200078e002b */
        /* <DEDUP_REMOVED lines=20> */
[----:B----4-:R-:W-:Y:S02]  /*5f390*/  IMAD.MOV.U32 R93, RZ, RZ, R63 ;  /* 0x000000ffff5d7224 */ /* 0x010fe400078e003f */
[----:B------:R-:W-:Y:S02]  /*5f3a0*/  IMAD.MOV.U32 R92, RZ, RZ, R62 ;  /* 0x000000ffff5c7224 */ /* 0x000fe400078e003e */
[----:B------:R-:W2:Y:S04]  /*5f3b0*/  LDL.LU R62, [R1+0x31dc] ;  /* 0x0031dc00013e7983 */ /* 0x000ea80000300800 */
[----:B------:R-:W3:Y:S04]  /*5f3c0*/  LDL.LU R63, [R1+0x31d8] ;  /* 0x0031d800013f7983 */ /* 0x000ee80000300800 */
[----:B------:R-:W4:Y:S04]  /*5f3d0*/  LDL.LU R58, [R1+0x31d4] ;  /* 0x0031d400013a7983 */ /* 0x000f280000300800 */
[----:B------:R-:W4:Y:S01]  /*5f3e0*/  LDL.LU R59, [R1+0x31d0] ;  /* 0x0031d000013b7983 */ /* 0x000f220000300800 */
[----:B------:R-:W-:Y:S01]  /*5f3f0*/  IMAD.MOV.U32 R97, RZ, RZ, R55 ;  /* 0x000000ffff617224 */ /* 0x000fe200078e0037 */
[----:B------:R-:W-:Y:S01]  /*5f400*/  MOV R96, R54 ;  /* 0x0000003600607202 */ /* 0x000fe20000000f00 */
[----:B------:R-:W-:Y:S01]  /*5f410*/  IMAD.MOV.U32 R98, RZ, RZ, R50 ;  /* 0x000000ffff627224 */ /* 0x000fe200078e0032 */
[----:B------:R-:W4:Y:S01]  /*5f420*/  LDL.LU R54, [R1+0x31cc] ;  /* 0x0031cc0001367983 */ /* 0x000f220000300800 */
[----:B------:R-:W-:-:S03]  /*5f430*/  IMAD.MOV.U32 R99, RZ, RZ, R51 ;  /* 0x000000ffff637224 */ /* 0x000fc600078e0033 */
[----:B------:R-:W4:Y:S04]  /*5f440*/  LDL.LU R55, [R1+0x31c8] ;  /* 0x0031c80001377983 */ /* 0x000f280000300800 */
[----:B------:R-:W4:Y:S04]  /*5f450*/  LDL.LU R50, [R1+0x31c4] ;  /* 0x0031c40001327983 */ /* 0x000f280000300800 */
[----:B------:R-:W4:Y:S01]  /*5f460*/  LDL.LU R51, [R1+0x31c0] ;  /* 0x0031c00001337983 */ /* 0x000f220000300800 */
[----:B------:R-:W-:Y:S02]  /*5f470*/  IMAD.MOV.U32 R101, RZ, RZ, R42 ;  /* 0x000000ffff657224 */ /* 0x000fe400078e002a */
[----:B------:R-:W-:Y:S01]  /*5f480*/  IMAD.MOV.U32 R100, RZ, RZ, R43 ;  /* 0x000000ffff647224 */ /* 0x000fe200078e002b */
[----:B------:R-:W-:Y:S01]  /*5f490*/  MOV R102, R47 ;  /* 0x0000002f00667202 */ /* 0x000fe20000000f00 */
[----:B------:R-:W4:Y:S01]  /*5f4a0*/  LDL.LU R43, [R1+0x31bc] ;  /* 0x0031bc00012b7983 */ /* 0x000f220000300800 */
[----:B------:R-:W-:-:S03]  /*5f4b0*/  IMAD.MOV.U32 R103, RZ, RZ, R46 ;  /* 0x000000ffff677224 */ /* 0x000fc600078e002e */
[----:B------:R-:W4:Y:S04]  /*5f4c0*/  LDL.LU R42, [R1+0x31b8] ;  /* 0x0031b800012a7983 */ /* 0x000f280000300800 */
[----:B------:R-:W4:Y:S04]  /*5f4d0*/  LDL.LU R47, [R1+0x31b4] ;  /* 0x0031b400012f7983 */ /* 0x000f280000300800 */
[----:B------:R-:W4:Y:S01]  /*5f4e0*/  LDL.LU R46, [R1+0x31b0] ;  /* 0x0031b000012e7983 */ /* 0x000f220000300800 */
[----:B------:R-:W-:Y:S02]  /*5f4f0*/  IMAD.MOV.U32 R111, RZ, RZ, R70 ;  /* 0x000000ffff6f7224 */ /* 0x000fe400078e0046 */
[----:B------:R-:W-:-:S02]  /*5f500*/  IMAD.MOV.U32 R110, RZ, RZ, R71 ;  /* 0x000000ffff6e7224 */ /* 0x000fc400078e0047 */
[----:B------:R-:W-:Y:S02]  /*5f510*/  IMAD.MOV.U32 R109, RZ, RZ, R66 ;  /* 0x000000ffff6d7224 */ /* 0x000fe400078e0042 */
[----:B------:R-:W-:Y:S02]  /*5f520*/  IMAD.MOV.U32 R108, RZ, RZ, R67 ;  /* 0x000000ffff6c7224 */ /* 0x000fe400078e0043 */
[----:B------:R-:W1:Y:S04]  /*5f530*/  LDL.LU R67, [R1+0x31ac] ;  /* 0x0031ac0001437983 */ /* 0x000e680000300800 */
[----:B------:R-:W4:Y:S04]  /*5f540*/  LDL.LU R66, [R1+0x31a8] ;  /* 0x0031a80001427983 */ /* 0x000f280000300800 */
[----:B------:R-:W4:Y:S04]  /*5f550*/  LDL.LU R71, [R1+0x31a4] ;  /* 0x0031a40001477983 */ /* 0x000f280000300800 */
[----:B------:R-:W4:Y:S01]  /*5f560*/  LDL.LU R70, [R1+0x31a0] ;  /* 0x0031a00001467983 */ /* 0x000f220000300800 */
[----:B--2---:R-:W-:-:S02]  /*5f570*/  IMAD.MOV.U32 R115, RZ, RZ, R62 ;  /* 0x000000ffff737224 */ /* 0x004fc400078e003e */
[----:B---3--:R-:W-:Y:S02]  /*5f580*/  IMAD.MOV.U32 R114, RZ, RZ, R63 ;  /* 0x000000ffff727224 */ /* 0x008fe400078e003f */
[----:B----4-:R-:W-:Y:S01]  /*5f590*/  IMAD.MOV.U32 R113, RZ, RZ, R58 ;  /* 0x000000ffff717224 */ /* 0x010fe200078e003a */
[----:B------:R-:W-:Y:S02]  /*5f5a0*/  MOV R112, R59 ;  /* 0x0000003b00707202 */ /* 0x000fe40000000f00 */
[----:B------:R-:W2:Y:S04]  /*5f5b0*/  LDL.LU R59, [R1+0x319c] ;  /* 0x00319c00013b7983 */ /* 0x000ea80000300800 */
[----:B------:R-:W3:Y:S04]  /*5f5c0*/  LDL.LU R58, [R1+0x3198] ;  /* 0x00319800013a7983 */ /* 0x000ee80000300800 */
[----:B------:R-:W4:Y:S04]  /*5f5d0*/  LDL.LU R63, [R1+0x3194] ;  /* 0x00319400013f7983 */ /* 0x000f280000300800 */
[----:B------:R-:W4:Y:S01]  /*5f5e0*/  LDL.LU R62, [R1+0x3190] ;  /* 0x00319000013e7983 */ /* 0x000f220000300800 */
[----:B------:R-:W-:-:S02]  /*5f5f0*/  IMAD.MOV.U32 R117, RZ, RZ, R50 ;  /* 0x000000ffff757224 */ /* 0x000fc400078e0032 */
[----:B------:R-:W-:Y:S01]  /*5f600*/  IMAD.MOV.U32 R116, RZ, RZ, R51 ;  /* 0x000000ffff747224 */ /* 0x000fe200078e0033 */
[----:B------:R-:W-:Y:S01]  /*5f610*/  MOV R118, R55 ;  /* 0x0000003700767202 */ /* 0x000fe20000000f00 */
[----:B------:R-:W4:Y:S01]  /*5f620*/  LDL.LU R51, [R1+0x318c] ;  /* 0x00318c0001337983 */ /* 0x000f220000300800 */
[----:B------:R-:W-:-:S03]  /*5f630*/  IMAD.MOV.U32 R119, RZ, RZ, R54 ;  /* 0x000000ffff777224 */ /* 0x000fc600078e0036 */
[----:B------:R-:W4:Y:S04]  /*5f640*/  LDL.LU R50, [R1+0x3188] ;  /* 0x0031880001327983 */ /* 0x000f280000300800 */
[----:B------:R-:W4:Y:S04]  /*5f650*/  LDL.LU R55, [R1+0x3184] ;  /* 0x0031840001377983 */ /* 0x000f280000300800 */
[----:B------:R-:W4:Y:S01]  /*5f660*/  LDL.LU R54, [R1+0x3180] ;  /* 0x0031800001367983 */ /* 0x000f220000300800 */
[C---:B------:R-:W-:Y:S08]  /*5f670*/  HMMA.1688.F32.TF32 R172, R224.reuse, R16, R176 ;  /* 0x00000010e0ac723c */ /* 0x040ff000000810b0 */
[C---:B------:R-:W-:Y:S08]  /*5f680*/  HMMA.1688.F32.TF32 R176, R224.reuse, R20, R180 ;  /* 0x00000014e0b0723c */ /* 0x040ff000000810b4 */
[----:B------:R-:W-:Y:S01]  /*5f690*/  HMMA.1688.F32.TF32 R180, R224, R24, R184 ;  /* 0x00000018e0b4723c */ /* 0x000fe200000810b8 */
[----:B-1----:R-:W-:-:S07]  /*5f6a0*/  IMAD.MOV.U32 R127, RZ, RZ, R67 ;  /* 0x000000ffff7f7224 */ /* 0x002fce00078e0043 */
[----:B------:R-:W-:Y:S01]  /*5f6b0*/  HMMA.1688.F32.TF32 R184, R224, R28, R188 ;  /* 0x0000001ce0b8723c */ /* 0x000fe200000810bc */
[----:B------:R-:W-:Y:S02]  /*5f6c0*/  IMAD.MOV.U32 R126, RZ, RZ, R66 ;  /* 0x000000ffff7e7224 */ /* 0x000fe400078e0042 */
[----:B------:R-:W-:Y:S02]  /*5f6d0*/  IMAD.MOV.U32 R125, RZ, RZ, R71 ;  /* 0x000000ffff7d7224 */ /* 0x000fe400078e0047 */
[----:B------:R-:W-:-:S03]  /*5f6e0*/  IMAD.MOV.U32 R124, RZ, RZ, R70 ;  /* 0x000000ffff7c7224 */ /* 0x000fc600078e0046 */
[C---:B------:R-:W-:Y:S01]  /*5f6f0*/  HMMA.1688.F32.TF32 R188, R224.reuse, R32, R192 ;  /* 0x00000020e0bc723c */ /* 0x040fe200000810c0 */
[----:B------:R-:W4:Y:S04]  /*5f700*/  LDL.LU R70, [R1+0x317c] ;  /* 0x00317c0001467983 */ /* 0x000f280000300800 */
[----:B------:R-:W4:Y:S03]  /*5f710*/  LDL.LU R71, [R1+0x3178] ;  /* 0x0031780001477983 */ /* 0x000f260000300800 */
[C---:B------:R-:W-:Y:S01]  /*5f720*/  HMMA.1688.F32.TF32 R192, R224.reuse, R36, R196 ;  /* 0x00000024e0c0723c */ /* 0x040fe200000810c4 */
[----:B------:R-:W4:Y:S04]  /*5f730*/  LDL.LU R66, [R1+0x3174] ;  /* 0x0031740001427983 */ /* 0x000f280000300800 */
[----:B------:R-:W4:Y:S03]  /*5f740*/  LDL.LU R67, [R1+0x3170] ;  /* 0x0031700001437983 */ /* 0x000f260000300800 */
[C---:B------:R-:W-:Y:S08]  /*5f750*/  HMMA.1688.F32.TF32 R196, R224.reuse, R40, R200 ;  /* 0x00000028e0c4723c */ /* 0x040ff000000810c8 */
[C---:B------:R-:W-:Y:S08]  /*5f760*/  HMMA.1688.F32.TF32 R200, R224.reuse, R44, R204 ;  /* 0x0000002ce0c8723c */ /* 0x040ff000000810cc */
[C---:B------:R-:W-:Y:S08]  /*5f770*/  HMMA.1688.F32.TF32 R204, R224.reuse, R48, R208 ;  /* 0x00000030e0cc723c */ /* 0x040ff000000810d0 */
[C---:B------:R-:W-:Y:S08]  /*5f780*/  HMMA.1688.F32.TF32 R208, R224.reuse, R52, R212 ;  /* 0x00000034e0d0723c */ /* 0x040ff000000810d4 */
[C---:B------:R-:W-:Y:S08]  /*5f790*/  HMMA.1688.F32.TF32 R212, R224.reuse, R56, R216 ;  /* 0x00000038e0d4723c */ /* 0x040ff000000810d8 */
[----:B------:R-:W-:Y:S01]  /*5f7a0*/  HMMA.1688.F32.TF32 R216, R224, R60, R220 ;  /* 0x0000003ce0d8723c */ /* 0x000fe200000810dc */
        /* <DEDUP_REMOVED lines=8> */
[----:B------:R-:W-:Y:S01]  /*5f830*/  IMAD.MOV.U32 R88, RZ, RZ, R30 ;  /* 0x000000ffff587224 */ /* 0x000fe200078e001e */
[----:B------:R-:W-:Y:S01]  /*5f840*/  MOV R90, R26 ;  /* 0x0000001a005a7202 */ /* 0x000fe20000000f00 */
        /* <DEDUP_REMOVED lines=9> */
[----:B------:R-:W-:Y:S02]  /*5f8e0*/  IMAD.MOV.U32 R74, RZ, RZ, R235 ;  /* 0x000000ffff4a7224 */ /* 0x000fe400078e00eb */
[----:B------:R-:W-:Y:S02]  /*5f8f0*/  IMAD.MOV.U32 R75, RZ, RZ, R15 ;  /* 0x000000ffff4b7224 */ /* 0x000fe400078e000f */
[----:B------:R-:W-:Y:S02]  /*5f900*/  IMAD.MOV.U32 R236, RZ, RZ, R10 ;  /* 0x000000ffffec7224 */ /* 0x000fe400078e000a */
[----:B------:R-:W-:Y:S01]  /*5f910*/  IMAD.MOV.U32 R237, RZ, RZ, R11 ;  /* 0x000000ffffed7224 */ /* 0x000fe200078e000b */
[----:B------:R-:W-:Y:S01]  /*5f920*/  MOV R238, R19 ;  /* 0x0000001300ee7202 */ /* 0x000fe20000000f00 */
[----:B------:R-:W-:-:S02]  /*5f930*/  IMAD.MOV.U32 R239, RZ, RZ, R23 ;  /* 0x000000ffffef7224 */ /* 0x000fc400078e0017 */
[----:B--2---:R-:W-:Y:S02]  /*5f940*/  IMAD.MOV.U32 R131, RZ, RZ, R59 ;  /* 0x000000ffff837224 */ /* 0x004fe400078e003b */
[----:B---3--:R-:W-:Y:S02]  /*5f950*/  IMAD.MOV.U32 R130, RZ, RZ, R58 ;  /* 0x000000ffff827224 */ /* 0x008fe400078e003a */
[----:B----4-:R-:W-:Y:S01]  /*5f960*/  IMAD.MOV.U32 R129, RZ, RZ, R63 ;  /* 0x000000ffff817224 */ /* 0x010fe200078e003f */
[----:B------:R-:W-:Y:S02]  /*5f970*/  MOV R128, R62 ;  /* 0x0000003e00807202 */ /* 0x000fe40000000f00 */
[----:B------:R-:W2:Y:S04]  /*5f980*/  LDL.LU R62, [R1+0x316c] ;  /* 0x00316c00013e7983 */ /* 0x000ea80000300800 */
[----:B------:R-:W2:Y:S04]  /*5f990*/  LDL.LU R63, [R1+0x3168] ;  /* 0x00316800013f7983 */ /* 0x000ea80000300800 */
[----:B------:R-:W3:Y:S04]  /*5f9a0*/  LDL.LU R58, [R1+0x3164] ;  /* 0x00316400013a7983 */ /* 0x000ee80000300800 */
[----:B------:R-:W3:Y:S04]  /*5f9b0*/  LDL.LU R59, [R1+0x3160] ;  /* 0x00316000013b7983 */ /* 0x000ee80000300800 */
        /* <DEDUP_REMOVED lines=41> */
[----:B------:R-:W-:Y:S04]  /*5fc50*/  LDS R228, [R5+UR10+0x1c000] ;  /* 0x01c0000a05e47984 */ /* 0x000fe80008000800 */
[----:B------:R-:W-:Y:S04]  /*5fc60*/  LDS R230, [R5+UR10+0x1e000] ;  /* 0x01e0000a05e67984 */ /* 0x000fe80008000800 */
[----:B------:R-:W-:Y:S04]  /*5fc70*/  LDS R229, [R6+UR10+0x1c000] ;  /* 0x01c0000a06e57984 */ /* 0x000fe80008000800 */
[----:B------:R-:W1:Y:S01]  /*5fc80*/  LDS R231, [R6+UR10+0x1e000] ;  /* 0x01e0000a06e77984 */ /* 0x000e620008000800 */
[----:B------:R-:W-:Y:S08]  /*5fc90*/  HMMA.1688.F32.TF32 R164, R224, R8, R164 ;  /* 0x00000008e0a4723c */ /* 0x000ff000000810a4 */
[C---:B-1----:R-:W-:Y:S08]  /*5fca0*/  HMMA.1688.F32.TF32 R80, R228.reuse, R66, R80 ;  /* 0x00000042e450723c */ /* 0x042ff00000081050 */
[C---:B------:R-:W-:Y:S08]  /*5fcb0*/  HMMA.1688.F32.TF32 R76, R228.reuse, R70, R76 ;  /* 0x00000046e44c723c */ /* 0x040ff0000008104c */
[C---:B--2---:R-:W-:Y:S08]  /*5fcc0*/  HMMA.1688.F32.TF32 R84, R228.reuse, R62, R84 ;  /* 0x0000003ee454723c */ /* 0x044ff00000081054 */
[----:B---3--:R-:W-:Y:S08]  /*5fcd0*/  HMMA.1688.F32.TF32 R88, R228, R58, R88 ;  /* 0x0000003ae458723c */ /* 0x008ff00000081058 */
[----:B----4-:R-:W-:Y:S08]  /*5fce0*/  HMMA.1688.F32.TF32 R220, R224, R64, R220 ;  /* 0x00000040e0dc723c */ /* 0x010ff000000810dc */
        /* <DEDUP_REMOVED lines=12> */
[----:B------:R-:W-:Y:S07]  /*5fdb0*/  LDS R228, [R5+UR10+0x1c100] ;  /* 0x01c1000a05e47984 */ /* 0x000fee0008000800 */
[----:B------:R-:W-:Y:S01]  /*5fdc0*/  HMMA.1688.F32.TF32 R224, R224, R68, R232 ;  /* 0x00000044e0e0723c */ /* 0x000fe200000810e8 */
[----:B------:R-:W-:Y:S04]  /*5fdd0*/  LDS R232, [R5+UR10+0x1c080] ;  /* 0x01c0800a05e87984 */ /* 0x000fe80008000800 */
[----:B------:R-:W-:Y:S04]  /*5fde0*/  LDS R234, [R5+UR10+0x1e080] ;  /* 0x01e0800a05ea7984 */ /* 0x000fe80008000800 */
[----:B------:R-:W-:Y:S04]  /*5fdf0*/  LDS R233, [R6+UR10+0x1c080] ;  /* 0x01c0800a06e97984 */ /* 0x000fe80008000800 */
[----:B------:R-:W1:Y:S04]  /*5fe00*/  LDS R235, [R6+UR10+0x1e080] ;  /* 0x01e0800a06eb7984 */ /* 0x000e680008000800 */
        /* <DEDUP_REMOVED lines=37> */
[C---:B------:R-:W-:Y:S03]  /*60060*/  HMMA.1688.F32.TF32 R80, R232.reuse, R18, R244 ;  /* 0x00000012e850723c */ /* 0x040fe600000810f4 */
[----:B------:R-:W-:Y:S04]  /*60070*/  STL.64 [R1+0x3b0], R76 ;  /* 0x0003b04c01007387 */ /* 0x000fe80000100a00 */
[----:B------:R2:W-:Y:S04]  /*60080*/  STL.64 [R1+0x3b8], R78 ;  /* 0x0003b84e01007387 */ /* 0x0005e80000100a00 */
[----:B------:R-:W-:Y:S04]  /*60090*/  STL.64 [R1+0x390], R72 ;  /* 0x0003904801007387 */ /* 0x000fe80000100a00 */
[----:B------:R3:W-:Y:S01]  /*600a0*/  STL.64 [R1+0x398], R74 ;  /* 0x0003984a01007387 */ /* 0x0007e20000100a00 */
[C---:B--2---:R-:W-:Y:S08]  /*600b0*/  HMMA.1688.F32.TF32 R76, R232.reuse, R22, R248 ;  /* 0x00000016e84c723c */ /* 0x044ff000000810f8 */
[C---:B---3--:R-:W-:Y:S01]  /*600c0*/  HMMA.1688.F32.TF32 R72, R232.reuse, R26, R236 ;  /* 0x0000001ae848723c */ /* 0x048fe200000810ec */
        /* <DEDUP_REMOVED lines=696> */
[----:B------:R-:W4:Y:S04]  /*62c50*/  LDL.LU.64 R124, [R1+0x30d0] ;  /* 0x0030d000017c7983 */ /* 0x000f280000300a00 */
        /* <DEDUP_REMOVED lines=59> */
[----:B------:R-:W-:Y:S04]  /*63010*/  STL.64 [R1+0x1430], R72 ;  /* 0x0014304801007387 */ /* 0x000fe80000100a00 */
[----:B------:R1:W-:Y:S02]  /*63020*/  STL.64 [R1+0x1438], R74 ;  /* 0x0014384a01007387 */ /* 0x0003e40000100a00 */
[C---:B------:R-:W-:Y:S08]  /*63030*/  HMMA.1688.F32.TF32 R76, R232.reuse, R54, R248 ;  /* 0x00000036e84c723c */ /* 0x040ff000000810f8 */
[C---:B-1----:R-:W-:Y:S03]  /*63040*/  HMMA.1688.F32.TF32 R72, R232.reuse, R58, R236 ;  /* 0x0000003ae848723c */ /* 0x042fe600000810ec */
        /* <DEDUP_REMOVED lines=103> */
[----:B-1----:R-:W2:Y:S04]  /*636c0*/  LDL.LU.64 R114, [R1+0x30a8] ;  /* 0x0030a80001727983 */ /* 0x002ea80000300a00 */
[----:B------:R-:W2:Y:S04]  /*636d0*/  LDL.LU.64 R112, [R1+0x30a0] ;  /* 0x0030a00001707983 */ /* 0x000ea80000300a00 */
[----:B------:R-:W-:Y:S04]  /*636e0*/  STL.64 [R1+0x13e0], R236 ;  /* 0x0013e0ec01007387 */ /* 0x000fe80000100a00 */
[----:B------:R1:W-:Y:S04]  /*636f0*/  STL.64 [R1+0x13e8], R238 ;  /* 0x0013e8ee01007387 */ /* 0x0003e80000100a00 */
[----:B-1----:R-:W3:Y:S04]  /*63700*/  LDL.LU.64 R238, [R1+0x3098] ;  /* 0x0030980001ee7983 */ /* 0x002ee80000300a00 */
[----:B------:R-:W2:Y:S01]  /*63710*/  LDL.LU.64 R236, [R1+0x3090] ;  /* 0x0030900001ec7983 */ /* 0x000ea20000300a00 */
[----:B----4-:R-:W-:Y:S03]  /*63720*/  HMMA.1688.F32.TF32 R156, R232, R70, R156 ;  /* 0x00000046e89c723c */ /* 0x010fe6000008109c */
[----:B------:R-:W-:Y:S04]  /*63730*/  LDS R232, [R5+UR10+0x1c480] ;  /* 0x01c4800a05e87984 */ /* 0x000fe80008000800 */
[----:B------:R-:W-:Y:S04]  /*63740*/  LDS R234, [R5+UR10+0x1e480] ;  /* 0x01e4800a05ea7984 */ /* 0x000fe80008000800 */
        /* <DEDUP_REMOVED lines=36> */
[----:B------:R-:W-:Y:S03]  /*63990*/  STL.64 [R1+0x13d0], R104 ;  /* 0x0013d06801007387 */ /* 0x000fe60000100a00 */
[C---:B-1----:R-:W-:Y:S01]  /*639a0*/  HMMA.1688.F32.TF32 R72, R232.reuse, R10, R72 ;  /* 0x0000000ae848723c */ /* 0x042fe20000081048 */
        /* <DEDUP_REMOVED lines=21> */
[----:B-1----:R-:W-:Y:S03]  /*63b00*/  HMMA.1688.F32.TF32 R72, R232, R22, R248 ;  /* 0x00000016e848723c */ /* 0x002fe600000810f8 */
[----:B------:R-:W-:Y:S04]  /*63b10*/  LDS R229, [R6+UR10+0x1c500] ;  /* 0x01c5000a06e57984 */ /* 0x000fe80008000800 */
[----:B------:R-:W-:Y:S04]  /*63b20*/  STL.64 [R1+0xed0], R80 ;  /* 0x000ed05001007387 */ /* 0x000fe80000100a00 */
[----:B------:R-:W-:Y:S04]  /*63b30*/  STL.64 [R1+0xed8], R82 ;  /* 0x000ed85201007387 */ /* 0x000fe80000100a00 */
[----:B------:R-:W-:Y:S04]  /*63b40*/  STL.64 [R1+0xec0], R76 ;  /* 0x000ec04c01007387 */ /* 0x000fe80000100a00 */
[----:B------:R-:W-:Y:S04]  /*63b50*/  STL.64 [R1+0xec8], R78 ;  /* 0x000ec84e01007387 */ /* 0x000fe80000100a00 */
[----:B------:R-:W1:Y:S01]  /*63b60*/  LDS R231, [R6+UR10+0x1e500] ;  /* 0x01e5000a06e77984 */ /* 0x000e620008000800 */
[----:B---3--:R-:W-:-:S02]  /*63b70*/  IMAD.MOV.U32 R245, RZ, RZ, R239 ;  /* 0x000000fffff57224 */ /* 0x008fc400078e00ef */
[----:B--2---:R-:W-:Y:S02]  /*63b80*/  IMAD.MOV.U32 R244, RZ, RZ, R237 ;  /* 0x000000fffff47224 */ /* 0x004fe400078e00ed */
[----:B------:R-:W2:Y:S01]  /*63b90*/  LDL.LU R237, [R1+0x308c] ;  /* 0x00308c0001ed7983 */ /* 0x000ea20000300800 */
[----:B------:R-:W-:-:S03]  /*63ba0*/  IMAD.MOV.U32 R246, RZ, RZ, R236 ;  /* 0x000000fffff67224 */ /* 0x000fc600078e00ec */
[----:B------:R-:W-:Y:S01]  /*63bb0*/  STL.64 [R1+0xeb0], R72 ;  /* 0x000eb04801007387 */ /* 0x000fe20000100a00 */
[----:B------:R-:W-:-:S03]  /*63bc0*/  IMAD.MOV.U32 R247, RZ, RZ, R238 ;  /* 0x000000fffff77224 */ /* 0x000fc600078e00ee */
[----:B------:R2:W-:Y:S04]  /*63bd0*/  STL.64 [R1+0xeb8], R74 ;  /* 0x000eb84a01007387 */ /* 0x0005e80000100a00 */
        /* <DEDUP_REMOVED lines=55> */
[----:B--2---:R-:W-:-:S03]  /*63f50*/  IMAD.MOV.U32 R87, RZ, RZ, R236 ;  /* 0x000000ffff577224 */ /* 0x004fc600078e00ec */
[----:B------:R-:W2:Y:S01]  /*63f60*/  LDL.LU R236, [R1+0x6b0] ;  /* 0x0006b00001ec7983 */ /* 0x000ea20000300800 */
[----:B---3--:R-:W-:Y:S02]  /*63f70*/  IMAD.MOV.U32 R85, RZ, RZ, R238 ;  /* 0x000000ffff557224 */ /* 0x008fe400078e00ee */
[----:B----4-:R-:W-:Y:S01]  /*63f80*/  IMAD.MOV.U32 R84, RZ, RZ, R239 ;  /* 0x000000ffff547224 */ /* 0x010fe200078e00ef */
[----:B------:R-:W-:Y:S02]  /*63f90*/  MOV R86, R237 ;  /* 0x000000ed00567202 */ /* 0x000fe40000000f00 */
        /* <DEDUP_REMOVED lines=32> */
[----:B------:R-:W-:-:S15]  /*641a0*/  HMMA.1688.F32.TF32 R108, R232, R26, R108 ;  /* 0x0000001ae86c723c */ /* 0x000fde000008106c */
        /* <DEDUP_REMOVED lines=9> */
[----:B------:R-:W-:-:S15]  /*64240*/  HMMA.1688.F32.TF32 R236, R232, R34, R236 ;  /* 0x00000022e8ec723c */ /* 0x000fde00000810ec */
[----:B------:R-:W-:-:S04]  /*64250*/  NOP ;  /* 0x0000000000007918 */ /* 0x000fc80000000000 */
[----:B------:R-:W-:Y:S04]  /*64260*/  STL.64 [R1+0xe80], R236 ;  /* 0x000e80ec01007387 */ /* 0x000fe80000100a00 */
[----:B------:R1:W-:Y:S04]  /*64270*/  STL.64 [R1+0xe88], R238 ;  /* 0x000e88ee01007387 */ /* 0x0003e80000100a00 */
[----:B-1----:R-:W2:Y:S04]  /*64280*/  LDL.LU.64 R238, [R1+0x3048] ;  /* 0x0030480001ee7983 */ /* 0x002ea80000300a00 */
[----:B------:R-:W2:Y:S01]  /*64290*/  LDL.LU.64 R236, [R1+0x3040] ;  /* 0x0030400001ec7983 */ /* 0x000ea20000300a00 */
        /* <DEDUP_REMOVED lines=9> */
[C---:B----4-:R-:W-:Y:S01]  /*64330*/  HMMA.1688.F32.TF32 R128, R232.reuse, R66, R128 ;  /* 0x00000042e880723c */ /* 0x050fe20000081080 */
        /* <DEDUP_REMOVED lines=17> */
[----:B------:R2:W-:Y:S04]  /*64450*/  STL.64 [R1+0xc28], R102 ;  /* 0x000c286601007387 */ /* 0x0005e80000100a00 */
[----:B------:R-:W-:Y:S01]  /*64460*/  LDS R232, [R5+UR10+0x1c580] ;  /* 0x01c5800a05e87984 */ /* 0x000fe20008000800 */
[C---:B------:R-:W-:Y:S03]  /*64470*/  HMMA.1688.F32.TF32 R92, R228.reuse, R18, R92 ;  /* 0x00000012e45c723c */ /* 0x040fe6000008105c */
[----:B------:R-:W-:Y:S04]  /*64480*/  LDS R234, [R5+UR10+0x1e580] ;  /* 0x01e5800a05ea7984 */ /* 0x000fe80008000800 */
[----:B------:R-:W-:Y:S01]  /*64490*/  LDS R233, [R6+UR10+0x1c580] ;  /* 0x01c5800a06e97984 */ /* 0x000fe20008000800 */
[C---:B------:R-:W-:Y:S03]  /*644a0*/  HMMA.1688.F32.TF32 R88, R228.reuse, R22, R88 ;  /* 0x00000016e458723c */ /* 0x040fe60000081058 */
[----:B------:R-:W1:Y:S05]  /*644b0*/  LDS R235, [R6+UR10+0x1e580] ;  /* 0x01e5800a06eb7984 */ /* 0x000e6a0008000800 */
[C---:B------:R-:W-:Y:S08]  /*644c0*/  HMMA.1688.F32.TF32 R84, R228.reuse, R26, R84 ;  /* 0x0000001ae454723c */ /* 0x040ff00000081054 */
[C---:B------:R-:W-:Y:S08]  /*644d0*/  HMMA.1688.F32.TF32 R80, R228.reuse, R30, R80 ;  /* 0x0000001ee450723c */ /* 0x040ff00000081050 */
[C---:B------:R-:W-:Y:S08]  /*644e0*/  HMMA.1688.F32.TF32 R76, R228.reuse, R34, R76 ;  /* 0x00000022e44c723c */ /* 0x040ff0000008104c */
[C---:B------:R-:W-:Y:S08]  /*644f0*/  HMMA.1688.F32.TF32 R72, R228.reuse, R38, R72 ;  /* 0x00000026e448723c */ /* 0x040ff00000081048 */
[C---:B--2---:R-:W-:Y:S01]  /*64500*/  HMMA.1688.F32.TF32 R100, R228.reuse, R10, R236 ;  /* 0x0000000ae464723c */ /* 0x044fe200000810ec */
        /* <DEDUP_REMOVED lines=23> */
[----:B------:R-:W-:Y:S04]  /*64680*/  STL.64 [R1+0x12f0], R80 ;  /* 0x0012f05001007387 */ /* 0x000fe80000100a00 */
[----:B------:R-:W-:Y:S04]  /*64690*/  STL.64 [R1+0x12f8], R82 ;  /* 0x0012f85201007387 */ /* 0x000fe80000100a00 */
[----:B------:R-:W4:Y:S04]  /*646a0*/  LDL.LU R144, [R1] ;  /* 0x0000000001907983 */ /* 0x000f280000300800 */
[----:B------:R-:W-:Y:S04]  /*646b0*/  STL.64 [R1+0x12e0], R76 ;  /* 0x0012e04c01007387 */ /* 0x000fe80000100a00 */
[----:B------:R-:W-:Y:S04]  /*646c0*/  STL.64 [R1+0x12e8], R78 ;  /* 0x0012e84e01007387 */ /* 0x000fe80000100a00 */
[----:B------:R1:W-:Y:S04]  /*646d0*/  STL.64 [R1+0x12c0], R72 ;  /* 0x0012c04801007387 */ /* 0x0003e80000100a00 */
[----:B------:R1:W-:Y:S04]  /*646e0*/  STL.64 [R1+0x12c8], R74 ;  /* 0x0012c84a01007387 */ /* 0x0003e80000100a00 */
        /* <DEDUP_REMOVED lines=77> */
[----:B----4-:R-:W-:Y:S08]  /*64bc0*/  HMMA.1688.F32.TF32 R72, R232, R18, R72 ;  /* 0x00000012e848723c */ /* 0x010ff00000081048 */
[C---:B------:R-:W-:Y:S08]  /*64bd0*/  HMMA.1688.F32.TF32 R88, R228.reuse, R66, R88 ;  /* 0x00000042e458723c */ /* 0x040ff00000081058 */
[C---:B------:R-:W-:Y:S08]  /*64be0*/  HMMA.1688.F32.TF32 R96, R228.reuse, R58, R96 ;  /* 0x0000003ae460723c */ /* 0x040ff00000081060 */
[C---:B------:R-:W-:Y:S08]  /*64bf0*/  HMMA.1688.F32.TF32 R100, R228.reuse, R54, R100 ;  /* 0x00000036e464723c */ /* 0x040ff00000081064 */
[C---:B------:R-:W-:Y:S11]  /*64c00*/  HMMA.1688.F32.TF32 R92, R228.reuse, R62, R92 ;  /* 0x0000003ee45c723c */ /* 0x040ff6000008105c */
[----:B------:R-:W-:Y:S01]  /*64c10*/  STL.64 [R1+0x1230], R100 ;  /* 0x0012306401007387 */ /* 0x000fe20000100a00 */
[----:B------:R-:W-:Y:S03]  /*64c20*/  HMMA.1688.F32.TF32 R228, R228, R70, R84 ;  /* 0x00000046e4e4723c */ /* 0x000fe60000081054 */
[----:B------:R1:W-:Y:S05]  /*64c30*/  STL.64 [R1+0x1238], R102 ;  /* 0x0012386601007387 */ /* 0x0003ea0000100a00 */
[C---:B------:R-:W-:Y:S01]  /*64c40*/  HMMA.1688.F32.TF32 R80, R232.reuse, R10, R80 ;  /* 0x0000000ae850723c */ /* 0x040fe20000081050 */
[----:B-1----:R-:W2:Y:S04]  /*64c50*/  LDL.LU.64 R102, [R1+0x3038] ;  /* 0x0030380001667983 */ /* 0x002ea80000300a00 */
[----:B------:R-:W2:Y:S04]  /*64c60*/  LDL.LU.64 R100, [R1+0x3030] ;  /* 0x0030300001647983 */ /* 0x000ea80000300a00 */
[----:B------:R-:W-:Y:S04]  /*64c70*/  STL.64 [R1+0x1220], R96 ;  /* 0x0012206001007387 */ /* 0x000fe80000100a00 */
[----:B------:R1:W-:Y:S01]  /*64c80*/  STL.64 [R1+0x1228], R98 ;  /* 0x0012286201007387 */ /* 0x0003e20000100a00 */
[C---:B------:R-:W-:Y:S03]  /*64c90*/  HMMA.1688.F32.TF32 R76, R232.reuse, R14, R76 ;  /* 0x0000000ee84c723c */ /* 0x040fe6000008104c */
        /* <DEDUP_REMOVED lines=10> */
[----:B------:R-:W2:Y:S04]  /*64d40*/  LDL.LU.64 R86, [R1+0x2ff8] ;  /* 0x002ff80001567983 */ /* 0x000ea80000300a00 */
[----:B------:R-:W2:Y:S04]  /*64d50*/  LDL.LU.64 R84, [R1+0x2ff0] ;  /* 0x002ff00001547983 */ /* 0x000ea80000300a00 */
[----:B------:R1:W-:Y:S04]  /*64d60*/  STL.64 [R1+0xc10], R228 ;  /* 0x000c10e401007387 */ /* 0x0003e80000100a00 */
[----:B------:R1:W-:Y:S01]  /*64d70*/  STL.64 [R1+0xc18], R230 ;  /* 0x000c18e601007387 */ /* 0x0003e20000100a00 */
[C---:B------:R-:W-:Y:S03]  /*64d80*/  HMMA.1688.F32.TF32 R248, R232.reuse, R30, R248 ;  /* 0x0000001ee8f8723c */ /* 0x040fe600000810f8 */
[----:B-1----:R-:W2:Y:S04]  /*64d90*/  LDL.LU R228, [R1+0x40] ;  /* 0x0000400001e47983 */ /* 0x002ea80000300800 */
[----:B------:R-:W2:Y:S04]  /*64da0*/  LDL.LU R229, [R1+0x44] ;  /* 0x0000440001e57983 */ /* 0x000ea80000300800 */
[----:B------:R-:W2:Y:S04]  /*64db0*/  LDL.LU R230, [R1+0x48] ;  /* 0x0000480001e67983 */ /* 0x000ea80000300800 */
[----:B------:R-:W2:Y:S04]  /*64dc0*/  LDL.LU R231, [R1+0x4c] ;  /* 0x00004c0001e77983 */ /* 0x000ea80000300800 */
        /* <DEDUP_REMOVED lines=25> */
[C---:B------:R-:W-:Y:S08]  /*64f60*/  HMMA.1688.F32.TF32 R152, R232.reuse, R42, R152 ;  /* 0x0000002ae898723c */ /* 0x040ff00000081098 */
[C---:B------:R-:W-:Y:S08]  /*64f70*/  HMMA.1688.F32.TF32 R148, R232.reuse, R46, R148 ;  /* 0x0000002ee894723c */ /* 0x040ff00000081094 */
[C---:B------:R-:W-:Y:S08]  /*64f80*/  HMMA.1688.F32.TF32 R144, R232.reuse, R50, R144 ;  /* 0x00000032e890723c */ /* 0x040ff00000081090 */
[----:B--2---:R-:W-:-:S15]  /*64f90*/  HMMA.1688.F32.TF32 R228, R232, R34, R228 ;  /* 0x00000022e8e4723c */ /* 0x004fde00000810e4 */
        /* <DEDUP_REMOVED lines=11> */
[----:B---3--:R-:W-:Y:S08]  /*65050*/  HMMA.1688.F32.TF32 R80, R236, R10, R80 ;  /* 0x0000000aec50723c */ /* 0x008ff00000081050 */
[C---:B----4-:R-:W-:Y:S08]  /*65060*/  HMMA.1688.F32.TF32 R72, R232.reuse, R66, R72 ;  /* 0x00000042e848723c */ /* 0x050ff00000081048 */
[C---:B-1----:R-:W-:Y:S08]  /*65070*/  HMMA.1688.F32.TF32 R144, R232.reuse, R62, R240 ;  /* 0x0000003ee890723c */ /* 0x042ff000000810f0 */
[C---:B------:R-:W-:Y:S08]  /*65080*/  HMMA.1688.F32.TF32 R148, R232.reuse, R58, R244 ;  /* 0x0000003ae894723c */ /* 0x040ff000000810f4 */
[C---:B------:R-:W-:Y:S08]  /*65090*/  HMMA.1688.F32.TF32 R152, R232.reuse, R54, R248 ;  /* 0x00000036e898723c */ /* 0x040ff000000810f8 */
[----:B------:R-:W-:Y:S08]  /*650a0*/  HMMA.1688.F32.TF32 R232, R232, R70, R76 ;  /* 0x00000046e8e8723c */ /* 0x000ff0000008104c */
        /* <DEDUP_REMOVED lines=19> */
[----:B------:R-:W-:Y:S01]  /*651e0*/  MOV R244, R2 ;  /* 0x0000000200f47202 */ /* 0x000fe20000000f00 */
[----:B------:R-:W-:Y:S01]  /*651f0*/  IMAD.MOV.U32 R251, RZ, RZ, R127 ;  /* 0x000000fffffb7224 */ /* 0x000fe200078e007f */
[----:B------:R-:W-:Y:S01]  /*65200*/  LDS R72, [R5+UR10+0x1c680] ;  /* 0x01c6800a05487984 */ /* 0x000fe20008000800 */
[C---:B-1----:R-:W-:Y:S01]  /*65210*/  HMMA.1688.F32.TF32 R76, R236.reuse, R18, R140 ;  /* 0x00000012ec4c723c */ /* 0x042fe2000008108c */
[----:B------:R-:W-:Y:S02]  /*65220*/  IMAD.MOV.U32 R245, RZ, RZ, R3 ;  /* 0x000000fffff57224 */ /* 0x000fe400078e0003 */
[----:B------:R-:W-:Y:S01]  /*65230*/  IMAD.MOV.U32 R246, RZ, RZ, R4 ;  /* 0x000000fffff67224 */ /* 0x000fe200078e0004 */
[----:B------:R-:W-:Y:S04]  /*65240*/  LDS R74, [R5+UR10+0x1e680] ;  /* 0x01e6800a054a7984 */ /* 0x000fe80008000800 */
[C---:B------:R-:W-:Y:S01]  /*65250*/  HMMA.1688.F32.TF32 R80, R236.reuse, R26, R132 ;  /* 0x0000001aec50723c */ /* 0x040fe20000081084 */
[----:B------:R-:W-:Y:S01]  /*65260*/  IMAD.MOV.U32 R247, RZ, RZ, R0 ;  /* 0x000000fffff77224 */ /* 0x000fe200078e0000 */
[----:B------:R-:W-:Y:S04]  /*65270*/  LDS R73, [R6+UR10+0x1c680] ;  /* 0x01c6800a06497984 */ /* 0x000fe80008000800 */
[----:B------:R-:W1:Y:S05]  /*65280*/  LDS R75, [R6+UR10+0x1e680] ;  /* 0x01e6800a064b7984 */ /* 0x000e6a0008000800 */
[----:B------:R-:W-:Y:S04]  /*65290*/  STL.64 [R1+0xd40], R76 ;  /* 0x000d404c01007387 */ /* 0x000fe80000100a00 */
[----:B------:R2:W-:Y:S02]  /*652a0*/  STL.64 [R1+0xd48], R78 ;  /* 0x000d484e01007387 */ /* 0x0005e40000100a00 */
[C---:B--2---:R-:W-:Y:S02]  /*652b0*/  HMMA.1688.F32.TF32 R76, R236.reuse, R30, R128 ;  /* 0x0000001eec4c723c */ /* 0x044fe40000081080 */
        /* <DEDUP_REMOVED lines=28> */
[----:B------:R2:W-:Y:S04]  /*65480*/  STL.64 [R1+0xca8], R86 ;  /* 0x000ca85601007387 */ /* 0x0005e80000100a00 */
[----:B------:R-:W-:Y:S04]  /*65490*/  STL.64 [R1+0xc90], R80 ;  /* 0x000c905001007387 */ /* 0x000fe80000100a00 */
[----:B------:R-:W-:Y:S04]  /*654a0*/  STL.64 [R1+0xc98], R82 ;  /* 0x000c985201007387 */ /* 0x000fe80000100a00 */
[----:B------:R-:W2:Y:S04]  /*654b0*/  LDL.LU R125, [R1+0x2f88] ;  /* 0x002f8800017d7983 */ /* 0x000ea80000300800 */
[----:B------:R-:W-:Y:S04]  /*654c0*/  STL.64 [R1+0xc80], R76 ;  /* 0x000c804c01007387 */ /* 0x000fe80000100a00 */
[----:B------:R-:W-:Y:S04]  /*654d0*/  STL.64 [R1+0xc88], R78 ;  /* 0x000c884e01007387 */ /* 0x000fe80000100a00 */
[----:B------:R-:W3:Y:S04]  /*654e0*/  LDL.LU R126, [R1+0x2f84] ;  /* 0x002f8400017e7983 */ /* 0x000ee80000300800 */
        /* <DEDUP_REMOVED lines=9> */
[----:B------:R-:W1:Y:S04]  /*65580*/  LDS R79, [R6+UR10+0x1e700] ;  /* 0x01e7000a064f7984 */ /* 0x000e680008000800 */
[----:B------:R-:W-:Y:S04]  /*65590*/  LDS R83, [R6+UR10+0x1e780] ;  /* 0x01e7800a06537984 */ /* 0x000fe80008000800 */
[----:B------:R-:W-:Y:S04]  /*655a0*/  LDS R81, [R6+UR10+0x1c780] ;  /* 0x01c7800a06517984 */ /* 0x000fe80008000800 */
[----:B------:R-:W-:Y:S04]  /*655b0*/  LDS R80, [R5+UR10+0x1c780] ;  /* 0x01c7800a05507984 */ /* 0x000fe80008000800 */
[----:B------:R-:W1:Y:S01]  /*655c0*/  LDS R82, [R5+UR10+0x1e780] ;  /* 0x01e7800a05527984 */ /* 0x000e620008000800 */
[----:B--2---:R-:W-:-:S02]  /*655d0*/  IMAD.MOV.U32 R87, RZ, RZ, R125 ;  /* 0x000000ffff577224 */ /* 0x004fc400078e007d */
[----:B---3--:R-:W-:Y:S02]  /*655e0*/  IMAD.MOV.U32 R86, RZ, RZ, R126 ;  /* 0x000000ffff567224 */ /* 0x008fe400078e007e */
[----:B----4-:R-:W-:Y:S02]  /*655f0*/  IMAD.MOV.U32 R84, RZ, RZ, R252 ;  /* 0x000000ffff547224 */ /* 0x010fe400078e00fc */
[----:B------:R-:W2:Y:S01]  /*65600*/  LDL.LU R252, [R1+0x2f70] ;  /* 0x002f700001fc7983 */ /* 0x000ea20000300800 */
[----:B------:R-:W-:-:S03]  /*65610*/  IMAD.MOV.U32 R85, RZ, RZ, R127 ;  /* 0x000000ffff557224 */ /* 0x000fc600078e007f */
[----:B------:R-:W3:Y:S04]  /*65620*/  LDL.LU R127, [R1+0x2f6c] ;  /* 0x002f6c00017f7983 */ /* 0x000ee80000300800 */
[----:B------:R-:W4:Y:S04]  /*65630*/  LDL.LU R126, [R1+0x2f68] ;  /* 0x002f6800017e7983 */ /* 0x000f280000300800 */
[----:B------:R-:W2:Y:S01]  /*65640*/  LDL.LU R125, [R1+0x2f64] ;  /* 0x002f6400017d7983 */ /* 0x000ea20000300800 */
[----:B------:R-:W-:-:S03]  /*65650*/  IMAD.MOV.U32 R91, RZ, RZ, R7 ;  /* 0x000000ffff5b7224 */ /* 0x000fc600078e0007 */
[----:B------:R-:W2:Y:S01]  /*65660*/  LDL.LU R88, [R1+0x3a0] ;  /* 0x0003a00001587983 */ /* 0x000ea20000300800 */
[----:B------:R-:W-:-:S03]  /*65670*/  MOV R90, R124 ;  /* 0x0000007c005a7202 */ /* 0x000fc60000000f00 */
[----:B------:R-:W2:Y:S04]  /*65680*/  LDL.LU R89, [R1+0x3a4] ;  /* 0x0003a40001597983 */ /* 0x000ea80000300800 */
        /* <DEDUP_REMOVED lines=8> */
[----:B------:R-:W-:-:S02]  /*65710*/  UIMAD UR14, UR5, -0x40, UR7 ;  /* 0xffffffc0050e78a4 */ /* 0x000fc4000f8e0207 */
[----:B------:R-:W-:Y:S02]  /*65720*/  UIADD3 UR10, UPT, UPT, UR4, -0x2, URZ ;  /* 0xfffffffe040a7890 */ /* 0x000fe4000fffe0ff */
[----:B------:R-:W-:Y:S01]  /*65730*/  UIADD3 UR9, UPT, UPT, UR9, 0x1, URZ ;  /* 0x0000000109097890 */ /* 0x000fe2000fffe0ff */
[----:B------:R-:W-:Y:S01]  /*65740*/  BAR.SYNC.DEFER_BLOCKING 0x0 ;  /* 0x0000000000007b1d */ /* 0x000fe20000010000 */
[----:B--2---:R-:W-:Y:S02]  /*65750*/  IMAD.MOV.U32 R103, RZ, RZ, R124 ;  /* 0x000000ffff677224 */ /* 0x004fe400078e007c */
[----:B---3--:R-:W-:-:S03]  /*65760*/  IMAD.MOV.U32 R102, RZ, RZ, R7 ;  /* 0x000000ffff667224 */ /* 0x008fc600078e0007 */
        /* <DEDUP_REMOVED lines=21> */
[----:B--2---:R-:W-:-:S03]  /*658c0*/  IMAD.MOV.U32 R111, RZ, RZ, R7 ;  /* 0x000000ffff6f7224 */ /* 0x004fc600078e0007 */
[----:B------:R-:W2:Y:S04]  /*658d0*/  LDL.LU R110, [R1+0x498] ;  /* 0x00049800016e7983 */ /* 0x000ea80000300800 */
[----:B------:R-:W2:Y:S04]  /*658e0*/  LDL.LU R7, [R1+0x2f4c] ;  /* 0x002f4c0001077983 */ /* 0x000ea80000300800 */
[----:B------:R-:W2:Y:S04]  /*658f0*/  LDL.LU R128, [R1+0x550] ;  /* 0x0005500001807983 */ /* 0x000ea80000300800 */
[----:B------:R-:W2:Y:S04]  /*65900*/  LDL.LU R129, [R1+0x554] ;  /* 0x0005540001817983 */ /* 0x000ea80000300800 */
[----:B------:R-:W2:Y:S01]  /*65910*/  LDL.LU R130, [R1+0x558] ;  /* 0x0005580001827983 */ /* 0x000ea20000300800 */
[----:B---3--:R-:W-:-:S03]  /*65920*/  MOV R131, R124 ;  /* 0x0000007c00837202 */ /* 0x008fc60000000f00 */
[----:B------:R-:W3:Y:S04]  /*65930*/  LDL.LU R124, [R1+0x2f48] ;  /* 0x002f4800017c7983 */ /* 0x000ee80000300800 */
        /* <DEDUP_REMOVED lines=26> */
[----:B----4-:R-:W-:-:S03]  /*65ae0*/  IMAD.MOV.U32 R93, RZ, RZ, R126 ;  /* 0x000000ffff5d7224 */ /* 0x010fc600078e007e */
[----:B------:R-:W4:Y:S01]  /*65af0*/  LDL.LU R137, [R1+0x574] ;  /* 0x0005740001897983 */ /* 0x000f220000300800 */
[----:B------:R-:W-:-:S03]  /*65b00*/  IMAD.MOV.U32 R94, RZ, RZ, R127 ;  /* 0x000000ffff5e7224 */ /* 0x000fc600078e007f */
[----:B------:R-:W4:Y:S01]  /*65b10*/  LDL.LU R138, [R1+0x578] ;  /* 0x00057800018a7983 */ /* 0x000f220000300800 */
[----:B------:R-:W-:Y:S02]  /*65b20*/  IMAD.MOV.U32 R95, RZ, RZ, R252 ;  /* 0x000000ffff5f7224 */ /* 0x000fe400078e00fc */
[----:B---3--:R-:W-:Y:S02]  /*65b30*/  IMAD.MOV.U32 R139, RZ, RZ, R124 ;  /* 0x000000ffff8b7224 */ /* 0x008fe400078e007c */
        /* <DEDUP_REMOVED lines=9> */
[C---:B-1----:R-:W-:Y:S08]  /*65bd0*/  HMMA.1688.F32.TF32 R140, R72.reuse, R26, R140 ;  /* 0x0000001a488c723c */ /* 0x042ff0000008108c */
[C---:B--2---:R-:W-:Y:S08]  /*65be0*/  HMMA.1688.F32.TF32 R144, R72.reuse, R22, R144 ;  /* 0x000000164890723c */ /* 0x044ff00000081090 */
[C---:B------:R-:W-:Y:S08]  /*65bf0*/  HMMA.1688.F32.TF32 R148, R72.reuse, R18, R148 ;  /* 0x000000124894723c */ /* 0x040ff00000081094 */
[C---:B------:R-:W-:Y:S08]  /*65c00*/  HMMA.1688.F32.TF32 R156, R72.reuse, R10, R156 ;  /* 0x0000000a489c723c */ /* 0x040ff0000008109c */
[C---:B------:R-:W-:Y:S08]  /*65c10*/  HMMA.1688.F32.TF32 R152, R72.reuse, R14, R152 ;  /* 0x0000000e4898723c */ /* 0x040ff00000081098 */
[C---:B------:R-:W-:Y:S08]  /*65c20*/  HMMA.1688.F32.TF32 R132, R72.reuse, R34, R132 ;  /* 0x000000224884723c */ /* 0x040ff00000081084 */
[C---:B----4-:R-:W-:Y:S08]  /*65c30*/  HMMA.1688.F32.TF32 R136, R72.reuse, R30, R136 ;  /* 0x0000001e4888723c */ /* 0x050ff00000081088 */
[----:B------:R-:W-:Y:S08]  /*65c40*/  HMMA.1688.F32.TF32 R128, R72, R38, R128 ;  /* 0x000000264880723c */ /* 0x000ff00000081080 */
[----:B---3--:R-:W-:Y:S01]  /*65c50*/  HMMA.1688.F32.TF32 R228, R236, R70, R124 ;  /* 0x00000046ece4723c */ /* 0x008fe2000008107c */
[----:B------:R-:W2:Y:S04]  /*65c60*/  LDL.LU R236, [R1+0x530] ;  /* 0x0005300001ec7983 */ /* 0x000ea80000300800 */
[----:B------:R-:W2:Y:S01]  /*65c70*/  LDL.LU R237, [R1+0x534] ;  /* 0x0005340001ed7983 */ /* 0x000ea20000300800 */
[----:B------:R-:W-:-:S03]  /*65c80*/  IMAD.MOV.U32 R238, RZ, RZ, R2 ;  /* 0x000000ffffee7224 */ /* 0x000fc600078e0002 */
[----:B------:R-:W3:Y:S01]  /*65c90*/  LDL.LU R2, [R1+0x2f20] ;  /* 0x002f200001027983 */ /* 0x000ee20000300800 */
[----:B------:R-:W-:-:S03]  /*65ca0*/  IMAD.MOV.U32 R239, RZ, RZ, R3 ;  /* 0x000000ffffef7224 */ /* 0x000fc600078e0003 */
[----:B------:R-:W4:Y:S01]  /*65cb0*/  LDL.LU R3, [R1+0x2f1c] ;  /* 0x002f1c0001037983 */ /* 0x000f220000300800 */
[----:B------:R-:W-:Y:S01]  /*65cc0*/  MOV R124, R4 ;  /* 0x00000004007c7202 */ /* 0x000fe20000000f00 */
[----:B------:R-:W-:Y:S02]  /*65cd0*/  IMAD.MOV.U32 R126, RZ, RZ, R252 ;  /* 0x000000ffff7e7224 */ /* 0x000fe400078e00fc */
[----:B------:R-:W3:Y:S01]  /*65ce0*/  LDL.LU R4, [R1+0x2f18] ;  /* 0x002f180001047983 */ /* 0x000ee20000300800 */
[----:B------:R-:W-:-:S03]  /*65cf0*/  IMAD.MOV.U32 R125, RZ, RZ, R0 ;  /* 0x000000ffff7d7224 */ /* 0x000fc600078e0000 */
[----:B------:R-:W3:Y:S04]  /*65d00*/  LDL.LU R0, [R1+0x2f14] ;  /* 0x002f140001007983 */ /* 0x000ee80000300800 */
[----:B------:R-:W5:Y:S04]  /*65d10*/  LDL.LU R252, [R1+0x2f10] ;  /* 0x002f100001fc7983 */ /* 0x000f680000300800 */
        /* <DEDUP_REMOVED lines=32> */
[----:B------:R-:W-:Y:S01]  /*65f20*/  IMAD.MOV.U32 R127, RZ, RZ, R7 ;  /* 0x000000ffff7f7224 */ /* 0x000fe200078e0007 */
[C---:B------:R-:W-:Y:S08]  /*65f30*/  HMMA.1688.F32.TF32 R120, R72.reuse, R50, R120 ;  /* 0x000000324878723c */ /* 0x040ff00000081078 */
[C---:B------:R-:W-:Y:S08]  /*65f40*/  HMMA.1688.F32.TF32 R124, R72.reuse, R46, R124 ;  /* 0x0000002e487c723c */ /* 0x040ff0000008107c */
[C---:B------:R-:W-:Y:S08]  /*65f50*/  HMMA.1688.F32.TF32 R116, R72.reuse, R54, R116 ;  /* 0x000000364874723c */ /* 0x040ff00000081074 */
[C---:B------:R-:W-:Y:S08]  /*65f60*/  HMMA.1688.F32.TF32 R112, R72.reuse, R58, R112 ;  /* 0x0000003a4870723c */ /* 0x040ff00000081070 */
[C---:B------:R-:W-:Y:S08]  /*65f70*/  HMMA.1688.F32.TF32 R108, R72.reuse, R62, R108 ;  /* 0x0000003e486c723c */ /* 0x040ff0000008106c */
[C---:B------:R-:W-:Y:S08]  /*65f80*/  HMMA.1688.F32.TF32 R104, R72.reuse, R66, R104 ;  /* 0x000000424868723c */ /* 0x040ff00000081068 */
[----:B------:R-:W-:Y:S08]  /*65f90*/  HMMA.1688.F32.TF32 R100, R72, R70, R100 ;  /* 0x000000464864723c */ /* 0x000ff00000081064 */
[----:B------:R-:W-:Y:S08]  /*65fa0*/  HMMA.1688.F32.TF32 R96, R76, R10, R96 ;  /* 0x0000000a4c60723c */ /* 0x000ff00000081060 */
[----:B--2---:R-:W-:Y:S08]  /*65fb0*/  HMMA.1688.F32.TF32 R236, R72, R42, R236 ;  /* 0x0000002a48ec723c */ /* 0x004ff000000810ec */
[C---:B------:R-:W-:Y:S11]  /*65fc0*/  HMMA.1688.F32.TF32 R72, R76.reuse, R14, R92 ;  /* 0x0000000e4c48723c */ /* 0x040ff6000008105c */
        /* <DEDUP_REMOVED lines=21> */
[----:B------:R1:W-:Y:S02]  /*66120*/  STL.64 [R1+0xbb8], R74 ;  /* 0x000bb84a01007387 */ /* 0x0003e40000100a00 */
[C---:B-1----:R-:W-:Y:S02]  /*66130*/  HMMA.1688.F32.TF32 R72, R76.reuse, R26, R240 ;  /* 0x0000001a4c48723c */ /* 0x042fe400000810f0 */
[----:B------:R-:W-:Y:S04]  /*66140*/  STL.64 [R1+0xb90], R92 ;  /* 0x000b905c01007387 */ /* 0x000fe80000100a00 */
[----:B------:R-:W-:Y:S02]  /*66150*/  STL.64 [R1+0xb98], R94 ;  /* 0x000b985e01007387 */ /* 0x000fe40000100a00 */
[C---:B------:R-:W-:Y:S02]  /*66160*/  HMMA.1688.F32.TF32 R84, R76.reuse, R30, R244 ;  /* 0x0000001e4c54723c */ /* 0x040fe400000810f4 */
[----:B------:R-:W-:Y:S04]  /*66170*/  STL.64 [R1+0xb80], R88 ;  /* 0x000b805801007387 */ /* 0x000fe80000100a00 */
[----:B------:R1:W-:Y:S05]  /*66180*/  STL.64 [R1+0xb88], R90 ;  /* 0x000b885a01007387 */ /* 0x0003ea0000100a00 */
[----:B------:R-:W-:Y:S04]  /*66190*/  STL.64 [R1+0xb70], R72 ;  /* 0x000b704801007387 */ /* 0x000fe80000100a00 */
[----:B------:R-:W-:Y:S01]  /*661a0*/  STL.64 [R1+0xb78], R74 ;  /* 0x000b784a01007387 */ /* 0x000fe20000100a00 */
[----:B-1----:R-:W-:Y:S03]  /*661b0*/  HMMA.1688.F32.TF32 R88, R76, R34, R248 ;  /* 0x000000224c58723c */ /* 0x002fe600000810f8 */
[----:B------:R-:W-:Y:S04]  /*661c0*/  STL.64 [R1+0xb60], R84 ;  /* 0x000b605401007387 */ /* 0x000fe80000100a00 */
[----:B------:R-:W-:-:S12]  /*661d0*/  STL.64 [R1+0xb68], R86 ;  /* 0x000b685601007387 */ /* 0x000fd80000100a00 */
[----:B------:R-:W-:Y:S04]  /*661e0*/  STL.64 [R1+0xb50], R88 ;  /* 0x000b505801007387 */ /* 0x000fe80000100a00 */
[----:B------:R3:W-:Y:S02]  /*661f0*/  STL.64 [R1+0xb58], R90 ;  /* 0x000b585a01007387 */ /* 0x0007e40000100a00 */
[C---:B---3--:R-:W-:Y:S08]  /*66200*/  HMMA.1688.F32.TF32 R88, R76.reuse, R46, R136 ;  /* 0x0000002e4c58723c */ /* 0x048ff00000081088 */
[C---:B----4-:R-:W-:Y:S08]  /*66210*/  HMMA.1688.F32.TF32 R84, R76.reuse, R42, R132 ;  /* 0x0000002a4c54723c */ /* 0x050ff00000081084 */
[----:B------:R-:W-:-:S15]  /*66220*/  HMMA.1688.F32.TF32 R72, R76, R38, R128 ;  /* 0x000000264c48723c */ /* 0x000fde0000081080 */
[----:B------:R-:W-:-:S04]  /*66230*/  NOP ;  /* 0x0000000000007918 */ /* 0x000fc80000000000 */
[----:B------:R-:W-:Y:S04]  /*66240*/  STL.64 [R1+0xb40], R72 ;  /* 0x000b404801007387 */ /* 0x000fe80000100a00 */
[----:B------:R1:W-:Y:S02]  /*66250*/  STL.64 [R1+0xb48], R74 ;  /* 0x000b484a01007387 */ /* 0x0003e40000100a00 */
[C---:B-1----:R-:W-:Y:S02]  /*66260*/  HMMA.1688.F32.TF32 R72, R76.reuse, R50, R140 ;  /* 0x000000324c48723c */ /* 0x042fe4000008108c */
[----:B------:R-:W-:Y:S04]  /*66270*/  STL.64 [R1+0xb30], R84 ;  /* 0x000b305401007387 */ /* 0x000fe80000100a00 */
[----:B------:R1:W-:Y:S04]  /*66280*/  STL.64 [R1+0xb38], R86 ;  /* 0x000b385601007387 */ /* 0x0003e80000100a00 */
[----:B------:R-:W-:Y:S04]  /*66290*/  STL.64 [R1+0xb20], R88 ;  /* 0x000b205801007387 */ /* 0x000fe80000100a00 */
[----:B------:R2:W-:Y:S01]  /*662a0*/  STL.64 [R1+0xb28], R90 ;  /* 0x000b285a01007387 */ /* 0x0005e20000100a00 */
[C---:B-1----:R-:W-:Y:S04]  /*662b0*/  HMMA.1688.F32.TF32 R84, R76.reuse, R54, R144 ;  /* 0x000000364c54723c */ /* 0x042fe80000081090 */
[----:B------:R-:W-:Y:S04]  /*662c0*/  STL.64 [R1+0xb10], R72 ;  /* 0x000b104801007387 */ /* 0x000fe80000100a00 */
[----:B------:R1:W-:Y:S01]  /*662d0*/  STL.64 [R1+0xb18], R74 ;  /* 0x000b184a01007387 */ /* 0x0003e20000100a00 */
[C---:B--2---:R-:W-:Y:S08]  /*662e0*/  HMMA.1688.F32.TF32 R88, R76.reuse, R58, R148 ;  /* 0x0000003a4c58723c */ /* 0x044ff00000081094 */
[C---:B-1----:R-:W-:Y:S02]  /*662f0*/  HMMA.1688.F32.TF32 R72, R76.reuse, R62, R152 ;  /* 0x0000003e4c48723c */ /* 0x042fe40000081098 */
[----:B------:R-:W-:Y:S04]  /*66300*/  STL.64 [R1+0xaf0], R84 ;  /* 0x000af05401007387 */ /* 0x000fe80000100a00 */
[----:B------:R1:W-:Y:S05]  /*66310*/  STL.64 [R1+0xaf8], R86 ;  /* 0x000af85601007387 */ /* 0x0003ea0000100a00 */
[----:B------:R-:W-:Y:S04]  /*66320*/  STL.64 [R1+0xae0], R88 ;  /* 0x000ae05801007387 */ /* 0x000fe80000100a00 */
[----:B------:R-:W-:Y:S01]  /*66330*/  STL.64 [R1+0xae8], R90 ;  /* 0x000ae85a01007387 */ /* 0x000fe20000100a00 */
[C---:B-1----:R-:W-:Y:S03]  /*66340*/  HMMA.1688.F32.TF32 R84, R76.reuse, R66, R156 ;  /* 0x000000424c54723c */ /* 0x042fe6000008109c */
[----:B------:R-:W-:Y:S04]  /*66350*/  STL.64 [R1+0xad0], R72 ;  /* 0x000ad04801007387 */ /* 0x000fe80000100a00 */
[----:B------:R1:W-:Y:S01]  /*66360*/  STL.64 [R1+0xad8], R74 ;  /* 0x000ad84a01007387 */ /* 0x0003e20000100a00 */
[----:B------:R-:W-:Y:S08]  /*66370*/  HMMA.1688.F32.TF32 R76, R76, R70, R160 ;  /* 0x000000464c4c723c */ /* 0x000ff000000810a0 */
[C---:B------:R-:W-:Y:S08]  /*66380*/  HMMA.1688.F32.TF32 R12, R80.reuse, R14, R168 ;  /* 0x0000000e500c723c */ /* 0x040ff000000810a8 */
[C---:B-1----:R-:W-:Y:S01]  /*66390*/  HMMA.1688.F32.TF32 R72, R80.reuse, R10, R164 ;  /* 0x0000000a5048723c */ /* 0x042fe200000810a4 */
[----:B------:R-:W-:Y:S04]  /*663a0*/  STL.64 [R1+0xac0], R84 ;  /* 0x000ac05401007387 */ /* 0x000fe80000100a00 */
[----:B------:R-:W-:Y:S03]  /*663b0*/  STL.64 [R1+0xac8], R86 ;  /* 0x000ac85601007387 */ /* 0x000fe60000100a00 */
[C---:B------:R-:W-:Y:S01]  /*663c0*/  HMMA.1688.F32.TF32 R8, R80.reuse, R18, R172 ;  /* 0x000000125008723c */ /* 0x040fe200000810ac */
[----:B------:R-:W-:Y:S04]  /*663d0*/  STL.64 [R1+0xab0], R76 ;  /* 0x000ab04c01007387 */ /* 0x000fe80000100a00 */
[----:B------:R-:W-:Y:S03]  /*663e0*/  STL.64 [R1+0xab8], R78 ;  /* 0x000ab84e01007387 */ /* 0x000fe60000100a00 */
[C---:B------:R-:W-:Y:S03]  /*663f0*/  HMMA.1688.F32.TF32 R16, R80.reuse, R22, R176 ;  /* 0x000000165010723c */ /* 0x040fe600000810b0 */
[----:B------:R-:W-:Y:S04]  /*66400*/  STL.64 [R1+0xaa0], R72 ;  /* 0x000aa04801007387 */ /* 0x000fe80000100a00 */
[----:B------:R-:W-:Y:S04]  /*66410*/  STL.64 [R1+0xaa8], R74 ;  /* 0x000aa84a01007387 */ /* 0x000fe80000100a00 */
        /* <DEDUP_REMOVED lines=12> */
[----:B------:R1:W-:Y:S04]  /*664e0*/  STL.64 [R1+0xa50], R8 ;  /* 0x000a500801007387 */ /* 0x0003e80000100a00 */
[----:B------:R-:W-:Y:S02]  /*664f0*/  STL.64 [R1+0xa58], R10 ;  /* 0x000a580a01007387 */ /* 0x000fe40000100a00 */
[C---:B------:R-:W-:Y:S02]  /*66500*/  HMMA.1688.F32.TF32 R20, R80.reuse, R42, R196 ;  /* 0x0000002a5014723c */ /* 0x040fe400000810c4 */
[----:B-1----:R-:W2:Y:S04]  /*66510*/  LDL.LU R8, [R1+0x2b74] ;  /* 0x002b740001087983 */ /* 0x002ea80000300800 */
[----:B------:R-:W-:Y:S04]  /*66520*/  STL.64 [R1+0xa40], R16 ;  /* 0x000a401001007387 */ /* 0x000fe80000100a00 */
[----:B------:R-:W-:Y:S04]  /*66530*/  STL.64 [R1+0xa48], R18 ;  /* 0x000a481201007387 */ /* 0x000fe80000100a00 */
[----:B------:R-:W3:Y:S04]  /*66540*/  LDL.LU R6, [R1+0x2b7c] ;  /* 0x002b7c0001067983 */ /* 0x000ee80000300800 */
[----:B------:R-:W-:Y:S04]  /*66550*/  STL.64 [R1+0xa30], R12 ;  /* 0x000a300c01007387 */ /* 0x000fe80000100a00 */
[----:B------:R1:W-:Y:S02]  /*66560*/  STL.64 [R1+0xa38], R14 ;  /* 0x000a380e01007387 */ /* 0x0003e40000100a00 */
[C---:B-1----:R-:W-:Y:S02]  /*66570*/  HMMA.1688.F32.TF32 R12, R80.reuse, R46, R200 ;  /* 0x0000002e500c723c */ /* 0x042fe400000810c8 */
[----:B------:R-:W-:Y:S04]  /*66580*/  STL.64 [R1+0xa20], R20 ;  /* 0x000a201401007387 */ /* 0x000fe80000100a00 */
[----:B------:R-:W-:Y:S04]  /*66590*/  STL.64 [R1+0xa28], R22 ;  /* 0x000a281601007387 */ /* 0x000fe80000100a00 */
[----:B------:R-:W4:Y:S09]  /*665a0*/  LDL.LU R9, [R1+0x2b70] ;  /* 0x002b700001097983 */ /* 0x000f320000300800 */
[----:B------:R1:W-:Y:S04]  /*665b0*/  STL.64 [R1+0x9d0], R12 ;  /* 0x0009d00c01007387 */ /* 0x0003e80000100a00 */
[----:B------:R-:W-:Y:S04]  /*665c0*/  STL.64 [R1+0x9d8], R14 ;  /* 0x0009d80e01007387 */ /* 0x000fe80000100a00 */
[----:B-1----:R-:W4:Y:S01]  /*665d0*/  LDL.LU R12, [R1+0x2b78] ;  /* 0x002b7800010c7983 */ /* 0x002f220000300800 */
[C---:B------:R-:W-:Y:S08]  /*665e0*/  HMMA.1688.F32.TF32 R16, R80.reuse, R50, R204 ;  /* 0x000000325010723c */ /* 0x040ff000000810cc */
[C---:B------:R-:W-:Y:S11]  /*665f0*/  HMMA.1688.F32.TF32 R24, R80.reuse, R58, R212 ;  /* 0x0000003a5018723c */ /* 0x040ff600000810d4 */
[----:B------:R-:W-:Y:S04]  /*66600*/  STL.64 [R1+0x990], R16 ;  /* 0x0009901001007387 */ /* 0x000fe80000100a00 */
[----:B------:R1:W-:Y:S02]  /*66610*/  STL.64 [R1+0x998], R18 ;  /* 0x0009981201007387 */ /* 0x0003e40000100a00 */
[C---:B-1----:R-:W-:Y:S08]  /*66620*/  HMMA.1688.F32.TF32 R16, R80.reuse, R54, R208 ;  /* 0x000000365010723c */ /* 0x042ff000000810d0 */
[C---:B------:R-:W-:Y:S11]  /*66630*/  HMMA.1688.F32.TF32 R20, R80.reuse, R62, R216 ;  /* 0x0000003e5014723c */ /* 0x040ff600000810d8 */
[----:B------:R-:W-:Y:S04]  /*66640*/  STL.64 [R1+0x970], R16 ;  /* 0x0009701001007387 */ /* 0x000fe80000100a00 */
[----:B------:R1:W-:Y:S04]  /*66650*/  STL.64 [R1+0x978], R18 ;  /* 0x0009781201007387 */ /* 0x0003e80000100a00 */
[----:B------:R-:W-:Y:S04]  /*66660*/  STL.64 [R1+0x940], R24 ;  /* 0x0009401801007387 */ /* 0x000fe80000100a00 */
[----:B------:R1:W-:Y:S02]  /*66670*/  STL.64 [R1+0x948], R26 ;  /* 0x0009481a01007387 */ /* 0x0003e40000100a00 */
[C---:B-1----:R-:W-:Y:S08]  /*66680*/  HMMA.1688.F32.TF32 R16, R80.reuse, R66, R220 ;  /* 0x000000425010723c */ /* 0x042ff000000810dc */
[----:B------:R-:W-:Y:S01]  /*66690*/  HMMA.1688.F32.TF32 R24, R80, R70, R224 ;  /* 0x000000465018723c */ /* 0x000fe200000810e0 */
[----:B------:R1:W-:Y:S04]  /*666a0*/  STL.64 [R1+0x920], R20 ;  /* 0x0009201401007387 */ /* 0x0003e80000100a00 */
[----:B------:R-:W-:Y:S04]  /*666b0*/  STL.64 [R1+0x928], R22 ;  /* 0x0009281601007387 */ /* 0x000fe80000100a00 */
[----:B-1----:R-:W4:Y:S04]  /*666c0*/  LDL.LU R20, [R1+0x2b80] ;  /* 0x002b800001147983 */ /* 0x002f280000300800 */
[----:B------:R-:W-:Y:S04]  /*666d0*/  STL.64 [R1+0x8f0], R16 ;  /* 0x0008f01001007387 */ /* 0x000fe80000100a00 */
[----:B------:R1:W-:Y:S04]  /*666e0*/  STL.64 [R1+0x8f8], R18 ;  /* 0x0008f81201007387 */ /* 0x0003e80000100a00 */
[----:B-1----:R-:W4:Y:S04]  /*666f0*/  LDL.LU R19, [R1+0x2b84] ;  /* 0x002b840001137983 */ /* 0x002f280000300800 */
[----:B------:R-:W-:Y:S04]  /*66700*/  STL.64 [R1+0x870], R24 ;  /* 0x0008701801007387 */ /* 0x000fe80000100a00 */
[----:B------:R-:W-:Y:S04]  /*66710*/  STL.64 [R1+0x878], R26 ;  /* 0x0008781a01007387 */ /* 0x000fe80000100a00 */
[----:B------:R-:W4:Y:S04]  /*66720*/  LDL.LU R16, [R1+0x2b88] ;  /* 0x002b880001107983 */ /* 0x000f280000300800 */
[----:B------:R-:W4:Y:S04]  /*66730*/  LDL.LU R11, [R1+0x2b8c] ;  /* 0x002b8c00010b7983 */ /* 0x000f280000300800 */
[----:B------:R-:W4:Y:S04]  /*66740*/  LDL.LU R17, [R1+0x2b90] ;  /* 0x002b900001117983 */ /* 0x000f280000300800 */
[----:B------:R-:W4:Y:S04]  /*66750*/  LDL.LU R14, [R1+0x2b94] ;  /* 0x002b9400010e7983 */ /* 0x000f280000300800 */
[----:B------:R-:W4:Y:S04]  /*66760*/  LDL.LU R15, [R1+0x2b98] ;  /* 0x002b9800010f7983 */ /* 0x000f280000300800 */
[----:B------:R-:W4:Y:S01]  /*66770*/  LDL.LU R10, [R1+0x2b9c] ;  /* 0x002b9c00010a7983 */ /* 0x000f220000300800 */
[----:B--2---:R-:W-:-:S05]  /*66780*/  IADD3 R8, P1, PT, R8, R2, RZ ;  /* 0x0000000208087210 */ /* 0x004fca0007f3e0ff */
[----:B------:R1:W-:Y:S01]  /*66790*/  STL [R1+0x2b74], R8 ;  /* 0x002b740801007387 */ /* 0x0003e20000100800 */
[----:B---3--:R-:W-:-:S05]  /*667a0*/  IADD3 R6, P2, PT, R6, R2, RZ ;  /* 0x0000000206067210 */ /* 0x008fca0007f5e0ff */
[----:B------:R-:W-:Y:S01]  /*667b0*/  STL [R1+0x2b7c], R6 ;  /* 0x002b7c0601007387 */ /* 0x000fe20000100800 */
[----:B----4-:R-:W-:-:S05]  /*667c0*/  IMAD.X R9, R9, 0x1, R3, P1 ;  /* 0x0000000109097824 */ /* 0x010fca00008e0603 */
[----:B------:R2:W-:Y:S01]  /*667d0*/  STL [R1+0x2b70], R9 ;  /* 0x002b700901007387 */ /* 0x0005e20000100800 */
[----:B------:R-:W-:-:S05]  /*667e0*/  IADD3.X R12, PT, PT, R12, R3, RZ, P2, !PT ;  /* 0x000000030c0c7210 */ /* 0x000fca00017fe4ff */
[----:B------:R3:W-:Y:S04]  /*667f0*/  STL [R1+0x2b78], R12 ;  /* 0x002b780c01007387 */ /* 0x0007e80000100800 */
[----:B------:R-:W4:Y:S04]  /*66800*/  LDL.LU R13, [R1+0x2ba4] ;  /* 0x002ba400010d7983 */ /* 0x000f280000300800 */
[----:B------:R-:W4:Y:S01]  /*66810*/  LDL.LU R18, [R1+0x2ba0] ;  /* 0x002ba00001127983 */ /* 0x000f220000300800 */
[----:B------:R-:W1:Y:S01]  /*66820*/  S2R R7, SR_TID.X ;  /* 0x0000000000077919 */ /* 0x000e620000002100 */
[----:B------:R-:W-:-:S02]  /*66830*/  UISETP.GT.AND UP1, UPT, UR14, URZ, UPT ;  /* 0x000000ff0e00728c */ /* 0x000fc4000bf24270 */
[----:B------:R-:W-:Y:S02]  /*66840*/  UISETP.GE.AND UP0, UPT, UR5, UR10, UPT ;  /* 0x0000000a0500728c */ /* 0x000fe4000bf06270 */
[----:B------:R-:W-:Y:S02]  /*66850*/  USEL UR10, URZ, 0x4, !UP1 ;  /* 0x00000004ff0a7887 */ /* 0x000fe4000c800000 */
[----:B------:R-:W-:Y:S02]  /*66860*/  UISETP.GT.AND UP1, UPT, UR9, 0x1, UPT ;  /* 0x000000010900788c */ /* 0x000fe4000bf24270 */
[----:B------:R-:W-:Y:S02]  /*66870*/  USEL UR10, UR10, URZ, !UP0 ;  /* 0x000000ff0a0a7287 */ /* 0x000fe4000c000000 */
[----:B------:R-:W-:-:S04]  /*66880*/  USEL UR9, UR9, URZ, !UP1 ;  /* 0x000000ff09097287 */ /* 0x000fc8000c800000 */
[----:B------:R-:W-:Y:S01]  /*66890*/  ISETP.NE.U32.AND P0, PT, RZ, UR10, PT ;  /* 0x0000000aff007c0c */ /* 0x000fe2000bf05070 */
[----:B------:R-:W-:Y:S01]  /*668a0*/  ULEA UR16, UR9, UR6, 0x11 ;  /* 0x0000000609107291 */ /* 0x000fe2000f8e88ff */
[----:B-1----:R-:W-:-:S05]  /*668b0*/  LOP3.LUT R73, R7, 0x3f, RZ, 0xc0, !PT ;  /* 0x0000003f07497812 */ /* 0x002fca00078ec0ff */
[----:B------:R-:W-:-:S04]  /*668c0*/  IMAD.SHL.U32 R72, R73, 0x4, RZ ;  /* 0x0000000449487824 */ /* 0x000fc800078e00ff */
[----:B------:R-:W-:-:S05]  /*668d0*/  VIADD R7, R72, UR16 ;  /* 0x0000001048077c36 */ /* 0x000fca0008000000 */
[----:B------:R-:W-:Y:S01]  /*668e0*/  @!PT LDS RZ, [RZ] ;  /* 0x00000000fffff984 */ /* 0x000fe20000000800 */
[----:B------:R-:W-:Y:S01]  /*668f0*/  @!PT LDS RZ, [RZ] ;  /* 0x00000000fffff984 */ /* 0x000fe20000000800 */
[----:B------:R-:W-:Y:S01]  /*66900*/  @!PT LDS RZ, [RZ] ;  /* 0x00000000fffff984 */ /* 0x000fe20000000800 */
[----:B------:R1:W-:Y:S02]  /*66910*/  LDGSTS.E [R7], desc[UR74][R8.64], P0 ;  /* 0x0000000008077fae */ /* 0x0003e400081a104a */
[----:B-1----:R-:W-:Y:S02]  /*66920*/  IMAD.MOV.U32 R8, RZ, RZ, R6 ;  /* 0x000000ffff087224 */ /* 0x002fe400078e0006 */
[----:B--2---:R-:W-:Y:S01]  /*66930*/  IMAD.MOV.U32 R9, RZ, RZ, R12 ;  /* 0x000000ffff097224 */ /* 0x004fe200078e000c */
[----:B------:R-:W2:Y:S04]  /*66940*/  LDL.LU R6, [R1+0x2bac] ;  /* 0x002bac0001067983 */ /* 0x000ea80000300800 */
[----:B---3--:R-:W3:Y:S04]  /*66950*/  LDL.LU R12, [R1+0x2a78] ;  /* 0x002a7800010c7983 */ /* 0x008ee80000300800 */
[----:B------:R1:W-:Y:S01]  /*66960*/  LDGSTS.E [R7+0x100], desc[UR74][R8.64], P0 ;  /* 0x0010000008077fae */ /* 0x0003e200081a104a */
[----:B------:R-:W-:-:S05]  /*66970*/  IADD3 R19, P1, PT, R19, R2, RZ ;  /* 0x0000000213137210 */ /* 0x000fca0007f3e0ff */
[----:B------:R-:W-:Y:S01]  /*66980*/  IMAD.X R20, R20, 0x1, R3, P1 ;  /* 0x0000000114147824 */ /* 0x000fe200008e0603 */
[----:B------:R-:W-:Y:S03]  /*66990*/  STL [R1+0x2b84], R19 ;  /* 0x002b841301007387 */ /* 0x000fe60000100800 */
[----:B-1----:R-:W-:Y:S01]  /*669a0*/  IMAD.MOV.U32 R9, RZ, RZ, R20 ;  /* 0x000000ffff097224 */ /* 0x002fe200078e0014 */
[----:B------:R1:W-:Y:S01]  /*669b0*/  STL [R1+0x2b80], R20 ;  /* 0x002b801401007387 */ /* 0x0003e20000100800 */
[----:B------:R-:W-:Y:S02]  /*669c0*/  IADD3 R11, P2, PT, R11, R2, RZ ;  /* 0x000000020b0b7210 */ /* 0x000fe40007f5e0ff */
[----:B------:R-:W-:-:S03]  /*669d0*/  MOV R8, R19 ;  /* 0x0000001300087202 */ /* 0x000fc60000000f00 */
[----:B------:R-:W-:Y:S01]  /*669e0*/  STL [R1+0x2b8c], R11 ;  /* 0x002b8c0b01007387 */ /* 0x000fe20000100800 */
[----:B------:R-:W-:-:S03]  /*669f0*/  IMAD.X R16, R16, 0x1, R3, P2 ;  /* 0x0000000110107824 */ /* 0x000fc600010e0603 */
[----:B-1----:R-:W3:Y:S01]  /*66a00*/  LDL.LU R20, [R1+0x2ba8] ;  /* 0x002ba80001147983 */ /* 0x002ee20000300800 */
[----:B------:R-:W-:-:S03]  /*66a10*/  IADD3 R14, P1, PT, R14, R2, RZ ;  /* 0x000000020e0e7210 */ /* 0x000fc60007f3e0ff */
[----:B------:R1:W-:Y:S02]  /*66a20*/  LDGSTS.E [R7+0x200], desc[UR74][R8.64], P0 ;  /* 0x0020000008077fae */ /* 0x0003e400081a104a */
[----:B------:R-:W-:Y:S01]  /*66a30*/  IMAD.X R17, R17, 0x1, R3, P1 ;  /* 0x0000000111117824 */ /* 0x000fe200008e0603 */
[----:B------:R-:W-:Y:S01]  /*66a40*/  IADD3 R10, P2, PT, R10, R2, RZ ;  /* 0x000000020a0a7210 */ /* 0x000fe20007f5e0ff */
[----:B------:R1:W-:Y:S04]  /*66a50*/  STL [R1+0x2b88], R16 ;  /* 0x002b881001007387 */ /* 0x0003e80000100800 */
[----:B------:R-:W3:Y:S01]  /*66a60*/  LDL.LU R19, [R1+0x2a74] ;  /* 0x002a740001137983 */ /* 0x000ee20000300800 */
[----:B-1----:R-:W-:Y:S02]  /*66a70*/  IMAD.MOV.U32 R8, RZ, RZ, R11 ;  /* 0x000000ffff087224 */ /* 0x002fe400078e000b */
[----:B------:R-:W-:-:S02]  /*66a80*/  IMAD.MOV.U32 R9, RZ, RZ, R16 ;  /* 0x000000ffff097224 */ /* 0x000fc400078e0010 */
[----:B------:R-:W3:Y:S04]  /*66a90*/  LDL.LU R16, [R1+0x2a80] ;  /* 0x002a800001107983 */ /* 0x000ee80000300800 */
[----:B------:R-:W3:Y:S01]  /*66aa0*/  LDL.LU R11, [R1+0x2a88] ;  /* 0x002a8800010b7983 */ /* 0x000ee20000300800 */
[----:B------:R-:W-:-:S03]  /*66ab0*/  IMAD.X R15, R15, 0x1, R3, P2 ;  /* 0x000000010f0f7824 */ /* 0x000fc600010e0603 */
[----:B------:R-:W-:Y:S04]  /*66ac0*/  STL [R1+0x2b94], R14 ;  /* 0x002b940e01007387 */ /* 0x000fe80000100800 */
[----:B------:R1:W-:Y:S04]  /*66ad0*/  LDGSTS.E [R7+0x300], desc[UR74][R8.64], P0 ;  /* 0x0030000008077fae */ /* 0x0003e800081a104a */
[----:B------:R1:W-:Y:S04]  /*66ae0*/  STL [R1+0x2b90], R17 ;  /* 0x002b901101007387 */ /* 0x0003e80000100800 */
[----:B------:R-:W-:Y:S01]  /*66af0*/  STL [R1+0x2b9c], R10 ;  /* 0x002b9c0a01007387 */ /* 0x000fe20000100800 */
[----:B-1----:R-:W-:-:S03]  /*66b00*/  IMAD.MOV.U32 R9, RZ, RZ, R17 ;  /* 0x000000ffff097224 */ /* 0x002fc600078e0011 */
[----:B------:R-:W3:Y:S01]  /*66b10*/  LDL.LU R17, [R1+0x2a7c] ;  /* 0x002a7c0001117983 */ /* 0x000ee20000300800 */
[----:B------:R-:W-:-:S03]  /*66b20*/  MOV R8, R14 ;  /* 0x0000000e00087202 */ /* 0x000fc60000000f00 */
[----:B------:R1:W-:Y:S04]  /*66b30*/  STL [R1+0x2b98], R15 ;  /* 0x002b980f01007387 */ /* 0x0003e80000100800 */
[----:B------:R-:W3:Y:S04]  /*66b40*/  LDL.LU R14, [R1+0x2a84] ;  /* 0x002a8400010e7983 */ /* 0x000ee80000300800 */
[----:B------:R1:W-:Y:S02]  /*66b50*/  LDGSTS.E [R7+0x400], desc[UR74][R8.64], P0 ;  /* 0x0040000008077fae */ /* 0x0003e400081a104a */
[----:B-1----:R-:W-:-:S02]  /*66b60*/  IMAD.MOV.U32 R8, RZ, RZ, R10 ;  /* 0x000000ffff087224 */ /* 0x002fc400078e000a */
[----:B------:R-:W-:Y:S02]  /*66b70*/  IMAD.MOV.U32 R9, RZ, RZ, R15 ;  /* 0x000000ffff097224 */ /* 0x000fe400078e000f */
[----:B------:R-:W3:Y:S04]  /*66b80*/  LDL.LU R15, [R1+0x2a90] ;  /* 0x002a9000010f7983 */ /* 0x000ee80000300800 */
[----:B------:R-:W3:Y:S04]  /*66b90*/  LDL.LU R10, [R1+0x2a98] ;  /* 0x002a9800010a7983 */ /* 0x000ee80000300800 */
[----:B------:R1:W-:Y:S01]  /*66ba0*/  LDGSTS.E [R7+0x500], desc[UR74][R8.64], P0 ;  /* 0x0050000008077fae */ /* 0x0003e200081a104a */
[----:B----4-:R-:W-:-:S05]  /*66bb0*/  IADD3 R13, P1, PT, R13, R2, RZ ;  /* 0x000000020d0d7210 */ /* 0x010fca0007f3e0ff */
[----:B------:R-:W-:Y:S01]  /*66bc0*/  IMAD.X R18, R18, 0x1, R3, P1 ;  /* 0x0000000112127824 */ /* 0x000fe200008e0603 */
[----:B------:R-:W-:Y:S04]  /*66bd0*/  STL [R1+0x2ba4], R13 ;  /* 0x002ba40d01007387 */ /* 0x000fe80000100800 */
[----:B------:R4:W-:Y:S01]  /*66be0*/  STL [R1+0x2ba0], R18 ;  /* 0x002ba01201007387 */ /* 0x0009e20000100800 */
[----:B-1----:R-:W-:Y:S01]  /*66bf0*/  MOV R9, R18 ;  /* 0x0000001200097202 */ /* 0x002fe20000000f00 */
[----:B------:R-:W-:Y:S01]  /*66c00*/  IMAD.MOV.U32 R8, RZ, RZ, R13 ;  /* 0x000000ffff087224 */ /* 0x000fe200078e000d */
[----:B------:R-:W-:Y:S01]  /*66c10*/  UISETP.GT.AND UP1, UPT, UR14, 0x4, UPT ;  /* 0x000000040e00788c */ /* 0x000fe2000bf24270 */
[----:B----4-:R-:W4:Y:S04]  /*66c20*/  LDL.LU R18, [R1+0x2a8c] ;  /* 0x002a8c0001127983 */ /* 0x010f280000300800 */
[----:B------:R-:W4:Y:S01]  /*66c30*/  LDL.LU R13, [R1+0x2a94] ;  /* 0x002a9400010d7983 */ /* 0x000f220000300800 */
[----:B------:R-:W-:-:S03]  /*66c40*/  USEL UR10, URZ, 0x4, !UP1 ;  /* 0x00000004ff0a7887 */ /* 0x000fc6000c800000 */
[----:B------:R1:W-:Y:S01]  /*66c50*/  LDGSTS.E [R7+0x600], desc[UR74][R8.64], P0 ;  /* 0x0060000008077fae */ /* 0x0003e200081a104a */
[----:B------:R-:W-:-:S06]  /*66c60*/  USEL UR10, UR10, URZ, !UP0 ;  /* 0x000000ff0a0a7287 */ /* 0x000fcc000c000000 */
[----:B------:R-:W-:Y:S02]  /*66c70*/  ISETP.NE.U32.AND P1, PT, RZ, UR10, PT ;  /* 0x0000000aff007c0c */ /* 0x000fe4000bf25070 */
[-C--:B--2---:R-:W-:Y:S02]  /*66c80*/  IADD3 R6, P2, PT, R6, R2.reuse, RZ ;  /* 0x0000000206067210 */ /* 0x084fe40007f5e0ff */
[----:B---3--:R-:W-:-:S03]  /*66c90*/  IADD3 R12, P3, PT, R12, R2, RZ ;  /* 0x000000020c0c7210 */ /* 0x008fc60007f7e0ff */
[----:B-1----:R-:W-:Y:S01]  /*66ca0*/  IMAD.MOV.U32 R8, RZ, RZ, R6 ;  /* 0x000000ffff087224 */ /* 0x002fe200078e0006 */
[----:B------:R1:W-:Y:S01]  /*66cb0*/  STL [R1+0x2bac], R6 ;  /* 0x002bac0601007387 */ /* 0x0003e20000100800 */
[----:B------:R-:W-:-:S04]  /*66cc0*/  IMAD.X R20, R20, 0x1, R3, P2 ;  /* 0x0000000114147824 */ /* 0x000fc800010e0603 */
[----:B------:R-:W-:Y:S01]  /*66cd0*/  IMAD.MOV.U32 R9, RZ, RZ, R20 ;  /* 0x000000ffff097224 */ /* 0x000fe200078e0014 */
[----:B------:R-:W-:Y:S04]  /*66ce0*/  STL [R1+0x2ba8], R20 ;  /* 0x002ba81401007387 */ /* 0x000fe80000100800 */
[----:B------:R2:W-:Y:S01]  /*66cf0*/  LDGSTS.E [R7+0x700], desc[UR74][R8.64], P0 ;  /* 0x0070000008077fae */ /* 0x0005e200081a104a */
[----:B------:R-:W-:-:S03]  /*66d00*/  IMAD.X R19, R19, 0x1, R3, P3 ;  /* 0x0000000113137824 */ /* 0x000fc600018e0603 */
[----:B------:R3:W-:Y:S04]  /*66d10*/  STL [R1+0x2a78], R12 ;  /* 0x002a780c01007387 */ /* 0x0007e80000100800 */
[----:B------:R-:W4:Y:S01]  /*66d20*/  LDL.LU R21, [R1+0x2aa0] ;  /* 0x002aa00001157983 */ /* 0x000f220000300800 */
[----:B------:R-:W-:-:S03]  /*66d30*/  IADD3 R16, P0, PT, R16, R2, RZ ;  /* 0x0000000210107210 */ /* 0x000fc60007f1e0ff */
[----:B------:R-:W-:Y:S01]  /*66d40*/  STL [R1+0x2a74], R19 ;  /* 0x002a741301007387 */ /* 0x000fe20000100800 */
[----:B--2---:R-:W-:Y:S01]  /*66d50*/  IMAD.MOV.U32 R8, RZ, RZ, R12 ;  /* 0x000000ffff087224 */ /* 0x004fe200078e000c */
[----:B------:R-:W-:Y:S02]  /*66d60*/  MOV R9, R19 ;  /* 0x0000001300097202 */ /* 0x000fe40000000f00 */
[----:B-1----:R-:W2:Y:S01]  /*66d70*/  LDL.LU R6, [R1+0x2aa8] ;  /* 0x002aa80001067983 */ /* 0x002ea20000300800 */
[----:B------:R-:W-:-:S03]  /*66d80*/  IADD3 R11, P2, PT, R11, R2, RZ ;  /* 0x000000020b0b7210 */ /* 0x000fc60007f5e0ff */
[----:B------:R-:W2:Y:S04]  /*66d90*/  LDL.LU R22, [R1+0x2a9c] ;  /* 0x002a9c0001167983 */ /* 0x000ea80000300800 */
[----:B---3--:R-:W3:Y:S04]  /*66da0*/  LDL.LU R12, [R1+0x2aa4] ;  /* 0x002aa400010c7983 */ /* 0x008ee80000300800 */
[----:B------:R1:W-:Y:S04]  /*66db0*/  STL [R1+0x2a80], R16 ;  /* 0x002a801001007387 */ /* 0x0003e80000100800 */
[----:B------:R1:W-:Y:S01]  /*66dc0*/  LDGSTS.E [R7+0x2000], desc[UR74][R8.64], P1 ;  /* 0x0200000008077fae */ /* 0x0003e200089a104a */
[----:B------:R-:W-:-:S05]  /*66dd0*/  IMAD.X R17, R17, 0x1, R3, P0 ;  /* 0x0000000111117824 */ /* 0x000fca00000e0603 */
[----:B------:R1:W-:Y:S02]  /*66de0*/  STL [R1+0x2a7c], R17 ;  /* 0x002a7c1101007387 */ /* 0x0003e40000100800 */
[----:B-1----:R-:W-:Y:S02]  /*66df0*/  IMAD.MOV.U32 R8, RZ, RZ, R16 ;  /* 0x000000ffff087224 */ /* 0x002fe400078e0010 */
[----:B------:R-:W-:Y:S01]  /*66e00*/  IMAD.X R14, R14, 0x1, R3, P2 ;  /* 0x000000010e0e7824 */ /* 0x000fe200010e0603 */
[----:B------:R1:W-:Y:S04]  /*66e10*/  STL [R1+0x2a88], R11 ;  /* 0x002a880b01007387 */ /* 0x0003e80000100800 */
[----:B------:R-:W3:Y:S01]  /*66e20*/  LDL.LU R16, [R1+0x2ab0] ;  /* 0x002ab00001107983 */ /* 0x000ee20000300800 */
[----:B------:R-:W-:-:S03]  /*66e30*/  IMAD.MOV.U32 R9, RZ, RZ, R17 ;  /* 0x000000ffff097224 */ /* 0x000fc600078e0011 */
[----:B------:R1:W-:Y:S04]  /*66e40*/  STL [R1+0x2a84], R14 ;  /* 0x002a840e01007387 */ /* 0x0003e80000100800 */
[----:B------:R-:W3:Y:S04]  /*66e50*/  LDL.LU R17, [R1+0x2aac] ;  /* 0x002aac0001117983 */ /* 0x000ee80000300800 */
[----:B------:R1:W-:Y:S01]  /*66e60*/  LDGSTS.E [R7+0x2100], desc[UR74][R8.64], P1 ;  /* 0x0210000008077fae */ /* 0x0003e200089a104a */
[-C--:B------:R-:W-:Y:S02]  /*66e70*/  IADD3 R15, P0, PT, R15, R2.reuse, RZ ;  /* 0x000000020f0f7210 */ /* 0x080fe40007f1e0ff */
[----:B------:R-:W-:Y:S01]  /*66e80*/  IADD3 R10, P2, PT, R10, R2, RZ ;  /* 0x000000020a0a7210 */ /* 0x000fe20007f5e0ff */
[----:B-1----:R-:W-:Y:S01]  /*66e90*/  IMAD.MOV.U32 R8, RZ, RZ, R11 ;  /* 0x000000ffff087224 */ /* 0x002fe200078e000b */
[----:B------:R-:W-:Y:S01]  /*66ea0*/  MOV R9, R14 ;  /* 0x0000000e00097202 */ /* 0x000fe20000000f00 */
[----:B------:R-:W3:Y:S04]  /*66eb0*/  LDL.LU R11, [R1+0x202c] ;  /* 0x00202c00010b7983 */ /* 0x000ee80000300800 */
[----:B------:R-:W3:Y:S04]  /*66ec0*/  LDL.LU R14, [R1+0x2034] ;  /* 0x00203400010e7983 */ /* 0x000ee80000300800 */
[----:B------:R-:W-:Y:S04]  /*66ed0*/  STL [R1+0x2a90], R15 ;  /* 0x002a900f01007387 */ /* 0x000fe80000100800 */
[----:B------:R1:W-:Y:S01]  /*66ee0*/  LDGSTS.E [R7+0x2200], desc[UR74][R8.64], P1 ;  /* 0x0220000008077fae */ /* 0x0003e200089a104a */
[----:B----4-:R-:W-:-:S05]  /*66ef0*/  IMAD.X R18, R18, 0x1, R3, P0 ;  /* 0x0000000112127824 */ /* 0x010fca00000e0603 */
[----:B------:R4:W-:Y:S01]  /*66f00*/  STL [R1+0x2a8c], R18 ;  /* 0x002a8c1201007387 */ /* 0x0009e20000100800 */
[----:B------:R-:W-:-:S03]  /*66f10*/  IMAD.X R13, R13, 0x1, R3, P2 ;  /* 0x000000010d0d7824 */ /* 0x000fc600010e0603 */
[----:B------:R-:W-:Y:S04]  /*66f20*/  STL [R1+0x2a98], R10 ;  /* 0x002a980a01007387 */ /* 0x000fe80000100800 */
[----:B------:R-:W3:Y:S04]  /*66f30*/  LDL.LU R20, [R1+0x2028] ;  /* 0x0020280001147983 */ /* 0x000ee80000300800 */
[----:B------:R4:W-:Y:S04]  /*66f40*/  STL [R1+0x2a94], R13 ;  /* 0x002a940d01007387 */ /* 0x0009e80000100800 */
[----:B------:R-:W3:Y:S01]  /*66f50*/  LDL.LU R19, [R1+0x2030] ;  /* 0x0020300001137983 */ /* 0x000ee20000300800 */
[----:B-1----:R-:W-:-:S02]  /*66f60*/  IMAD.MOV.U32 R8, RZ, RZ, R15 ;  /* 0x000000ffff087224 */ /* 0x002fc400078e000f */
[----:B------:R-:W-:Y:S02]  /*66f70*/  IMAD.MOV.U32 R9, RZ, RZ, R18 ;  /* 0x000000ffff097224 */ /* 0x000fe400078e0012 */
[----:B----4-:R-:W4:Y:S04]  /*66f80*/  LDL.LU R18, [R1+0x2038] ;  /* 0x0020380001127983 */ /* 0x010f280000300800 */
[----:B------:R1:W-:Y:S02]  /*66f90*/  LDGSTS.E [R7+0x2300], desc[UR74][R8.64], P1 ;  /* 0x0230000008077fae */ /* 0x0003e400089a104a */
[----:B-1----:R-:W-:Y:S02]  /*66fa0*/  MOV R9, R13 ;  /* 0x0000000d00097202 */ /* 0x002fe40000000f00 */
[----:B------:R-:W4:Y:S01]  /*66fb0*/  LDL.LU R13, [R1+0x203c] ;  /* 0x00203c00010d7983 */ /* 0x000f220000300800 */
[----:B------:R-:W-:-:S03]  /*66fc0*/  IMAD.MOV.U32 R8, RZ, RZ, R10 ;  /* 0x000000ffff087224 */ /* 0x000fc600078e000a */
[----:B------:R-:W4:Y:S04]  /*66fd0*/  LDL.LU R15, [R1+0x2040] ;  /* 0x00204000010f7983 */ /* 0x000f280000300800 */
[----:B------:R-:W4:Y:S04]  /*66fe0*/  LDL.LU R10, [R1+0x2044] ;  /* 0x00204400010a7983 */ /* 0x000f280000300800 */
[----:B------:R1:W-:Y:S01]  /*66ff0*/  LDGSTS.E [R7+0x2400], desc[UR74][R8.64], P1 ;  /* 0x0240000008077fae */ /* 0x0003e200089a104a */
[----:B------:R-:W-:-:S04]  /*67000*/  UISETP.GT.AND UP1, UPT, UR14, 0x8, UPT ;  /* 0x000000080e00788c */ /* 0x000fc8000bf24270 */
[----:B------:R-:W-:-:S04]  /*67010*/  USEL UR10, URZ, 0x4, !UP1 ;  /* 0x00000004ff0a7887 */ /* 0x000fc8000c800000 */
[----:B------:R-:W-:Y:S01]  /*67020*/  USEL UR10, UR10, URZ, !UP0 ;  /* 0x000000ff0a0a7287 */ /* 0x000fe2000c000000 */
[-C--:B------:R-:W-:Y:S02]  /*67030*/  IADD3 R21, P0, PT, R21, R2.reuse, RZ ;  /* 0x0000000215157210 */ /* 0x080fe40007f1e0ff */
[----:B--2---:R-:W-:-:S03]  /*67040*/  IADD3 R6, P2, PT, R6, R2, RZ ;  /* 0x0000000206067210 */ /* 0x004fc60007f5e0ff */
[----:B------:R-:W-:Y:S02]  /*67050*/  IMAD.X R22, R22, 0x1, R3, P0 ;  /* 0x0000000116167824 */ /* 0x000fe400000e0603 */
[----:B-1----:R-:W-:Y:S02]  /*67060*/  IMAD.MOV.U32 R8, RZ, RZ, R21 ;  /* 0x000000ffff087224 */ /* 0x002fe400078e0015 */
[----:B------:R-:W-:Y:S02]  /*67070*/  IMAD.MOV.U32 R9, RZ, RZ, R22 ;  /* 0x000000ffff097224 */ /* 0x000fe400078e0016 */
[----:B---3--:R-:W-:Y:S01]  /*67080*/  IMAD.X R12, R12, 0x1, R3, P2 ;  /* 0x000000010c0c7824 */ /* 0x008fe200010e0603 */
[----:B------:R-:W-:Y:S04]  /*67090*/  STL [R1+0x2aa0], R21 ;  /* 0x002aa01501007387 */ /* 0x000fe80000100800 */
[----:B------:R-:W-:Y:S04]  /*670a0*/  STL [R1+0x2a9c], R22 ;  /* 0x002a9c1601007387 */ /* 0x000fe80000100800 */
[----:B------:R1:W-:Y:S04]  /*670b0*/  LDGSTS.E [R7+0x2500], desc[UR74][R8.64], P1 ;  /* 0x0250000008077fae */ /* 0x0003e800089a104a */
[----:B------:R-:W-:Y:S04]  /*670c0*/  STL [R1+0x2aa8], R6 ;  /* 0x002aa80601007387 */ /* 0x000fe80000100800 */
[----:B------:R2:W-:Y:S01]  /*670d0*/  STL [R1+0x2aa4], R12 ;  /* 0x002aa40c01007387 */ /* 0x0005e20000100800 */
[----:B-1----:R-:W-:Y:S01]  /*670e0*/  IMAD.MOV.U32 R8, RZ, RZ, R6 ;  /* 0x000000ffff087224 */ /* 0x002fe200078e0006 */
[----:B------:R-:W-:-:S02]  /*670f0*/  IADD3 R16, P0, PT, R16, R2, RZ ;  /* 0x0000000210107210 */ /* 0x000fc40007f1e0ff */
[----:B------:R-:W-:Y:S02]  /*67100*/  MOV R9, R12 ;  /* 0x0000000c00097202 */ /* 0x000fe40000000f00 */
[----:B--2---:R-:W2:Y:S01]  /*67110*/  LDL.LU R12, [R1+0x204c] ;  /* 0x00204c00010c7983 */ /* 0x004ea20000300800 */
[----:B------:R-:W-:-:S03]  /*67120*/  IMAD.X R17, R17, 0x1, R3, P0 ;  /* 0x0000000111117824 */ /* 0x000fc600000e0603 */
[----:B------:R-:W3:Y:S04]  /*67130*/  LDL.LU R6, [R1+0x2054] ;  /* 0x0020540001067983 */ /* 0x000ee80000300800 */
[----:B------:R1:W-:Y:S04]  /*67140*/  LDGSTS.E [R7+0x2600], desc[UR74][R8.64], P1 ;  /* 0x0260000008077fae */ /* 0x0003e800089a104a */
[----:B------:R-:W-:Y:S04]  /*67150*/  STL [R1+0x2ab0], R16 ;  /* 0x002ab01001007387 */ /* 0x000fe80000100800 */
[----:B------:R1:W-:Y:S02]  /*67160*/  STL [R1+0x2aac], R17 ;  /* 0x002aac1101007387 */ /* 0x0003e40000100800 */
[----:B-1----:R-:W-:-:S02]  /*67170*/  IMAD.MOV.U32 R9, RZ, RZ, R17 ;  /* 0x000000ffff097224 */ /* 0x002fc400078e0011 */
[----:B------:R-:W-:Y:S01]  /*67180*/  IMAD.MOV.U32 R8, RZ, RZ, R16 ;  /* 0x000000ffff087224 */ /* 0x000fe200078e0010 */
[----:B------:R-:W3:Y:S01]  /*67190*/  LDL.LU R17, [R1+0x2048] ;  /* 0x0020480001117983 */ /* 0x000ee20000300800 */
[----:B------:R-:W-:-:S03]  /*671a0*/  ISETP.NE.U32.AND P0, PT, RZ, UR10, PT ;  /* 0x0000000aff007c0c */ /* 0x000fc6000bf05070 */
[----:B------:R1:W-:Y:S01]  /*671b0*/  LDGSTS.E [R7+0x2700], desc[UR74][R8.64], P1 ;  /* 0x0270000008077fae */ /* 0x0003e200089a104a */
[----:B------:R-:W-:-:S03]  /*671c0*/  IADD3 R11, P1, PT, R11, R2, RZ ;  /* 0x000000020b0b7210 */ /* 0x000fc60007f3e0ff */
[----:B------:R-:W3:Y:S01]  /*671d0*/  LDL.LU R16, [R1+0x2050] ;  /* 0x0020500001107983 */ /* 0x000ee20000300800 */
[----:B------:R-:W-:-:S03]  /*671e0*/  IADD3 R14, P2, PT, R14, R2, RZ ;  /* 0x000000020e0e7210 */ /* 0x000fc60007f5e0ff */
[----:B------:R1:W-:Y:S02]  /*671f0*/  STL [R1+0x202c], R11 ;  /* 0x00202c0b01007387 */ /* 0x0003e40000100800 */
[----:B-1----:R-:W-:Y:S01]  /*67200*/  MOV R8, R11 ;  /* 0x0000000b00087202 */ /* 0x002fe20000000f00 */
[----:B------:R-:W-:-:S04]  /*67210*/  IMAD.X R20, R20, 0x1, R3, P1 ;  /* 0x0000000114147824 */ /* 0x000fc800008e0603 */
[----:B------:R-:W-:Y:S01]  /*67220*/  IMAD.MOV.U32 R9, RZ, RZ, R20 ;  /* 0x000000ffff097224 */ /* 0x000fe200078e0014 */
[----:B------:R-:W-:Y:S01]  /*67230*/  STL [R1+0x2028], R20 ;  /* 0x0020281401007387 */ /* 0x000fe20000100800 */
[----:B------:R-:W-:-:S03]  /*67240*/  IMAD.X R19, R19, 0x1, R3, P2 ;  /* 0x0000000113137824 */ /* 0x000fc600010e0603 */
[----:B------:R1:W-:Y:S04]  /*67250*/  STL [R1+0x2034], R14 ;  /* 0x0020340e01007387 */ /* 0x0003e80000100800 */
[----:B------:R-:W3:Y:S04]  /*67260*/  LDL.LU R11, [R1+0x205c] ;  /* 0x00205c00010b7983 */ /* 0x000ee80000300800 */
[----:B------:R1:W-:Y:S04]  /*67270*/  LDGSTS.E [R7+0x4000], desc[UR74][R8.64], P0 ;  /* 0x0400000008077fae */ /* 0x0003e800081a104a */
[----:B------:R-:W-:Y:S01]  /*67280*/  STL [R1+0x2030], R19 ;  /* 0x0020301301007387 */ /* 0x000fe20000100800 */
[----:B-1----:R-:W-:-:S03]  /*67290*/  IMAD.MOV.U32 R8, RZ, RZ, R14 ;  /* 0x000000ffff087224 */ /* 0x002fc600078e000e */
[----:B------:R-:W3:Y:S01]  /*672a0*/  LDL.LU R14, [R1+0x2058] ;  /* 0x00205800010e7983 */ /* 0x000ee20000300800 */
[----:B----4-:R-:W-:Y:S01]  /*672b0*/  IADD3 R13, P1, PT, R13, R2, RZ ;  /* 0x000000020d0d7210 */ /* 0x010fe20007f3e0ff */
[----:B------:R-:W-:-:S04]  /*672c0*/  IMAD.MOV.U32 R9, RZ, RZ, R19 ;  /* 0x000000ffff097224 */ /* 0x000fc800078e0013 */
[--C-:B------:R-:W-:Y:S01]  /*672d0*/  IMAD.X R18, R18, 0x1, R3.reuse, P1 ;  /* 0x0000000112127824 */ /* 0x100fe200008e0603 */
[----:B------:R-:W-:Y:S01]  /*672e0*/  IADD3 R10, P2, PT, R10, R2, RZ ;  /* 0x000000020a0a7210 */ /* 0x000fe20007f5e0ff */
[----:B------:R1:W-:Y:S04]  /*672f0*/  STL [R1+0x203c], R13 ;  /* 0x00203c0d01007387 */ /* 0x0003e80000100800 */
[----:B------:R4:W-:Y:S01]  /*67300*/  LDGSTS.E [R7+0x4100], desc[UR74][R8.64], P0 ;  /* 0x0410000008077fae */ /* 0x0009e200081a104a */
[----:B------:R-:W-:-:S03]  /*67310*/  IMAD.X R15, R15, 0x1, R3, P2 ;  /* 0x000000010f0f7824 */ /* 0x000fc600010e0603 */
[----:B------:R-:W-:Y:S04]  /*67320*/  STL [R1+0x2038], R18 ;  /* 0x0020381201007387 */ /* 0x000fe80000100800 */
[----:B------:R-:W-:Y:S01]  /*67330*/  STL [R1+0x2044], R10 ;  /* 0x0020440a01007387 */ /* 0x000fe20000100800 */
[----:B----4-:R-:W-:-:S03]  /*67340*/  MOV R8, R13 ;  /* 0x0000000d00087202 */ /* 0x010fc60000000f00 */
[----:B-1----:R-:W4:Y:S04]  /*67350*/  LDL.LU R13, [R1+0x2064] ;  /* 0x00206400010d7983 */ /* 0x002f280000300800 */
[----:B------:R1:W-:Y:S01]  /*67360*/  STL [R1+0x2040], R15 ;  /* 0x0020400f01007387 */ /* 0x0003e20000100800 */
[----:B------:R-:W-:-:S03]  /*67370*/  IMAD.MOV.U32 R9, RZ, RZ, R18 ;  /* 0x000000ffff097224 */ /* 0x000fc600078e0012 */
[----:B------:R-:W4:Y:S04]  /*67380*/  LDL.LU R21, [R1+0x212c] ;  /* 0x00212c0001157983 */ /* 0x000f280000300800 */
[----:B------:R-:W4:Y:S04]  /*67390*/  LDL.LU R20, [R1+0x2060] ;  /* 0x0020600001147983 */ /* 0x000f280000300800 */
[----:B------:R1:W-:Y:S04]  /*673a0*/  LDGSTS.E [R7+0x4200], desc[UR74][R8.64], P0 ;  /* 0x0420000008077fae */ /* 0x0003e800081a104a */
[----:B------:R-:W4:Y:S01]  /*673b0*/  LDL.LU R22, [R1+0x2128] ;  /* 0x0021280001167983 */ /* 0x000f220000300800 */
[----:B-1----:R-:W-:-:S02]  /*673c0*/  IMAD.MOV.U32 R8, RZ, RZ, R10 ;  /* 0x000000ffff087224 */ /* 0x002fc400078e000a */
[----:B------:R-:W-:Y:S02]  /*673d0*/  IMAD.MOV.U32 R9, RZ, RZ, R15 ;  /* 0x000000ffff097224 */ /* 0x000fe400078e000f */
[----:B------:R-:W4:Y:S04]  /*673e0*/  LDL.LU R15, [R1+0x2134] ;  /* 0x00213400010f7983 */ /* 0x000f280000300800 */
[----:B------:R-:W4:Y:S04]  /*673f0*/  LDL.LU R10, [R1+0x213c] ;  /* 0x00213c00010a7983 */ /* 0x000f280000300800 */
[----:B------:R1:W-:Y:S01]  /*67400*/  LDGSTS.E [R7+0x4300], desc[UR74][R8.64], P0 ;  /* 0x0430000008077fae */ /* 0x0003e200081a104a */
[----:B--2---:R-:W-:-:S02]  /*67410*/  IADD3 R12, P1, PT, R12, R2, RZ ;  /* 0x000000020c0c7210 */ /* 0x004fc40007f3e0ff */
[----:B---3--:R-:W-:-:S03]  /*67420*/  IADD3 R6, P2, PT, R6, R2, RZ ;  /* 0x0000000206067210 */ /* 0x008fc60007f5e0ff */
[----:B------:R-:W-:Y:S01]  /*67430*/  STL [R1+0x204c], R12 ;  /* 0x00204c0c01007387 */ /* 0x000fe20000100800 */
[----:B-1----:R-:W-:Y:S01]  /*67440*/  MOV R8, R12 ;  /* 0x0000000c00087202 */ /* 0x002fe20000000f00 */
[----:B------:R-:W-:-:S04]  /*67450*/  IMAD.X R17, R17, 0x1, R3, P1 ;  /* 0x0000000111117824 */ /* 0x000fc800008e0603 */
[----:B------:R-:W-:Y:S01]  /*67460*/  IMAD.MOV.U32 R9, RZ, RZ, R17 ;  /* 0x000000ffff097224 */ /* 0x000fe200078e0011 */
[----:B------:R1:W-:Y:S01]  /*67470*/  STL [R1+0x2048], R17 ;  /* 0x0020481101007387 */ /* 0x0003e20000100800 */
[----:B------:R-:W-:-:S03]  /*67480*/  IMAD.X R16, R16, 0x1, R3, P2 ;  /* 0x0000000110107824 */ /* 0x000fc600010e0603 */
[----:B------:R-:W-:Y:S04]  /*67490*/  STL [R1+0x2054], R6 ;  /* 0x0020540601007387 */ /* 0x000fe80000100800 */
[----:B------:R2:W-:Y:S04]  /*674a0*/  LDGSTS.E [R7+0x4400], desc[UR74][R8.64], P0 ;  /* 0x0440000008077fae */ /* 0x0005e800081a104a */
[----:B-1----:R-:W3:Y:S04]  /*674b0*/  LDL.LU R17, [R1+0x2130] ;  /* 0x0021300001117983 */ /* 0x002ee80000300800 */
[----:B------:R1:W-:Y:S04]  /*674c0*/  STL [R1+0x2050], R16 ;  /* 0x0020501001007387 */ /* 0x0003e80000100800 */
[----:B------:R-:W3:Y:S01]  /*674d0*/  LDL.LU R12, [R1+0x2138] ;  /* 0x00213800010c7983 */ /* 0x000ee20000300800 */
[----:B--2---:R-:W-:-:S02]  /*674e0*/  IMAD.MOV.U32 R9, RZ, RZ, R16 ;  /* 0x000000ffff097224 */ /* 0x004fc400078e0010 */
[----:B------:R-:W-:Y:S01]  /*674f0*/  IMAD.MOV.U32 R8, RZ, RZ, R6 ;  /* 0x000000ffff087224 */ /* 0x000fe200078e0006 */
[----:B-1----:R-:W2:Y:S04]  /*67500*/  LDL.LU R16, [R1+0x2144] ;  /* 0x0021440001107983 */ /* 0x002ea80000300800 */
[----:B------:R-:W2:Y:S01]  /*67510*/  LDL.LU R6, [R1+0x214c] ;  /* 0x00214c0001067983 */ /* 0x000ea20000300800 */
[----:B------:R-:W-:-:S03]  /*67520*/  UISETP.GT.AND UP1, UPT, UR14, 0xc, UPT ;  /* 0x0000000c0e00788c */ /* 0x000fc6000bf24270 */
[----:B------:R1:W-:Y:S01]  /*67530*/  LDGSTS.E [R7+0x4500], desc[UR74][R8.64], P0 ;  /* 0x0450000008077fae */ /* 0x0003e200081a104a */
[----:B------:R-:W-:-:S05]  /*67540*/  IADD3 R11, P1, PT, R11, R2, RZ ;  /* 0x000000020b0b7210 */ /* 0x000fca0007f3e0ff */
[----:B------:R-:W-:Y:S01]  /*67550*/  STL [R1+0x205c], R11 ;  /* 0x00205c0b01007387 */ /* 0x000fe20000100800 */
[----:B------:R-:W-:-:S05]  /*67560*/  IMAD.X R14, R14, 0x1, R3, P1 ;  /* 0x000000010e0e7824 */ /* 0x000fca00008e0603 */
[----:B------:R1:W-:Y:S04]  /*67570*/  STL [R1+0x2058], R14 ;  /* 0x0020580e01007387 */ /* 0x0003e80000100800 */
[----:B------:R-:W2:Y:S04]  /*67580*/  LDL.LU R18, [R1+0x2140] ;  /* 0x0021400001127983 */ /* 0x000ea80000300800 */
[----:B------:R-:W2:Y:S01]  /*67590*/  LDL.LU R19, [R1+0x2148] ;  /* 0x0021480001137983 */ /* 0x000ea20000300800 */
[----:B------:R-:W-:Y:S01]  /*675a0*/  USEL UR10, URZ, 0x4, !UP1 ;  /* 0x00000004ff0a7887 */ /* 0x000fe2000c800000 */
[----:B-1----:R-:W-:Y:S01]  /*675b0*/  IMAD.MOV.U32 R8, RZ, RZ, R11 ;  /* 0x000000ffff087224 */ /* 0x002fe200078e000b */
[----:B------:R-:W-:-:S02]  /*675c0*/  MOV R9, R14 ;  /* 0x0000000e00097202 */ /* 0x000fc40000000f00 */
[----:B------:R-:W-:Y:S01]  /*675d0*/  USEL UR10, UR10, URZ, !UP0 ;  /* 0x000000ff0a0a7287 */ /* 0x000fe2000c000000 */
[----:B------:R-:W2:Y:S04]  /*675e0*/  LDL.LU R14, [R1+0x2154] ;  /* 0x00215400010e7983 */ /* 0x000ea80000300800 */
[----:B------:R1:W-:Y:S01]  /*675f0*/  LDGSTS.E [R7+0x4600], desc[UR74][R8.64], P0 ;  /* 0x0460000008077fae */ /* 0x0003e200081a104a */
[----:B----4-:R-:W-:-:S03]  /*67600*/  IADD3 R13, P2, PT, R13, R2, RZ ;  /* 0x000000020d0d7210 */ /* 0x010fc60007f5e0ff */
[----:B------:R-:W4:Y:S01]  /*67610*/  LDL.LU R11, [R1+0x215c] ;  /* 0x00215c00010b7983 */ /* 0x000f220000300800 */
[----:B------:R-:W-:Y:S01]  /*67620*/  ISETP.NE.U32.AND P1, PT, RZ, UR10, PT ;  /* 0x0000000aff007c0c */ /* 0x000fe2000bf25070 */
[----:B-1----:R-:W-:Y:S02]  /*67630*/  IMAD.MOV.U32 R8, RZ, RZ, R13 ;  /* 0x000000ffff087224 */ /* 0x002fe400078e000d */
[----:B------:R-:W-:Y:S01]  /*67640*/  IMAD.X R20, R20, 0x1, R3, P2 ;  /* 0x0000000114147824 */ /* 0x000fe200010e0603 */
[----:B------:R-:W-:-:S03]  /*67650*/  IADD3 R21, P3, PT, R21, R2, RZ ;  /* 0x0000000215157210 */ /* 0x000fc60007f7e0ff */
[----:B------:R-:W-:Y:S01]  /*67660*/  IMAD.MOV.U32 R9, RZ, RZ, R20 ;  /* 0x000000ffff097224 */ /* 0x000fe200078e0014 */
[----:B------:R-:W-:Y:S01]  /*67670*/  STL [R1+0x2064], R13 ;  /* 0x0020640d01007387 */ /* 0x000fe20000100800 */
[----:B------:R-:W-:-:S03]  /*67680*/  IMAD.X R22, R22, 0x1, R3, P3 ;  /* 0x0000000116167824 */ /* 0x000fc600018e0603 */
[----:B------:R1:W-:Y:S04]  /*67690*/  STL [R1+0x2060], R20 ;  /* 0x0020601401007387 */ /* 0x0003e80000100800 */
[----:B------:R1:W-:Y:S04]  /*676a0*/  LDGSTS.E [R7+0x4700], desc[UR74][R8.64], P0 ;  /* 0x0470000008077fae */ /* 0x0003e800081a104a */
[----:B------:R-:W-:Y:S01]  /*676b0*/  STL [R1+0x212c], R21 ;  /* 0x00212c1501007387 */ /* 0x000fe20000100800 */
[----:B------:R-:W-:-:S03]  /*676c0*/  IADD3 R15, P0, PT, R15, R2, RZ ;  /* 0x000000020f0f7210 */ /* 0x000fc60007f1e0ff */
[----:B-1----:R-:W4:Y:S01]  /*676d0*/  LDL.LU R20, [R1+0x2150] ;  /* 0x0021500001147983 */ /* 0x002f220000300800 */
[----:B------:R-:W-:Y:S01]  /*676e0*/  IADD3 R10, P2, PT, R10, R2, RZ ;  /* 0x000000020a0a7210 */ /* 0x000fe20007f5e0ff */
[----:B------:R-:W-:Y:S01]  /*676f0*/  IMAD.MOV.U32 R8, RZ, RZ, R21 ;  /* 0x000000ffff087224 */ /* 0x000fe200078e0015 */
[----:B------:R-:W-:Y:S01]  /*67700*/  MOV R9, R22 ;  /* 0x0000001600097202 */ /* 0x000fe20000000f00 */
[----:B------:R-:W-:Y:S04]  /*67710*/  STL [R1+0x2128], R22 ;  /* 0x0021281601007387 */ /* 0x000fe80000100800 */
[----:B------:R-:W4:Y:S04]  /*67720*/  LDL.LU R13, [R1+0x2158] ;  /* 0x00215800010d7983 */ /* 0x000f280000300800 */
[----:B------:R1:W-:Y:S04]  /*67730*/  STL [R1+0x2134], R15 ;  /* 0x0021340f01007387 */ /* 0x0003e80000100800 */
[----:B------:R1:W-:Y:S02]  /*67740*/  LDGSTS.E [R7+0x6000], desc[UR74][R8.64], P1 ;  /* 0x0600000008077fae */ /* 0x0003e400089a104a */
[----:B-1----:R-:W-:-:S02]  /*67750*/  IMAD.MOV.U32 R8, RZ, RZ, R15 ;  /* 0x000000ffff087224 */ /* 0x002fc400078e000f */
[----:B---3--:R-:W-:-:S05]  /*67760*/  IMAD.X R17, R17, 0x1, R3, P0 ;  /* 0x0000000111117824 */ /* 0x008fca00000e0603 */
[----:B------:R1:W-:Y:S01]  /*67770*/  STL [R1+0x2130], R17 ;  /* 0x0021301101007387 */ /* 0x0003e20000100800 */
[----:B------:R-:W-:-:S03]  /*67780*/  IMAD.X R12, R12, 0x1, R3, P2 ;  /* 0x000000010c0c7824 */ /* 0x000fc600010e0603 */
[----:B------:R-:W-:Y:S04]  /*67790*/  STL [R1+0x213c], R10 ;  /* 0x00213c0a01007387 */ /* 0x000fe80000100800 */
[----:B------:R-:W3:Y:S01]  /*677a0*/  LDL.LU R15, [R1+0x2164] ;  /* 0x00216400010f7983 */ /* 0x000ee20000300800 */
[----:B------:R-:W-:-:S03]  /*677b0*/  IMAD.MOV.U32 R9, RZ, RZ, R17 ;  /* 0x000000ffff097224 */ /* 0x000fc600078e0011 */
[----:B------:R2:W-:Y:S04]  /*677c0*/  STL [R1+0x2138], R12 ;  /* 0x0021380c01007387 */ /* 0x0005e80000100800 */
[----:B-1----:R-:W3:Y:S01]  /*677d0*/  LDL.LU R17, [R1+0x2160] ;  /* 0x0021600001117983 */ /* 0x002ee20000300800 */
[----:B--2---:R-:W-:-:S03]  /*677e0*/  IADD3 R16, P0, PT, R16, R2, RZ ;  /* 0x0000000210107210 */ /* 0x004fc60007f1e0ff */
[----:B------:R1:W-:Y:S01]  /*677f0*/  LDGSTS.E [R7+0x6100], desc[UR74][R8.64], P1 ;  /* 0x0610000008077fae */ /* 0x0003e200089a104a */
[----:B------:R-:W-:Y:S01]  /*67800*/  IADD3 R6, P2, PT, R6, R2, RZ ;  /* 0x0000000206067210 */ /* 0x000fe20007f5e0ff */
[----:B-1----:R-:W-:Y:S01]  /*67810*/  IMAD.MOV.U32 R8, RZ, RZ, R10 ;  /* 0x000000ffff087224 */ /* 0x002fe200078e000a */
[----:B------:R-:W-:Y:S02]  /*67820*/  MOV R9, R12 ;  /* 0x0000000c00097202 */ /* 0x000fe40000000f00 */
[----:B------:R-:W2:Y:S04]  /*67830*/  LDL.LU R12, [R1+0x222c] ;  /* 0x00222c00010c7983 */ /* 0x000ea80000300800 */
[----:B------:R-:W2:Y:S04]  /*67840*/  LDL.LU R10, [R1+0x2234] ;  /* 0x00223400010a7983 */ /* 0x000ea80000300800 */
[----:B------:R-:W-:Y:S04]  /*67850*/  STL [R1+0x2144], R16 ;  /* 0x0021441001007387 */ /* 0x000fe80000100800 */
[----:B------:R1:W-:Y:S02]  /*67860*/  LDGSTS.E [R7+0x6200], desc[UR74][R8.64], P1 ;  /* 0x0620000008077fae */ /* 0x0003e400089a104a */
[----:B-1----:R-:W-:-:S02]  /*67870*/  IMAD.MOV.U32 R8, RZ, RZ, R16 ;  /* 0x000000ffff087224 */ /* 0x002fc400078e0010 */
[----:B------:R-:W-:-:S04]  /*67880*/  IMAD.X R18, R18, 0x1, R3, P0 ;  /* 0x0000000112127824 */ /* 0x000fc800000e0603 */
[----:B------:R-:W-:Y:S01]  /*67890*/  IMAD.MOV.U32 R9, RZ, RZ, R18 ;  /* 0x000000ffff097224 */ /* 0x000fe200078e0012 */
[----:B------:R1:W-:Y:S01]  /*678a0*/  STL [R1+0x2140], R18 ;  /* 0x0021401201007387 */ /* 0x0003e20000100800 */
[----:B------:R-:W-:-:S03]  /*678b0*/  IMAD.X R19, R19, 0x1, R3, P2 ;  /* 0x0000000113137824 */ /* 0x000fc600010e0603 */
[----:B------:R-:W-:Y:S01]  /*678c0*/  STL [R1+0x214c], R6 ;  /* 0x00214c0601007387 */ /* 0x000fe20000100800 */
[----:B------:R-:W-:-:S03]  /*678d0*/  IADD3 R14, P0, PT, R14, R2, RZ ;  /* 0x000000020e0e7210 */ /* 0x000fc60007f1e0ff */
[----:B------:R4:W-:Y:S04]  /*678e0*/  LDGSTS.E [R7+0x6300], desc[UR74][R8.64], P1 ;  /* 0x0630000008077fae */ /* 0x0009e800089a104a */
[----:B-1----:R-:W2:Y:S04]  /*678f0*/  LDL.LU R18, [R1+0x2228] ;  /* 0x0022280001127983 */ /* 0x002ea80000300800 */
[----:B------:R1:W-:Y:S04]  /*67900*/  STL [R1+0x2148], R19 ;  /* 0x0021481301007387 */ /* 0x0003e80000100800 */
[----:B------:R-:W2:Y:S01]  /*67910*/  LDL.LU R16, [R1+0x2230] ;  /* 0x0022300001107983 */ /* 0x000ea20000300800 */
[----:B----4-:R-:W-:Y:S01]  /*67920*/  IMAD.MOV.U32 R8, RZ, RZ, R6 ;  /* 0x000000ffff087224 */ /* 0x010fe200078e0006 */
[----:B------:R-:W-:-:S02]  /*67930*/  MOV R9, R19 ;  /* 0x0000001300097202 */ /* 0x000fc40000000f00 */
[----:B------:R-:W-:Y:S01]  /*67940*/  IADD3 R11, P2, PT, R11, R2, RZ ;  /* 0x000000020b0b7210 */ /* 0x000fe20007f5e0ff */
[----:B-1----:R-:W4:Y:S04]  /*67950*/  LDL.LU R19, [R1+0x223c] ;  /* 0x00223c0001137983 */ /* 0x002f280000300800 */
[----:B------:R-:W4:Y:S04]  /*67960*/  LDL.LU R6, [R1+0x2244] ;  /* 0x0022440001067983 */ /* 0x000f280000300800 */
[----:B------:R-:W-:Y:S04]  /*67970*/  STL [R1+0x2154], R14 ;  /* 0x0021540e01007387 */ /* 0x000fe80000100800 */
[----:B------:R1:W-:Y:S01]  /*67980*/  LDGSTS.E [R7+0x6400], desc[UR74][R8.64], P1 ;  /* 0x0640000008077fae */ /* 0x0003e200089a104a */
[----:B------:R-:W-:-:S04]  /*67990*/  IMAD.X R20, R20, 0x1, R3, P0 ;  /* 0x0000000114147824 */ /* 0x000fc800000e0603 */
[----:B-1----:R-:W-:Y:S01]  /*679a0*/  IMAD.MOV.U32 R9, RZ, RZ, R20 ;  /* 0x000000ffff097224 */ /* 0x002fe200078e0014 */
[----:B------:R1:W-:Y:S01]  /*679b0*/  STL [R1+0x2150], R20 ;  /* 0x0021501401007387 */ /* 0x0003e20000100800 */
[----:B------:R-:W-:-:S03]  /*679c0*/  IMAD.MOV.U32 R8, RZ, RZ, R14 ;  /* 0x000000ffff087224 */ /* 0x000fc600078e000e */
[----:B------:R-:W-:Y:S01]  /*679d0*/  STL [R1+0x215c], R11 ;  /* 0x00215c0b01007387 */ /* 0x000fe20000100800 */
[----:B------:R-:W-:-:S03]  /*679e0*/  IMAD.X R13, R13, 0x1, R3, P2 ;  /* 0x000000010d0d7824 */ /* 0x000fc600010e0603 */
[----:B------:R1:W-:Y:S04]  /*679f0*/  LDGSTS.E [R7+0x6500], desc[UR74][R8.64], P1 ;  /* 0x0650000008077fae */ /* 0x0003e800089a104a */
[----:B-1----:R-:W4:Y:S04]  /*67a00*/  LDL.LU R20, [R1+0x2238] ;  /* 0x0022380001147983 */ /* 0x002f280000300800 */
[----:B------:R1:W-:Y:S01]  /*67a10*/  STL [R1+0x2158], R13 ;  /* 0x0021580d01007387 */ /* 0x0003e20000100800 */
[----:B------:R-:W-:Y:S01]  /*67a20*/  IMAD.MOV.U32 R8, RZ, RZ, R11 ;  /* 0x000000ffff087224 */ /* 0x000fe200078e000b */
[----:B------:R-:W-:-:S02]  /*67a30*/  MOV R9, R13 ;  /* 0x0000000d00097202 */ /* 0x000fc40000000f00 */
[----:B------:R-:W4:Y:S04]  /*67a40*/  LDL.LU R14, [R1+0x2240] ;  /* 0x00224000010e7983 */ /* 0x000f280000300800 */
[----:B-1----:R-:W4:Y:S04]  /*67a50*/  LDL.LU R13, [R1+0x224c] ;  /* 0x00224c00010d7983 */ /* 0x002f280000300800 */
[----:B------:R-:W4:Y:S04]  /*67a60*/  LDL.LU R11, [R1+0x2254] ;  /* 0x00225400010b7983 */ /* 0x000f280000300800 */
[----:B------:R1:W-:Y:S01]  /*67a70*/  LDGSTS.E [R7+0x6600], desc[UR74][R8.64], P1 ;  /* 0x0660000008077fae */ /* 0x0003e200089a104a */
[----:B---3--:R-:W-:-:S05]  /*67a80*/  IADD3 R15, P0, PT, R15, R2, RZ ;  /* 0x000000020f0f7210 */ /* 0x008fca0007f1e0ff */
[----:B------:R-:W-:Y:S01]  /*67a90*/  IMAD.X R17, R17, 0x1, R3, P0 ;  /* 0x0000000111117824 */ /* 0x000fe200000e0603 */
[----:B------:R-:W-:Y:S01]  /*67aa0*/  STL [R1+0x2164], R15 ;  /* 0x0021640f01007387 */ /* 0x000fe20000100800 */
[----:B-1----:R-:W-:Y:S02]  /*67ab0*/  IMAD.MOV.U32 R8, RZ, RZ, R15 ;  /* 0x000000ffff087224 */ /* 0x002fe400078e000f */
[----:B------:R-:W-:Y:S01]  /*67ac0*/  IMAD.MOV.U32 R9, RZ, RZ, R17 ;  /* 0x000000ffff097224 */ /* 0x000fe200078e0011 */
[----:B------:R1:W-:Y:S04]  /*67ad0*/  STL [R1+0x2160], R17 ;  /* 0x0021601101007387 */ /* 0x0003e80000100800 */
[----:B------:R3:W-:Y:S04]  /*67ae0*/  LDGSTS.E [R7+0x6700], desc[UR74][R8.64], P1 ;  /* 0x0670000008077fae */ /* 0x0007e800089a104a */
[----:B-1----:R-:W4:Y:S01]  /*67af0*/  LDL.LU R17, [R1+0x2248] ;  /* 0x0022480001117983 */ /* 0x002f220000300800 */
[----:B--2---:R-:W-:-:S03]  /*67b00*/  IADD3 R12, P1, PT, R12, R2, RZ ;  /* 0x000000020c0c7210 */ /* 0x004fc60007f3e0ff */
[----:B------:R-:W2:Y:S01]  /*67b10*/  LDL.LU R15, [R1+0x2250] ;  /* 0x00225000010f7983 */ /* 0x000ea20000300800 */
[----:B------:R-:W-:-:S03]  /*67b20*/  IADD3 R10, P2, PT, R10, R2, RZ ;  /* 0x000000020a0a7210 */ /* 0x000fc60007f5e0ff */
[----:B------:R1:W-:Y:S01]  /*67b30*/  STL [R1+0x222c], R12 ;  /* 0x00222c0c01007387 */ /* 0x0003e20000100800 */
[----:B---3--:R-:W-:Y:S01]  /*67b40*/  MOV R8, R12 ;  /* 0x0000000c00087202 */ /* 0x008fe20000000f00 */
[----:B------:R-:W-:-:S05]  /*67b50*/  IMAD.X R18, R18, 0x1, R3, P1 ;  /* 0x0000000112127824 */ /* 0x000fca00008e0603 */
[----:B------:R3:W-:Y:S01]  /*67b60*/  STL [R1+0x2228], R18 ;  /* 0x0022281201007387 */ /* 0x0007e20000100800 */
[----:B------:R-:W-:-:S03]  /*67b70*/  IMAD.X R16, R16, 0x1, R3, P2 ;  /* 0x0000000110107824 */ /* 0x000fc600010e0603 */
[----:B------:R3:W-:Y:S04]  /*67b80*/  STL [R1+0x2234], R10 ;  /* 0x0022340a01007387 */ /* 0x0007e80000100800 */
[----:B-1----:R-:W2:Y:S01]  /*67b90*/  LDL.LU R12, [R1+0x225c] ;  /* 0x00225c00010c7983 */ /* 0x002ea20000300800 */
[----:B------:R-:W-:-:S03]  /*67ba0*/  IMAD.MOV.U32 R9, RZ, RZ, R18 ;  /* 0x000000ffff097224 */ /* 0x000fc600078e0012 */
[----:B------:R1:W-:Y:S04]  /*67bb0*/  STL [R1+0x2230], R16 ;  /* 0x0022301001007387 */ /* 0x0003e80000100800 */
[----:B---3--:R-:W3:Y:S01]  /*67bc0*/  LDL.LU R18, [R1+0x2258] ;  /* 0x0022580001127983 */ /* 0x008ee20000300800 */
[----:B------:R-:W-:-:S04]  /*67bd0*/  UISETP.GT.AND UP1, UPT, UR14, 0x10, UPT ;  /* 0x000000100e00788c */ /* 0x000fc8000bf24270 */
[----:B------:R-:W-:-:S04]  /*67be0*/  USEL UR10, URZ, 0x4, !UP1 ;  /* 0x00000004ff0a7887 */ /* 0x000fc8000c800000 */
[----:B------:R-:W-:-:S06]  /*67bf0*/  USEL UR10, UR10, URZ, !UP0 ;  /* 0x000000ff0a0a7287 */ /* 0x000fcc000c000000 */
[----:B------:R-:W-:Y:S02]  /*67c00*/  ISETP.NE.U32.AND P0, PT, RZ, UR10, PT ;  /* 0x0000000aff007c0c */ /* 0x000fe4000bf05070 */
[-C--:B----4-:R-:W-:Y:S02]  /*67c10*/  IADD3 R19, P1, PT, R19, R2.reuse, RZ ;  /* 0x0000000213137210 */ /* 0x090fe40007f3e0ff */
[----:B------:R-:W-:-:S09]  /*67c20*/  IADD3 R6, P2, PT, R6, R2, RZ ;  /* 0x0000000206067210 */ /* 0x000fd20007f5e0ff */
[----:B------:R4:W-:Y:S01]  /*67c30*/  LDGSTS.E [R7+0x8000], desc[UR74][R8.64], P0 ;  /* 0x0800000008077fae */ /* 0x0009e200081a104a */
[----:B------:R-:W-:Y:S02]  /*67c40*/  IMAD.X R20, R20, 0x1, R3, P1 ;  /* 0x0000000114147824 */ /* 0x000fe400008e0603 */
[----:B----4-:R-:W-:Y:S02]  /*67c50*/  IMAD.MOV.U32 R8, RZ, RZ, R10 ;  /* 0x000000ffff087224 */ /* 0x010fe400078e000a */
[----:B------:R-:W-:Y:S01]  /*67c60*/  IMAD.MOV.U32 R9, RZ, RZ, R16 ;  /* 0x000000ffff097224 */ /* 0x000fe200078e0010 */
[----:B------:R-:W4:Y:S04]  /*67c70*/  LDL.LU R10, [R1+0x2264] ;  /* 0x00226400010a7983 */ /* 0x000f280000300800 */
[----:B-1----:R-:W4:Y:S04]  /*67c80*/  LDL.LU R16, [R1+0x232c] ;  /* 0x00232c0001107983 */ /* 0x002f280000300800 */
[----:B------:R-:W-:Y:S04]  /*67c90*/  STL [R1+0x223c], R19 ;  /* 0x00223c1301007387 */ /* 0x000fe80000100800 */
[----:B------:R1:W-:Y:S04]  /*67ca0*/  LDGSTS.E [R7+0x8100], desc[UR74][R8.64], P0 ;  /* 0x0810000008077fae */ /* 0x0003e800081a104a */
[----:B------:R1:W-:Y:S04]  /*67cb0*/  STL [R1+0x2238], R20 ;  /* 0x0022381401007387 */ /* 0x0003e80000100800 */
[----:B------:R-:W-:Y:S01]  /*67cc0*/  STL [R1+0x2244], R6 ;  /* 0x0022440601007387 */ /* 0x000fe20000100800 */
[----:B-1----:R-:W-:-:S03]  /*67cd0*/  IMAD.MOV.U32 R9, RZ, RZ, R20 ;  /* 0x000000ffff097224 */ /* 0x002fc600078e0014 */
[----:B------:R-:W4:Y:S01]  /*67ce0*/  LDL.LU R20, [R1+0x2260] ;  /* 0x0022600001147983 */ /* 0x000f220000300800 */
[----:B------:R-:W-:Y:S01]  /*67cf0*/  MOV R8, R19 ;  /* 0x0000001300087202 */ /* 0x000fe20000000f00 */
[----:B------:R-:W-:Y:S01]  /*67d00*/  IMAD.X R14, R14, 0x1, R3, P2 ;  /* 0x000000010e0e7824 */ /* 0x000fe200010e0603 */
[----:B------:R-:W-:-:S03]  /*67d10*/  IADD3 R13, P1, PT, R13, R2, RZ ;  /* 0x000000020d0d7210 */ /* 0x000fc60007f3e0ff */
[----:B------:R1:W-:Y:S01]  /*67d20*/  LDGSTS.E [R7+0x8200], desc[UR74][R8.64], P0 ;  /* 0x0820000008077fae */ /* 0x0003e200081a104a */
[----:B------:R-:W-:-:S03]  /*67d30*/  IADD3 R11, P2, PT, R11, R2, RZ ;  /* 0x000000020b0b7210 */ /* 0x000fc60007f5e0ff */
[----:B------:R1:W-:Y:S04]  /*67d40*/  STL [R1+0x2240], R14 ;  /* 0x0022400e01007387 */ /* 0x0003e80000100800 */
[----:B------:R-:W4:Y:S01]  /*67d50*/  LDL.LU R19, [R1+0x2328] ;  /* 0x0023280001137983 */ /* 0x000f220000300800 */
[----:B-1----:R-:W-:Y:S02]  /*67d60*/  IMAD.MOV.U32 R8, RZ, RZ, R6 ;  /* 0x000000ffff087224 */ /* 0x002fe400078e0006 */
[----:B------:R-:W-:Y:S02]  /*67d70*/  IMAD.MOV.U32 R9, RZ, RZ, R14 ;  /* 0x000000ffff097224 */ /* 0x000fe400078e000e */
[----:B------:R-:W4:Y:S04]  /*67d80*/  LDL.LU R14, [R1+0x2334] ;  /* 0x00233400010e7983 */ /* 0x000f280000300800 */
[----:B------:R-:W4:Y:S04]  /*67d90*/  LDL.LU R6, [R1+0x233c] ;  /* 0x00233c0001067983 */ /* 0x000f280000300800 */
[----:B------:R-:W-:Y:S04]  /*67da0*/  STL [R1+0x224c], R13 ;  /* 0x00224c0d01007387 */ /* 0x000fe80000100800 */
[----:B------:R1:W-:Y:S02]  /*67db0*/  LDGSTS.E [R7+0x8300], desc[UR74][R8.64], P0 ;  /* 0x0830000008077fae */ /* 0x0003e400081a104a */
[----:B-1----:R-:W-:Y:S01]  /*67dc0*/  MOV R8, R13 ;  /* 0x0000000d00087202 */ /* 0x002fe20000000f00 */
[----:B------:R-:W-:-:S04]  /*67dd0*/  IMAD.X R17, R17, 0x1, R3, P1 ;  /* 0x0000000111117824 */ /* 0x000fc800008e0603 */
[----:B------:R-:W-:Y:S01]  /*67de0*/  IMAD.MOV.U32 R9, RZ, RZ, R17 ;  /* 0x000000ffff097224 */ /* 0x000fe200078e0011 */
[----:B------:R1:W-:Y:S01]  /*67df0*/  STL [R1+0x2248], R17 ;  /* 0x0022481101007387 */ /* 0x0003e20000100800 */
[----:B--2---:R-:W-:-:S03]  /*67e00*/  IMAD.X R15, R15, 0x1, R3, P2 ;  /* 0x000000010f0f7824 */ /* 0x004fc600010e0603 */
[----:B------:R-:W-:Y:S04]  /*67e10*/  STL [R1+0x2254], R11 ;  /* 0x0022540b01007387 */ /* 0x000fe80000100800 */
[----:B------:R2:W-:Y:S04]  /*67e20*/  LDGSTS.E [R7+0x8400], desc[UR74][R8.64], P0 ;  /* 0x0840000008077fae */ /* 0x0005e800081a104a */
[----:B-1----:R-:W4:Y:S04]  /*67e30*/  LDL.LU R17, [R1+0x2330] ;  /* 0x0023300001117983 */ /* 0x002f280000300800 */
[----:B------:R1:W-:Y:S04]  /*67e40*/  STL [R1+0x2250], R15 ;  /* 0x0022500f01007387 */ /* 0x0003e80000100800 */
[----:B------:R-:W4:Y:S01]  /*67e50*/  LDL.LU R13, [R1+0x2338] ;  /* 0x00233800010d7983 */ /* 0x000f220000300800 */
[----:B--2---:R-:W-:-:S02]  /*67e60*/  IMAD.MOV.U32 R8, RZ, RZ, R11 ;  /* 0x000000ffff087224 */ /* 0x004fc400078e000b */
[----:B------:R-:W-:Y:S02]  /*67e70*/  IMAD.MOV.U32 R9, RZ, RZ, R15 ;  /* 0x000000ffff097224 */ /* 0x000fe400078e000f */
[----:B-1----:R-:W2:Y:S04]  /*67e80*/  LDL.LU R15, [R1+0x2344] ;  /* 0x00234400010f7983 */ /* 0x002ea80000300800 */
[----:B------:R-:W2:Y:S04]  /*67e90*/  LDL.LU R11, [R1+0x234c] ;  /* 0x00234c00010b7983 */ /* 0x000ea80000300800 */
[----:B------:R1:W-:Y:S01]  /*67ea0*/  LDGSTS.E [R7+0x8500], desc[UR74][R8.64], P0 ;  /* 0x0850000008077fae */ /* 0x0003e200081a104a */
[----:B------:R-:W-:-:S05]  /*67eb0*/  IADD3 R12, P1, PT, R12, R2, RZ ;  /* 0x000000020c0c7210 */ /* 0x000fca0007f3e0ff */
[----:B---3--:R-:W-:Y:S01]  /*67ec0*/  IMAD.X R18, R18, 0x1, R3, P1 ;  /* 0x0000000112127824 */ /* 0x008fe200008e0603 */
[----:B------:R-:W-:Y:S04]  /*67ed0*/  STL [R1+0x225c], R12 ;  /* 0x00225c0c01007387 */ /* 0x000fe80000100800 */
[----:B------:R3:W-:Y:S01]  /*67ee0*/  STL [R1+0x2258], R18 ;  /* 0x0022581201007387 */ /* 0x0007e20000100800 */
[----:B-1----:R-:W-:Y:S01]  /*67ef0*/  MOV R9, R18 ;  /* 0x0000001200097202 */ /* 0x002fe20000000f00 */
[----:B------:R-:W-:Y:S01]  /*67f00*/  IMAD.MOV.U32 R8, RZ, RZ, R12 ;  /* 0x000000ffff087224 */ /* 0x000fe200078e000c */
[----:B------:R-:W-:Y:S01]  /*67f10*/  UISETP.GT.AND UP1, UPT, UR14, 0x14, UPT ;  /* 0x000000140e00788c */ /* 0x000fe2000bf24270 */
[----:B---3--:R-:W3:Y:S04]  /*67f20*/  LDL.LU R18, [R1+0x2340] ;  /* 0x0023400001127983 */ /* 0x008ee80000300800 */
[----:B------:R-:W3:Y:S01]  /*67f30*/  LDL.LU R12, [R1+0x2348] ;  /* 0x00234800010c7983 */ /* 0x000ee20000300800 */
[----:B------:R-:W-:-:S03]  /*67f40*/  USEL UR10, URZ, 0x4, !UP1 ;  /* 0x00000004ff0a7887 */ /* 0x000fc6000c800000 */
[----:B------:R1:W-:Y:S01]  /*67f50*/  LDGSTS.E [R7+0x8600], desc[UR74][R8.64], P0 ;  /* 0x0860000008077fae */ /* 0x0003e200081a104a */
[----:B------:R-:W-:-:S06]  /*67f60*/  USEL UR10, UR10, URZ, !UP0 ;  /* 0x000000ff0a0a7287 */ /* 0x000fcc000c000000 */
[----:B------:R-:W-:Y:S02]  /*67f70*/  ISETP.NE.U32.AND P1, PT, RZ, UR10, PT ;  /* 0x0000000aff007c0c */ /* 0x000fe4000bf25070 */
[-C--:B----4-:R-:W-:Y:S02]  /*67f80*/  IADD3 R10, P2, PT, R10, R2.reuse, RZ ;  /* 0x000000020a0a7210 */ /* 0x090fe40007f5e0ff */
[----:B------:R-:W-:-:S03]  /*67f90*/  IADD3 R16, P3, PT, R16, R2, RZ ;  /* 0x0000000210107210 */ /* 0x000fc60007f7e0ff */
[----:B-1----:R-:W-:Y:S01]  /*67fa0*/  IMAD.MOV.U32 R8, RZ, RZ, R10 ;  /* 0x000000ffff087224 */ /* 0x002fe200078e000a */
[----:B------:R1:W-:Y:S01]  /*67fb0*/  STL [R1+0x2264], R10 ;  /* 0x0022640a01007387 */ /* 0x0003e20000100800 */
[----:B------:R-:W-:-:S04]  /*67fc0*/  IMAD.X R20, R20, 0x1, R3, P2 ;  /* 0x0000000114147824 */ /* 0x000fc800010e0603 */
[----:B------:R-:W-:Y:S01]  /*67fd0*/  IMAD.MOV.U32 R9, RZ, RZ, R20 ;  /* 0x000000ffff097224 */ /* 0x000fe200078e0014 */
[----:B------:R-:W-:Y:S04]  /*67fe0*/  STL [R1+0x2260], R20 ;  /* 0x0022601401007387 */ /* 0x000fe80000100800 */
[----:B------:R4:W-:Y:S04]  /*67ff0*/  LDGSTS.E [R7+0x8700], desc[UR74][R8.64], P0 ;  /* 0x0870000008077fae */ /* 0x0009e800081a104a */
[----:B------:R1:W-:Y:S01]  /*68000*/  STL [R1+0x232c], R16 ;  /* 0x00232c1001007387 */ /* 0x0003e20000100800 */
[----:B------:R-:W-:-:S03]  /*68010*/  IMAD.X R19, R19, 0x1, R3, P3 ;  /* 0x0000000113137824 */ /* 0x000fc600018e0603 */
[----:B------:R-:W3:Y:S01]  /*68020*/  LDL.LU R21, [R1+0x2354] ;  /* 0x0023540001157983 */ /* 0x000ee20000300800 */
[----:B------:R-:W-:-:S03]  /*68030*/  IADD3 R14, P0, PT, R14, R2, RZ ;  /* 0x000000020e0e7210 */ /* 0x000fc60007f1e0ff */
[----:B------:R-:W-:Y:S01]  /*68040*/  STL [R1+0x2328], R19 ;  /* 0x0023281301007387 */ /* 0x000fe20000100800 */
[----:B----4-:R-:W-:Y:S01]  /*68050*/  IMAD.MOV.U32 R8, RZ, RZ, R16 ;  /* 0x000000ffff087224 */ /* 0x010fe200078e0010 */
[----:B------:R-:W-:Y:S02]  /*68060*/  MOV R9, R19 ;  /* 0x0000001300097202 */ /* 0x000fe40000000f00 */
[----:B-1----:R-:W4:Y:S01]  /*68070*/  LDL.LU R10, [R1+0x235c] ;  /* 0x00235c00010a7983 */ /* 0x002f220000300800 */
[----:B------:R-:W-:-:S03]  /*68080*/  IADD3 R6, P2, PT, R6, R2, RZ ;  /* 0x0000000206067210 */ /* 0x000fc60007f5e0ff */
[----:B------:R-:W4:Y:S04]  /*68090*/  LDL.LU R22, [R1+0x2350] ;  /* 0x0023500001167983 */ /* 0x000f280000300800 */
[----:B------:R-:W4:Y:S04]  /*680a0*/  LDL.LU R16, [R1+0x2358] ;  /* 0x0023580001107983 */ /* 0x000f280000300800 */
[----:B------:R1:W-:Y:S04]  /*680b0*/  STL [R1+0x2334], R14 ;  /* 0x0023340e01007387 */ /* 0x0003e80000100800 */
[----:B------:R1:W-:Y:S02]  /*680c0*/  LDGSTS.E [R7+0xa000], desc[UR74][R8.64], P1 ;  /* 0x0a00000008077fae */ /* 0x0003e400089a104a */
[----:B-1----:R-:W-:-:S02]  /*680d0*/  IMAD.MOV.U32 R8, RZ, RZ, R14 ;  /* 0x000000ffff087224 */ /* 0x002fc400078e000e */
[----:B------:R-:W-:-:S05]  /*680e0*/  IMAD.X R17, R17, 0x1, R3, P0 ;  /* 0x0000000111117824 */ /* 0x000fca00000e0603 */
[----:B------:R1:W-:Y:S01]  /*680f0*/  STL [R1+0x2330], R17 ;  /* 0x0023301101007387 */ /* 0x0003e20000100800 */
[----:B------:R-:W-:-:S03]  /*68100*/  IMAD.X R13, R13, 0x1, R3, P2 ;  /* 0x000000010d0d7824 */ /* 0x000fc600010e0603 */
[----:B------:R1:W-:Y:S04]  /*68110*/  STL [R1+0x233c], R6 ;  /* 0x00233c0601007387 */ /* 0x0003e80000100800 */
[----:B------:R-:W4:Y:S01]  /*68120*/  LDL.LU R14, [R1+0x2364] ;  /* 0x00236400010e7983 */ /* 0x000f220000300800 */
[----:B------:R-:W-:-:S03]  /*68130*/  IMAD.MOV.U32 R9, RZ, RZ, R17 ;  /* 0x000000ffff097224 */ /* 0x000fc600078e0011 */
[----:B------:R2:W-:Y:S04]  /*68140*/  STL [R1+0x2338], R13 ;  /* 0x0023380d01007387 */ /* 0x0005e80000100800 */
[----:B-1----:R-:W4:Y:S01]  /*68150*/  LDL.LU R17, [R1+0x2360] ;  /* 0x0023600001117983 */ /* 0x002f220000300800 */
[-C--:B--2---:R-:W-:Y:S02]  /*68160*/  IADD3 R15, P0, PT, R15, R2.reuse, RZ ;  /* 0x000000020f0f7210 */ /* 0x084fe40007f1e0ff */
[----:B------:R-:W-:Y:S01]  /*68170*/  IADD3 R11, P2, PT, R11, R2, RZ ;  /* 0x000000020b0b7210 */ /* 0x000fe20007f5e0ff */
[----:B------:R1:W-:Y:S02]  /*68180*/  LDGSTS.E [R7+0xa100], desc[UR74][R8.64], P1 ;  /* 0x0a10000008077fae */ /* 0x0003e400089a104a */
[----:B-1----:R-:W-:Y:S01]  /*68190*/  IMAD.MOV.U32 R8, RZ, RZ, R6 ;  /* 0x000000ffff087224 */ /* 0x002fe200078e0006 */
[----:B------:R-:W-:Y:S01]  /*681a0*/  MOV R9, R13 ;  /* 0x0000000d00097202 */ /* 0x000fe20000000f00 */
[----:B------:R-:W2:Y:S04]  /*681b0*/  LDL.LU R6, [R1+0x242c] ;  /* 0x00242c0001067983 */ /* 0x000ea80000300800 */
[----:B------:R-:W2:Y:S04]  /*681c0*/  LDL.LU R13, [R1+0x2434] ;  /* 0x00243400010d7983 */ /* 0x000ea80000300800 */
[----:B------:R-:W-:Y:S04]  /*681d0*/  STL [R1+0x2344], R15 ;  /* 0x0023440f01007387 */ /* 0x000fe80000100800 */
[----:B------:R1:W-:Y:S01]  /*681e0*/  LDGSTS.E [R7+0xa200], desc[UR74][R8.64], P1 ;  /* 0x0a20000008077fae */ /* 0x0003e200089a104a */
[----:B---3--:R-:W-:-:S05]  /*681f0*/  IMAD.X R18, R18, 0x1, R3, P0 ;  /* 0x0000000112127824 */ /* 0x008fca00000e0603 */
[----:B------:R3:W-:Y:S01]  /*68200*/  STL [R1+0x2340], R18 ;  /* 0x0023401201007387 */ /* 0x0007e20000100800 */
[----:B------:R-:W-:-:S03]  /*68210*/  IMAD.X R12, R12, 0x1, R3, P2 ;  /* 0x000000010c0c7824 */ /* 0x000fc600010e0603 */
[----:B------:R1:W-:Y:S04]  /*68220*/  STL [R1+0x234c], R11 ;  /* 0x00234c0b01007387 */ /* 0x0003e80000100800 */
[----:B------:R-:W2:Y:S04]  /*68230*/  LDL.LU R20, [R1+0x2428] ;  /* 0x0024280001147983 */ /* 0x000ea80000300800 */
[----:B------:R3:W-:Y:S04]  /*68240*/  STL [R1+0x2348], R12 ;  /* 0x0023480c01007387 */ /* 0x0007e80000100800 */
[----:B------:R-:W2:Y:S01]  /*68250*/  LDL.LU R19, [R1+0x2430] ;  /* 0x0024300001137983 */ /* 0x000ea20000300800 */
[----:B-1----:R-:W-:-:S02]  /*68260*/  IMAD.MOV.U32 R8, RZ, RZ, R15 ;  /* 0x000000ffff087224 */ /* 0x002fc400078e000f */
[----:B------:R-:W-:Y:S02]  /*68270*/  IMAD.MOV.U32 R9, RZ, RZ, R18 ;  /* 0x000000ffff097224 */ /* 0x000fe400078e0012 */
[----:B---3--:R-:W3:Y:S04]  /*68280*/  LDL.LU R18, [R1+0x2438] ;  /* 0x0024380001127983 */ /* 0x008ee80000300800 */
[----:B------:R1:W-:Y:S02]  /*68290*/  LDGSTS.E [R7+0xa300], desc[UR74][R8.64], P1 ;  /* 0x0a30000008077fae */ /* 0x0003e400089a104a */
[----:B-1----:R-:W-:Y:S02]  /*682a0*/  IMAD.MOV.U32 R8, RZ, RZ, R11 ;  /* 0x000000ffff087224 */ /* 0x002fe400078e000b */
[----:B------:R-:W3:Y:S01]  /*682b0*/  LDL.LU R11, [R1+0x243c] ;  /* 0x00243c00010b7983 */ /* 0x000ee20000300800 */
[----:B------:R-:W-:-:S03]  /*682c0*/  MOV R9, R12 ;  /* 0x0000000c00097202 */ /* 0x000fc60000000f00 */
[----:B------:R-:W3:Y:S04]  /*682d0*/  LDL.LU R15, [R1+0x2440] ;  /* 0x00244000010f7983 */ /* 0x000ee80000300800 */
[----:B------:R-:W3:Y:S04]  /*682e0*/  LDL.LU R12, [R1+0x2444] ;  /* 0x00244400010c7983 */ /* 0x000ee80000300800 */
[----:B------:R1:W-:Y:S01]  /*682f0*/  LDGSTS.E [R7+0xa400], desc[UR74][R8.64], P1 ;  /* 0x0a40000008077fae */ /* 0x0003e200089a104a */
[----:B------:R-:W-:-:S05]  /*68300*/  IADD3 R21, P0, PT, R21, R2, RZ ;  /* 0x0000000215157210 */ /* 0x000fca0007f1e0ff */
[----:B-1----:R-:W-:Y:S01]  /*68310*/  IMAD.MOV.U32 R8, RZ, RZ, R21 ;  /* 0x000000ffff087224 */ /* 0x002fe200078e0015 */
[----:B----4-:R-:W-:Y:S01]  /*68320*/  IADD3 R10, P2, PT, R10, R2, RZ ;  /* 0x000000020a0a7210 */ /* 0x010fe20007f5e0ff */
[----:B------:R-:W-:-:S04]  /*68330*/  IMAD.X R22, R22, 0x1, R3, P0 ;  /* 0x0000000116167824 */ /* 0x000fc800000e0603 */
[----:B------:R-:W-:Y:S02]  /*68340*/  IMAD.MOV.U32 R9, RZ, RZ, R22 ;  /* 0x000000ffff097224 */ /* 0x000fe400078e0016 */
[----:B------:R-:W-:Y:S01]  /*68350*/  IMAD.X R16, R16, 0x1, R3, P2 ;  /* 0x0000000110107824 */ /* 0x000fe200010e0603 */
[----:B------:R-:W-:Y:S01]  /*68360*/  STL [R1+0x2354], R21 ;  /* 0x0023541501007387 */ /* 0x000fe20000100800 */
[----:B------:R-:W-:-:S03]  /*68370*/  UISETP.GT.AND UP1, UPT, UR14, 0x18, UPT ;  /* 0x000000180e00788c */ /* 0x000fc6000bf24270 */
[----:B------:R-:W-:Y:S04]  /*68380*/  STL [R1+0x2350], R22 ;  /* 0x0023501601007387 */ /* 0x000fe80000100800 */
[----:B------:R1:W-:Y:S04]  /*68390*/  LDGSTS.E [R7+0xa500], desc[UR74][R8.64], P1 ;  /* 0x0a50000008077fae */ /* 0x0003e800089a104a */
[----:B------:R-:W-:Y:S04]  /*683a0*/  STL [R1+0x235c], R10 ;  /* 0x00235c0a01007387 */ /* 0x000fe80000100800 */
[----:B------:R4:W-:Y:S01]  /*683b0*/  STL [R1+0x2358], R16 ;  /* 0x0023581001007387 */ /* 0x0009e20000100800 */
[----:B-1----:R-:W-:Y:S01]  /*683c0*/  IMAD.MOV.U32 R8, RZ, RZ, R10 ;  /* 0x000000ffff087224 */ /* 0x002fe200078e000a */
[----:B------:R-:W-:Y:S01]  /*683d0*/  MOV R9, R16 ;  /* 0x0000001000097202 */ /* 0x000fe20000000f00 */
[----:B------:R-:W-:Y:S01]  /*683e0*/  USEL UR10, URZ, 0x4, !UP1 ;  /* 0x00000004ff0a7887 */ /* 0x000fe2000c800000 */
[----:B----4-:R-:W4:Y:S04]  /*683f0*/  LDL.LU R16, [R1+0x244c] ;  /* 0x00244c0001107983 */ /* 0x010f280000300800 */
[----:B------:R-:W4:Y:S04]  /*68400*/  LDL.LU R10, [R1+0x2454] ;  /* 0x00245400010a7983 */ /* 0x000f280000300800 */
[----:B------:R1:W-:Y:S01]  /*68410*/  LDGSTS.E [R7+0xa600], desc[UR74][R8.64], P1 ;  /* 0x0a60000008077fae */ /* 0x0003e200089a104a */
[----:B------:R-:W-:Y:S01]  /*68420*/  USEL UR10, UR10, URZ, !UP0 ;  /* 0x000000ff0a0a7287 */ /* 0x000fe2000c000000 */
[----:B------:R-:W-:-:S05]  /*68430*/  IADD3 R14, P0, PT, R14, R2, RZ ;  /* 0x000000020e0e7210 */ /* 0x000fca0007f1e0ff */
[----:B------:R-:W-:Y:S01]  /*68440*/  IMAD.X R17, R17, 0x1, R3, P0 ;  /* 0x0000000111117824 */ /* 0x000fe200000e0603 */
[----:B------:R-:W-:Y:S01]  /*68450*/  STL [R1+0x2364], R14 ;  /* 0x0023640e01007387 */ /* 0x000fe20000100800 */
[----:B-1----:R-:W-:Y:S02]  /*68460*/  IMAD.MOV.U32 R8, RZ, RZ, R14 ;  /* 0x000000ffff087224 */ /* 0x002fe400078e000e */
[----:B------:R-:W-:Y:S01]  /*68470*/  IMAD.MOV.U32 R9, RZ, RZ, R17 ;  /* 0x000000ffff097224 */ /* 0x000fe200078e0011 */
[----:B------:R1:W-:Y:S01]  /*68480*/  STL [R1+0x2360], R17 ;  /* 0x0023601101007387 */ /* 0x0003e20000100800 */
[----:B------:R-:W-:-:S03]  /*68490*/  ISETP.NE.U32.AND P0, PT, RZ, UR10, PT ;  /* 0x0000000aff007c0c */ /* 0x000fc6000bf05070 */
[----:B------:R2:W-:Y:S04]  /*684a0*/  LDGSTS.E [R7+0xa700], desc[UR74][R8.64], P1 ;  /* 0x0a70000008077fae */ /* 0x0005e800089a104a */
[----:B-1----:R-:W4:Y:S01]  /*684b0*/  LDL.LU R17, [R1+0x2448] ;  /* 0x0024480001117983 */ /* 0x002f220000300800 */
[----:B--2---:R-:W-:-:S03]  /*684c0*/  IADD3 R6, P1, PT, R6, R2, RZ ;  /* 0x0000000206067210 */ /* 0x004fc60007f3e0ff */
[----:B------:R-:W2:Y:S01]  /*684d0*/  LDL.LU R14, [R1+0x2450] ;  /* 0x00245000010e7983 */ /* 0x000ea20000300800 */
[----:B------:R-:W-:-:S03]  /*684e0*/  IADD3 R13, P2, PT, R13, R2, RZ ;  /* 0x000000020d0d7210 */ /* 0x000fc60007f5e0ff */
[----:B------:R1:W-:Y:S01]  /*684f0*/  STL [R1+0x242c], R6 ;  /* 0x00242c0601007387 */ /* 0x0003e20000100800 */
[----:B------:R-:W-:Y:S01]  /*68500*/  MOV R8, R6 ;  /* 0x0000000600087202 */ /* 0x000fe20000000f00 */
[----:B------:R-:W-:-:S04]  /*68510*/  IMAD.X R20, R20, 0x1, R3, P1 ;  /* 0x0000000114147824 */ /* 0x000fc800008e0603 */
[----:B------:R-:W-:Y:S01]  /*68520*/  IMAD.MOV.U32 R9, RZ, RZ, R20 ;  /* 0x000000ffff097224 */ /* 0x000fe200078e0014 */
[----:B------:R-:W-:Y:S01]  /*68530*/  STL [R1+0x2428], R20 ;  /* 0x0024281401007387 */ /* 0x000fe20000100800 */
[----:B------:R-:W-:-:S03]  /*68540*/  IMAD.X R19, R19, 0x1, R3, P2 ;  /* 0x0000000113137824 */ /* 0x000fc600010e0603 */
[----:B------:R3:W-:Y:S04]  /*68550*/  STL [R1+0x2434], R13 ;  /* 0x0024340d01007387 */ /* 0x0007e80000100800 */
[----:B-1----:R-:W2:Y:S04]  /*68560*/  LDL.LU R6, [R1+0x245c] ;  /* 0x00245c0001067983 */ /* 0x002ea80000300800 */
[----:B------:R1:W-:Y:S04]  /*68570*/  LDGSTS.E [R7+0xc000], desc[UR74][R8.64], P0 ;  /* 0x0c00000008077fae */ /* 0x0003e800081a104a */
[----:B------:R-:W-:Y:S01]  /*68580*/  STL [R1+0x2430], R19 ;  /* 0x0024301301007387 */ /* 0x000fe20000100800 */
[----:B-1----:R-:W-:-:S03]  /*68590*/  IMAD.MOV.U32 R8, RZ, RZ, R13 ;  /* 0x000000ffff087224 */ /* 0x002fc600078e000d */
[----:B---3--:R-:W3:Y:S01]  /*685a0*/  LDL.LU R13, [R1+0x2458] ;  /* 0x00245800010d7983 */ /* 0x008ee20000300800 */
[----:B------:R-:W-:Y:S01]  /*685b0*/  IADD3 R11, P1, PT, R11, R2, RZ ;  /* 0x000000020b0b7210 */ /* 0x000fe20007f3e0ff */
        /* <DEDUP_REMOVED lines=8> */
[----:B-1----:R-:W-:-:S03]  /*68640*/  MOV R8, R11 ;  /* 0x0000000b00087202 */ /* 0x002fc60000000f00 */
[----:B------:R-:W3:Y:S04]  /*68650*/  LDL.LU R11, [R1+0x2464] ;  /* 0x00246400010b7983 */ /* 0x000ee80000300800 */
[----:B------:R1:W-:Y:S01]  /*68660*/  STL [R1+0x2440], R15 ;  /* 0x0024400f01007387 */ /* 0x0003e20000100800 */
[----:B------:R-:W-:-:S03]  /*68670*/  IMAD.MOV.U32 R9, RZ, RZ, R18 ;  /* 0x000000ffff097224 */ /* 0x000fc600078e0012 */
[----:B------:R-:W3:Y:S04]  /*68680*/  LDL.LU R21, [R1+0x252c] ;  /* 0x00252c0001157983 */ /* 0x000ee80000300800 */
[----:B------:R-:W3:Y:S04]  /*68690*/  LDL.LU R20, [R1+0x2460] ;  /* 0x0024600001147983 */ /* 0x000ee80000300800 */
[----:B------:R1:W-:Y:S04]  /*686a0*/  LDGSTS.E [R7+0xc200], desc[UR74][R8.64], P0 ;  /* 0x0c20000008077fae */ /* 0x0003e800081a104a */
[----:B------:R-:W3:Y:S01]  /*686b0*/  LDL.LU R22, [R1+0x2528] ;  /* 0x0025280001167983 */ /* 0x000ee20000300800 */
[----:B-1----:R-:W-:-:S02]  /*686c0*/  IMAD.MOV.U32 R8, RZ, RZ, R12 ;  /* 0x000000ffff087224 */ /* 0x002fc400078e000c */
[----:B------:R-:W-:Y:S02]  /*686d0*/  IMAD.MOV.U32 R9, RZ, RZ, R15 ;  /* 0x000000ffff097224 */ /* 0x000fe400078e000f */
[----:B------:R-:W3:Y:S04]  /*686e0*/  LDL.LU R15, [R1+0x2534] ;  /* 0x00253400010f7983 */ /* 0x000ee80000300800 */
[----:B------:R-:W3:Y:S04]  /*686f0*/  LDL.LU R12, [R1+0x253c] ;  /* 0x00253c00010c7983 */ /* 0x000ee80000300800 */
[----:B------:R1:W-:Y:S01]  /*68700*/  LDGSTS.E [R7+0xc300], desc[UR74][R8.64], P0 ;  /* 0x0c30000008077fae */ /* 0x0003e200081a104a */
[----:B----4-:R-:W-:-:S02]  /*68710*/  IADD3 R16, P1, PT, R16, R2, RZ ;  /* 0x0000000210107210 */ /* 0x010fc40007f3e0ff */
[----:B------:R-:W-:-:S03]  /*68720*/  IADD3 R10, P2, PT, R10, R2, RZ ;  /* 0x000000020a0a7210 */ /* 0x000fc60007f5e0ff */
[----:B------:R-:W-:Y:S01]  /*68730*/  STL [R1+0x244c], R16 ;  /* 0x00244c1001007387 */ /* 0x000fe20000100800 */
        /* <DEDUP_REMOVED lines=18> */
[----:B---3--:R-:W-:-:S05]  /*68860*/  IMAD.X R13, R13, 0x1, R3, P1 ;  /* 0x000000010d0d7824 */ /* 0x008fca00008e0603 */
[----:B------:R3:W-:Y:S04]  /*68870*/  STL [R1+0x2458], R13 ;  /* 0x0024580d01007387 */ /* 0x0007e80000100800 */
[----:B------:R-:W2:Y:S04]  /*68880*/  LDL.LU R18, [R1+0x2540] ;  /* 0x0025400001127983 */ /* 0x000ea80000300800 */
[----:B------:R-:W2:Y:S01]  /*68890*/  LDL.LU R19, [R1+0x2548] ;  /* 0x0025480001137983 */ /* 0x000ea20000300800 */
[----:B------:R-:W-:Y:S01]  /*688a0*/  USEL UR10, URZ, 0x4, !UP1 ;  /* 0x00000004ff0a7887 */ /* 0x000fe2000c800000 */
[----:B-1----:R-:W-:Y:S01]  /*688b0*/  IMAD.MOV.U32 R8, RZ, RZ, R6 ;  /* 0x000000ffff087224 */ /* 0x002fe200078e0006 */
[----:B------:R-:W-:-:S02]  /*688c0*/  MOV R9, R13 ;  /* 0x0000000d00097202 */ /* 0x000fc40000000f00 */
[----:B------:R-:W-:Y:S01]  /*688d0*/  USEL UR10, UR10, URZ, !UP0 ;  /* 0x000000ff0a0a7287 */ /* 0x000fe2000c000000 */
[----:B---3--:R-:W3:Y:S04]  /*688e0*/  LDL.LU R13, [R1+0x2554] ;  /* 0x00255400010d7983 */ /* 0x008ee80000300800 */
[----:B------:R1:W-:Y:S01]  /*688f0*/  LDGSTS.E [R7+0xc600], desc[UR74][R8.64], P0 ;  /* 0x0c60000008077fae */ /* 0x0003e200081a104a */
[----:B------:R-:W-:-:S03]  /*68900*/  IADD3 R11, P2, PT, R11, R2, RZ ;  /* 0x000000020b0b7210 */ /* 0x000fc60007f5e0ff */
[----:B------:R-:W3:Y:S01]  /*68910*/  LDL.LU R6, [R1+0x255c] ;  /* 0x00255c0001067983 */ /* 0x000ee20000300800 */
        /* <DEDUP_REMOVED lines=11> */
[----:B-1----:R-:W3:Y:S01]  /*689d0*/  LDL.LU R20, [R1+0x2550] ;  /* 0x0025500001147983 */ /* 0x002ee20000300800 */
[----:B------:R-:W-:Y:S01]  /*689e0*/  IADD3 R12, P2, PT, R12, R2, RZ ;  /* 0x000000020c0c7210 */ /* 0x000fe20007f5e0ff */
[----:B------:R-:W-:Y:S01]  /*689f0*/  IMAD.MOV.U32 R8, RZ, RZ, R21 ;  /* 0x000000ffff087224 */ /* 0x000fe200078e0015 */
[----:B------:R-:W-:Y:S01]  /*68a00*/  MOV R9, R22 ;  /* 0x0000001600097202 */ /* 0x000fe20000000f00 */
[----:B------:R-:W-:Y:S04]  /*68a10*/  STL [R1+0x2528], R22 ;  /* 0x0025281601007387 */ /* 0x000fe80000100800 */
[----:B------:R-:W3:Y:S04]  /*68a20*/  LDL.LU R11, [R1+0x2558] ;  /* 0x00255800010b7983 */ /* 0x000ee80000300800 */
[----:B------:R1:W-:Y:S04]  /*68a30*/  STL [R1+0x2534], R15 ;  /* 0x0025340f01007387 */ /* 0x0003e80000100800 */
[----:B------:R1:W-:Y:S02]  /*68a40*/  LDGSTS.E [R7+0xe000], desc[UR74][R8.64], P1 ;  /* 0x0e00000008077fae */ /* 0x0003e400089a104a */
[----:B-1----:R-:W-:-:S02]  /*68a50*/  IMAD.MOV.U32 R8, RZ, RZ, R15 ;  /* 0x000000ffff087224 */ /* 0x002fc400078e000f */
[----:B----4-:R-:W-:-:S05]  /*68a60*/  IMAD.X R17, R17, 0x1, R3, P0 ;  /* 0x0000000111117824 */ /* 0x010fca00000e0603 */
[----:B------:R1:W-:Y:S01]  /*68a70*/  STL [R1+0x2530], R17 ;  /* 0x0025301101007387 */ /* 0x0003e20000100800 */
[----:B------:R-:W-:-:S03]  /*68a80*/  IMAD.X R16, R16, 0x1, R3, P2 ;  /* 0x0000000110107824 */ /* 0x000fc600010e0603 */
[----:B------:R-:W-:Y:S04]  /*68a90*/  STL [R1+0x253c], R12 ;  /* 0x00253c0c01007387 */ /* 0x000fe80000100800 */
[----:B------:R-:W4:Y:S01]  /*68aa0*/  LDL.LU R15, [R1+0x2564] ;  /* 0x00256400010f7983 */ /* 0x000f220000300800 */
[----:B------:R-:W-:-:S03]  /*68ab0*/  IMAD.MOV.U32 R9, RZ, RZ, R17 ;  /* 0x000000ffff097224 */ /* 0x000fc600078e0011 */
[----:B------:R2:W-:Y:S04]  /*68ac0*/  STL [R1+0x2538], R16 ;  /* 0x0025381001007387 */ /* 0x0005e80000100800 */
[----:B-1----:R-:W4:Y:S01]  /*68ad0*/  LDL.LU R17, [R1+0x2560] ;  /* 0x0025600001117983 */ /* 0x002f220000300800 */
        /* <DEDUP_REMOVED lines=15> */
[----:B---3--:R-:W-:-:S03]  /*68bd0*/  IADD3 R13, P0, PT, R13, R2, RZ ;  /* 0x000000020d0d7210 */ /* 0x008fc60007f1e0ff */
[----:B------:R3:W-:Y:S04]  /*68be0*/  LDGSTS.E [R7+0xe300], desc[UR74][R8.64], P1 ;  /* 0x0e30000008077fae */ /* 0x0007e800089a104a */
[----:B-1----:R-:W2:Y:S04]  /*68bf0*/  LDL.LU R18, [R1+0x2628] ;  /* 0x0026280001127983 */ /* 0x002ea80000300800 */
[----:B------:R1:W-:Y:S04]  /*68c00*/  STL [R1+0x2548], R19 ;  /* 0x0025481301007387 */ /* 0x0003e80000100800 */
[----:B------:R-:W2:Y:S01]  /*68c10*/  LDL.LU R14, [R1+0x2630] ;  /* 0x00263000010e7983 */ /* 0x000ea20000300800 */
[----:B---3--:R-:W-:Y:S01]  /*68c20*/  IMAD.MOV.U32 R8, RZ, RZ, R10 ;  /* 0x000000ffff087224 */ /* 0x008fe200078e000a */
[----:B------:R-:W-:-:S02]  /*68c30*/  MOV R9, R19 ;  /* 0x0000001300097202 */ /* 0x000fc40000000f00 */
[----:B------:R-:W-:Y:S01]  /*68c40*/  IADD3 R6, P2, PT, R6, R2, RZ ;  /* 0x0000000206067210 */ /* 0x000fe20007f5e0ff */
[----:B-1----:R-:W3:Y:S04]  /*68c50*/  LDL.LU R19, [R1+0x263c] ;  /* 0x00263c0001137983 */ /* 0x002ee80000300800 */
[----:B------:R-:W3:Y:S04]  /*68c60*/  LDL.LU R10, [R1+0x2644] ;  /* 0x00264400010a7983 */ /* 0x000ee80000300800 */
        /* <DEDUP_REMOVED lines=9> */
[----:B-1----:R-:W3:Y:S04]  /*68d00*/  LDL.LU R20, [R1+0x2638] ;  /* 0x0026380001147983 */ /* 0x002ee80000300800 */
[----:B------:R1:W-:Y:S01]  /*68d10*/  STL [R1+0x2558], R11 ;  /* 0x0025580b01007387 */ /* 0x0003e20000100800 */
[----:B------:R-:W-:Y:S01]  /*68d20*/  IMAD.MOV.U32 R8, RZ, RZ, R6 ;  /* 0x000000ffff087224 */ /* 0x000fe200078e0006 */
[----:B------:R-:W-:-:S02]  /*68d30*/  MOV R9, R11 ;  /* 0x0000000b00097202 */ /* 0x000fc40000000f00 */
[----:B------:R-:W3:Y:S04]  /*68d40*/  LDL.LU R13, [R1+0x2640] ;  /* 0x00264000010d7983 */ /* 0x000ee80000300800 */
[----:B-1----:R-:W3:Y:S04]  /*68d50*/  LDL.LU R11, [R1+0x264c] ;  /* 0x00264c00010b7983 */ /* 0x002ee80000300800 */
[----:B------:R-:W3:Y:S04]  /*68d60*/  LDL.LU R6, [R1+0x2654] ;  /* 0x0026540001067983 */ /* 0x000ee80000300800 */
[----:B------:R1:W-:Y:S01]  /*68d70*/  LDGSTS.E [R7+0xe600], desc[UR74][R8.64], P1 ;  /* 0x0e60000008077fae */ /* 0x0003e200089a104a */
[----:B----4-:R-:W-:-:S05]  /*68d80*/  IADD3 R15, P0, PT, R15, R2, RZ ;  /* 0x000000020f0f7210 */ /* 0x010fca0007f1e0ff */
[----:B------:R-:W-:Y:S01]  /*68d90*/  IMAD.X R17, R17, 0x1, R3, P0 ;  /* 0x0000000111117824 */ /* 0x000fe200000e0603 */
[----:B------:R4:W-:Y:S01]  /*68da0*/  STL [R1+0x2564], R15 ;  /* 0x0025640f01007387 */ /* 0x0009e20000100800 */
[----:B-1----:R-:W-:Y:S02]  /*68db0*/  IMAD.MOV.U32 R8, RZ, RZ, R15 ;  /* 0x000000ffff087224 */ /* 0x002fe400078e000f */
[----:B------:R-:W-:Y:S01]  /*68dc0*/  IMAD.MOV.U32 R9, RZ, RZ, R17 ;  /* 0x000000ffff097224 */ /* 0x000fe200078e0011 */
[----:B------:R1:W-:Y:S04]  /*68dd0*/  STL [R1+0x2560], R17 ;  /* 0x0025601101007387 */ /* 0x0003e80000100800 */
[----:B------:R2:W-:Y:S04]  /*68de0*/  LDGSTS.E [R7+0xe700], desc[UR74][R8.64], P1 ;  /* 0x0e70000008077fae */ /* 0x0005e800089a104a */
[----:B----4-:R-:W4:Y:S04]  /*68df0*/  LDL.LU R15, [R1+0x2648] ;  /* 0x00264800010f7983 */ /* 0x010f280000300800 */
[----:B-1----:R-:W4:Y:S01]  /*68e00*/  LDL.LU R17, [R1+0x2650] ;  /* 0x0026500001117983 */ /* 0x002f220000300800 */
[----:B--2---:R-:W-:-:S02]  /*68e10*/  IADD3 R16, P1, PT, R16, R2, RZ ;  /* 0x0000000210107210 */ /* 0x004fc40007f3e0ff */
[----:B------:R-:W-:-:S03]  /*68e20*/  IADD3 R12, P2, PT, R12, R2, RZ ;  /* 0x000000020c0c7210 */ /* 0x000fc60007f5e0ff */
[----:B------:R1:W-:Y:S01]  /*68e30*/  STL [R1+0x262c], R16 ;  /* 0x00262c1001007387 */ /* 0x0003e20000100800 */
[----:B------:R-:W-:Y:S01]  /*68e40*/  MOV R8, R16 ;  /* 0x0000001000087202 */ /* 0x000fe20000000f00 */
[----:B------:R-:W-:-:S05]  /*68e50*/  IMAD.X R18, R18, 0x1, R3, P1 ;  /* 0x0000000112127824 */ /* 0x000fca00008e0603 */
[----:B------:R2:W-:Y:S01]  /*68e60*/  STL [R1+0x2628], R18 ;  /* 0x0026281201007387 */ /* 0x0005e20000100800 */
[----:B------:R-:W-:-:S03]  /*68e70*/  IMAD.X R14, R14, 0x1, R3, P2 ;  /* 0x000000010e0e7824 */ /* 0x000fc600010e0603 */
[----:B------:R2:W-:Y:S04]  /*68e80*/  STL [R1+0x2634], R12 ;  /* 0x0026340c01007387 */ /* 0x0005e80000100800 */
[----:B-1----:R-:W4:Y:S01]  /*68e90*/  LDL.LU R16, [R1+0x265c] ;  /* 0x00265c0001107983 */ /* 0x002f220000300800 */
[----:B------:R-:W-:-:S03]  /*68ea0*/  IMAD.MOV.U32 R9, RZ, RZ, R18 ;  /* 0x000000ffff097224 */ /* 0x000fc600078e0012 */
[----:B------:R1:W-:Y:S04]  /*68eb0*/  STL [R1+0x2630], R14 ;  /* 0x0026300e01007387 */ /* 0x0003e80000100800 */
[----:B--2---:R-:W2:Y:S01]  /*68ec0*/  LDL.LU R18, [R1+0x2658] ;  /* 0x0026580001127983 */ /* 0x004ea20000300800 */
[----:B------:R-:W-:-:S04]  /*68ed0*/  UISETP.GT.AND UP1, UPT, UR14, 0x20, UPT ;  /* 0x000000200e00788c */ /* 0x000fc8000bf24270 */
[----:B------:R-:W-:-:S04]  /*68ee0*/  USEL UR10, URZ, 0x4, !UP1 ;  /* 0x00000004ff0a7887 */ /* 0x000fc8000c800000 */
[----:B------:R-:W-:-:S06]  /*68ef0*/  USEL UR10, UR10, URZ, !UP0 ;  /* 0x000000ff0a0a7287 */ /* 0x000fcc000c000000 */
[----:B------:R-:W-:Y:S02]  /*68f00*/  ISETP.NE.U32.AND P0, PT, RZ, UR10, PT ;  /* 0x0000000aff007c0c */ /* 0x000fe4000bf05070 */
[-C--:B---3--:R-:W-:Y:S02]  /*68f10*/  IADD3 R19, P1, PT, R19, R2.reuse, RZ ;  /* 0x0000000213137210 */ /* 0x088fe40007f3e0ff */
[----:B------:R-:W-:-:S09]  /*68f20*/  IADD3 R10, P2, PT, R10, R2, RZ ;  /* 0x000000020a0a7210 */ /* 0x000fd20007f5e0ff */
[----:B------:R3:W-:Y:S01]  /*68f30*/  LDGSTS.E [R7+0x10000], desc[UR74][R8.64], P0 ;  /* 0x1000000008077fae */ /* 0x0007e200081a104a */
[----:B------:R-:W-:Y:S02]  /*68f40*/  IMAD.X R20, R20, 0x1, R3, P1 ;  /* 0x0000000114147824 */ /* 0x000fe400008e0603 */
[----:B---3--:R-:W-:Y:S02]  /*68f50*/  IMAD.MOV.U32 R8, RZ, RZ, R12 ;  /* 0x000000ffff087224 */ /* 0x008fe400078e000c */
[----:B------:R-:W-:Y:S01]  /*68f60*/  IMAD.MOV.U32 R9, RZ, RZ, R14 ;  /* 0x000000ffff097224 */ /* 0x000fe200078e000e */
[----:B------:R-:W3:Y:S04]  /*68f70*/  LDL.LU R12, [R1+0x2664] ;  /* 0x00266400010c7983 */ /* 0x000ee80000300800 */
[----:B-1----:R-:W3:Y:S04]  /*68f80*/  LDL.LU R14, [R1+0x272c] ;  /* 0x00272c00010e7983 */ /* 0x002ee80000300800 */
[----:B------:R-:W-:Y:S04]  /*68f90*/  STL [R1+0x263c], R19 ;  /* 0x00263c1301007387 */ /* 0x000fe80000100800 */
[----:B------:R1:W-:Y:S04]  /*68fa0*/  LDGSTS.E [R7+0x10100], desc[UR74][R8.64], P0 ;  /* 0x1010000008077fae */ /* 0x0003e800081a104a */
[----:B------:R1:W-:Y:S04]  /*68fb0*/  STL [R1+0x2638], R20 ;  /* 0x0026381401007387 */ /* 0x0003e80000100800 */
[----:B------:R-:W-:Y:S01]  /*68fc0*/  STL [R1+0x2644], R10 ;  /* 0x0026440a01007387 */ /* 0x000fe20000100800 */
[----:B-1----:R-:W-:-:S03]  /*68fd0*/  IMAD.MOV.U32 R9, RZ, RZ, R20 ;  /* 0x000000ffff097224 */ /* 0x002fc600078e0014 */
[----:B------:R-:W3:Y:S01]  /*68fe0*/  LDL.LU R20, [R1+0x2660] ;  /* 0x0026600001147983 */ /* 0x000ee20000300800 */
[----:B------:R-:W-:Y:S01]  /*68ff0*/  MOV R8, R19 ;  /* 0x0000001300087202 */ /* 0x000fe20000000f00 */
[----:B------:R-:W-:Y:S01]  /*69000*/  IMAD.X R13, R13, 0x1, R3, P2 ;  /* 0x000000010d0d7824 */ /* 0x000fe200010e0603 */
[----:B------:R-:W-:-:S03]  /*69010*/  IADD3 R11, P1, PT, R11, R2, RZ ;  /* 0x000000020b0b7210 */ /* 0x000fc60007f3e0ff */
[----:B------:R1:W-:Y:S01]  /*69020*/  LDGSTS.E [R7+0x10200], desc[UR74][R8.64], P0 ;  /* 0x1020000008077fae */ /* 0x0003e200081a104a */
[----:B------:R-:W-:-:S03]  /*69030*/  IADD3 R6, P2, PT, R6, R2, RZ ;  /* 0x0000000206067210 */ /* 0x000fc60007f5e0ff */
[----:B------:R1:W-:Y:S04]  /*69040*/  STL [R1+0x2640], R13 ;  /* 0x0026400d01007387 */ /* 0x0003e80000100800 */
[----:B------:R-:W3:Y:S01]  /*69050*/  LDL.LU R19, [R1+0x2728] ;  /* 0x0027280001137983 */ /* 0x000ee20000300800 */
[----:B-1----:R-:W-:Y:S02]  /*69060*/  IMAD.MOV.U32 R8, RZ, RZ, R10 ;  /* 0x000000ffff087224 */ /* 0x002fe400078e000a */
[----:B------:R-:W-:Y:S02]  /*69070*/  IMAD.MOV.U32 R9, RZ, RZ, R13 ;  /* 0x000000ffff097224 */ /* 0x000fe400078e000d */
[----:B------:R-:W3:Y:S04]  /*69080*/  LDL.LU R13, [R1+0x2734] ;  /* 0x00273400010d7983 */ /* 0x000ee80000300800 */
[----:B------:R-:W3:Y:S04]  /*69090*/  LDL.LU R10, [R1+0x273c] ;  /* 0x00273c00010a7983 */ /* 0x000ee80000300800 */
[----:B------:R-:W-:Y:S04]  /*690a0*/  STL [R1+0x264c], R11 ;  /* 0x00264c0b01007387 */ /* 0x000fe80000100800 */
[----:B------:R1:W-:Y:S02]  /*690b0*/  LDGSTS.E [R7+0x10300], desc[UR74][R8.64], P0 ;  /* 0x1030000008077fae */ /* 0x0003e400081a104a */
[----:B-1----:R-:W-:Y:S01]  /*690c0*/  MOV R8, R11 ;  /* 0x0000000b00087202 */ /* 0x002fe20000000f00 */
[----:B----4-:R-:W-:-:S04]  /*690d0*/  IMAD.X R15, R15, 0x1, R3, P1 ;  /* 0x000000010f0f7824 */ /* 0x010fc800008e0603 */
        /* <DEDUP_REMOVED lines=8> */
[----:B----4-:R-:W-:-:S02]  /*69160*/  IMAD.MOV.U32 R8, RZ, RZ, R6 ;  /* 0x000000ffff087224 */ /* 0x010fc400078e0006 */
[----:B------:R-:W-:Y:S02]  /*69170*/  IMAD.MOV.U32 R9, RZ, RZ, R17 ;  /* 0x000000ffff097224 */ /* 0x000fe400078e0011 */
[----:B-1----:R-:W4:Y:S04]  /*69180*/  LDL.LU R17, [R1+0x2744] ;  /* 0x0027440001117983 */ /* 0x002f280000300800 */
[----:B------:R-:W4:Y:S04]  /*69190*/  LDL.LU R6, [R1+0x274c] ;  /* 0x00274c0001067983 */ /* 0x000f280000300800 */
[----:B------:R1:W-:Y:S01]  /*691a0*/  LDGSTS.E [R7+0x10500], desc[UR74][R8.64], P0 ;  /* 0x1050000008077fae */ /* 0x0003e200081a104a */
[----:B------:R-:W-:-:S05]  /*691b0*/  IADD3 R16, P1, PT, R16, R2, RZ ;  /* 0x0000000210107210 */ /* 0x000fca0007f3e0ff */
[----:B--2---:R-:W-:Y:S01]  /*691c0*/  IMAD.X R18, R18, 0x1, R3, P1 ;  /* 0x0000000112127824 */ /* 0x004fe200008e0603 */
[----:B------:R-:W-:Y:S04]  /*691d0*/  STL [R1+0x265c], R16 ;  /* 0x00265c1001007387 */ /* 0x000fe80000100800 */
[----:B------:R2:W-:Y:S01]  /*691e0*/  STL [R1+0x2658], R18 ;  /* 0x0026581201007387 */ /* 0x0005e20000100800 */
[----:B-1----:R-:W-:Y:S01]  /*691f0*/  MOV R9, R18 ;  /* 0x0000001200097202 */ /* 0x002fe20000000f00 */
[----:B------:R-:W-:Y:S01]  /*69200*/  IMAD.MOV.U32 R8, RZ, RZ, R16 ;  /* 0x000000ffff087224 */ /* 0x000fe200078e0010 */
[----:B------:R-:W-:Y:S01]  /*69210*/  UISETP.GT.AND UP1, UPT, UR14, 0x24, UPT ;  /* 0x000000240e00788c */ /* 0x000fe2000bf24270 */
[----:B--2---:R-:W2:Y:S04]  /*69220*/  LDL.LU R18, [R1+0x2740] ;  /* 0x0027400001127983 */ /* 0x004ea80000300800 */
[----:B------:R-:W2:Y:S01]  /*69230*/  LDL.LU R16, [R1+0x2748] ;  /* 0x0027480001107983 */ /* 0x000ea20000300800 */
[----:B------:R-:W-:-:S03]  /*69240*/  USEL UR10, URZ, 0x4, !UP1 ;  /* 0x00000004ff0a7887 */ /* 0x000fc6000c800000 */
[----:B------:R1:W-:Y:S01]  /*69250*/  LDGSTS.E [R7+0x10600], desc[UR74][R8.64], P0 ;  /* 0x1060000008077fae */ /* 0x0003e200081a104a */
[----:B------:R-:W-:-:S06]  /*69260*/  USEL UR10, UR10, URZ, !UP0 ;  /* 0x000000ff0a0a7287 */ /* 0x000fcc000c000000 */
[----:B------:R-:W-:Y:S02]  /*69270*/  ISETP.NE.U32.AND P1, PT, RZ, UR10, PT ;  /* 0x0000000aff007c0c */ /* 0x000fe4000bf25070 */
[-C--:B---3--:R-:W-:Y:S02]  /*69280*/  IADD3 R12, P2, PT, R12, R2.reuse, RZ ;  /* 0x000000020c0c7210 */ /* 0x088fe40007f5e0ff */
        /* <DEDUP_REMOVED lines=9> */
[----:B------:R-:W2:Y:S01]  /*69320*/  LDL.LU R21, [R1+0x2754] ;  /* 0x0027540001157983 */ /* 0x000ea20000300800 */
[----:B------:R-:W-:-:S03]  /*69330*/  IADD3 R13, P0, PT, R13, R2, RZ ;  /* 0x000000020d0d7210 */ /* 0x000fc60007f1e0ff */
[----:B------:R-:W-:Y:S01]  /*69340*/  STL [R1+0x2728], R19 ;  /* 0x0027281301007387 */ /* 0x000fe20000100800 */
[----:B---3--:R-:W-:Y:S01]  /*69350*/  IMAD.MOV.U32 R8, RZ, RZ, R14 ;  /* 0x000000ffff087224 */ /* 0x008fe200078e000e */
[----:B------:R-:W-:Y:S02]  /*69360*/  MOV R9, R19 ;  /* 0x0000001300097202 */ /* 0x000fe40000000f00 */
[----:B-1----:R-:W3:Y:S01]  /*69370*/  LDL.LU R12, [R1+0x275c] ;  /* 0x00275c00010c7983 */ /* 0x002ee20000300800 */
[----:B------:R-:W-:-:S03]  /*69380*/  IADD3 R10, P2, PT, R10, R2, RZ ;  /* 0x000000020a0a7210 */ /* 0x000fc60007f5e0ff */
[----:B------:R-:W3:Y:S04]  /*69390*/  LDL.LU R22, [R1+0x2750] ;  /* 0x0027500001167983 */ /* 0x000ee80000300800 */
[----:B------:R-:W3:Y:S04]  /*693a0*/  LDL.LU R14, [R1+0x2758] ;  /* 0x00275800010e7983 */ /* 0x000ee80000300800 */
[----:B------:R1:W-:Y:S04]  /*693b0*/  STL [R1+0x2734], R13 ;  /* 0x0027340d01007387 */ /* 0x0003e80000100800 */
[----:B------:R1:W-:Y:S02]  /*693c0*/  LDGSTS.E [R7+0x12000], desc[UR74][R8.64], P1 ;  /* 0x1200000008077fae */ /* 0x0003e400089a104a */
[----:B-1----:R-:W-:-:S02]  /*693d0*/  IMAD.MOV.U32 R8, RZ, RZ, R13 ;  /* 0x000000ffff087224 */ /* 0x002fc400078e000d */
[----:B------:R-:W-:-:S05]  /*693e0*/  IMAD.X R15, R15, 0x1, R3, P0 ;  /* 0x000000010f0f7824 */ /* 0x000fca00000e0603 */
[----:B------:R1:W-:Y:S01]  /*693f0*/  STL [R1+0x2730], R15 ;  /* 0x0027300f01007387 */ /* 0x0003e20000100800 */
[----:B------:R-:W-:-:S03]  /*69400*/  IMAD.X R11, R11, 0x1, R3, P2 ;  /* 0x000000010b0b7824 */ /* 0x000fc600010e0603 */
[----:B------:R1:W-:Y:S04]  /*69410*/  STL [R1+0x273c], R10 ;  /* 0x00273c0a01007387 */ /* 0x0003e80000100800 */
[----:B------:R-:W3:Y:S01]  /*69420*/  LDL.LU R13, [R1+0x2764] ;  /* 0x00276400010d7983 */ /* 0x000ee20000300800 */
[----:B------:R-:W-:-:S03]  /*69430*/  IMAD.MOV.U32 R9, RZ, RZ, R15 ;  /* 0x000000ffff097224 */ /* 0x000fc600078e000f */
[----:B------:R4:W-:Y:S04]  /*69440*/  STL [R1+0x2738], R11 ;  /* 0x0027380b01007387 */ /* 0x0009e80000100800 */
[----:B-1----:R-:W3:Y:S01]  /*69450*/  LDL.LU R15, [R1+0x2760] ;  /* 0x00276000010f7983 */ /* 0x002ee20000300800 */
[-C--:B----4-:R-:W-:Y:S02]  /*69460*/  IADD3 R17, P0, PT, R17, R2.reuse, RZ ;  /* 0x0000000211117210 */ /* 0x090fe40007f1e0ff */
[----:B------:R-:W-:Y:S01]  /*69470*/  IADD3 R6, P2, PT, R6, R2, RZ ;  /* 0x0000000206067210 */ /* 0x000fe20007f5e0ff */
[----:B------:R1:W-:Y:S02]  /*69480*/  LDGSTS.E [R7+0x12100], desc[UR74][R8.64], P1 ;  /* 0x1210000008077fae */ /* 0x0003e400089a104a */
[----:B-1----:R-:W-:Y:S01]  /*69490*/  IMAD.MOV.U32 R8, RZ, RZ, R10 ;  /* 0x000000ffff087224 */ /* 0x002fe200078e000a */
[----:B------:R-:W-:Y:S01]  /*694a0*/  MOV R9, R11 ;  /* 0x0000000b00097202 */ /* 0x000fe20000000f00 */
[----:B------:R-:W4:Y:S04]  /*694b0*/  LDL.LU R10, [R1+0x282c] ;  /* 0x00282c00010a7983 */ /* 0x000f280000300800 */
[----:B------:R-:W4:Y:S04]  /*694c0*/  LDL.LU R11, [R1+0x2834] ;  /* 0x00283400010b7983 */ /* 0x000f280000300800 */
[----:B------:R-:W-:Y:S04]  /*694d0*/  STL [R1+0x2744], R17 ;  /* 0x0027441101007387 */ /* 0x000fe80000100800 */
[----:B------:R1:W-:Y:S01]  /*694e0*/  LDGSTS.E [R7+0x12200], desc[UR74][R8.64], P1 ;  /* 0x1220000008077fae */ /* 0x0003e200089a104a */
[----:B--2---:R-:W-:-:S05]  /*694f0*/  IMAD.X R18, R18, 0x1, R3, P0 ;  /* 0x0000000112127824 */ /* 0x004fca00000e0603 */
[----:B------:R2:W-:Y:S01]  /*69500*/  STL [R1+0x2740], R18 ;  /* 0x0027401201007387 */ /* 0x0005e20000100800 */
[----:B------:R-:W-:-:S03]  /*69510*/  IMAD.X R16, R16, 0x1, R3, P2 ;  /* 0x0000000110107824 */ /* 0x000fc600010e0603 */
[----:B------:R-:W-:Y:S04]  /*69520*/  STL [R1+0x274c], R6 ;  /* 0x00274c0601007387 */ /* 0x000fe80000100800 */
[----:B------:R-:W4:Y:S04]  /*69530*/  LDL.LU R20, [R1+0x2828] ;  /* 0x0028280001147983 */ /* 0x000f280000300800 */
[----:B------:R2:W-:Y:S04]  /*69540*/  STL [R1+0x2748], R16 ;  /* 0x0027481001007387 */ /* 0x0005e80000100800 */
[----:B------:R-:W4:Y:S01]  /*69550*/  LDL.LU R19, [R1+0x2830] ;  /* 0x0028300001137983 */ /* 0x000f220000300800 */
[----:B-1----:R-:W-:-:S02]  /*69560*/  IMAD.MOV.U32 R8, RZ, RZ, R17 ;  /* 0x000000ffff087224 */ /* 0x002fc400078e0011 */
[----:B------:R-:W-:Y:S02]  /*69570*/  IMAD.MOV.U32 R9, RZ, RZ, R18 ;  /* 0x000000ffff097224 */ /* 0x000fe400078e0012 */
[----:B--2---:R-:W2:Y:S04]  /*69580*/  LDL.LU R18, [R1+0x2838] ;  /* 0x0028380001127983 */ /* 0x004ea80000300800 */
[----:B------:R1:W-:Y:S04]  /*69590*/  LDGSTS.E [R7+0x12300], desc[UR74][R8.64], P1 ;  /* 0x1230000008077fae */ /* 0x0003e800089a104a */
[----:B------:R-:W2:Y:S01]  /*695a0*/  LDL.LU R17, [R1+0x283c] ;  /* 0x00283c0001117983 */ /* 0x000ea20000300800 */
[----:B-1----:R-:W-:Y:S01]  /*695b0*/  MOV R9, R16 ;  /* 0x0000001000097202 */ /* 0x002fe20000000f00 */
[----:B------:R-:W-:-:S02]  /*695c0*/  IMAD.MOV.U32 R8, RZ, RZ, R6 ;  /* 0x000000ffff087224 */ /* 0x000fc400078e0006 */
[----:B------:R-:W2:Y:S04]  /*695d0*/  LDL.LU R16, [R1+0x2840] ;  /* 0x0028400001107983 */ /* 0x000ea80000300800 */
[----:B------:R-:W2:Y:S04]  /*695e0*/  LDL.LU R6, [R1+0x2844] ;  /* 0x0028440001067983 */ /* 0x000ea80000300800 */
[----:B------:R1:W-:Y:S01]  /*695f0*/  LDGSTS.E [R7+0x12400], desc[UR74][R8.64], P1 ;  /* 0x1240000008077fae */ /* 0x0003e200089a104a */
[----:B------:R-:W-:Y:S01]  /*69600*/  UISETP.GT.AND UP1, UPT, UR14, 0x28, UPT ;  /* 0x000000280e00788c */ /* 0x000fe2000bf24270 */
[----:B------:R-:W-:-:S05]  /*69610*/  IADD3 R21, P0, PT, R21, R2, RZ ;  /* 0x0000000215157210 */ /* 0x000fca0007f1e0ff */
[----:B-1----:R-:W-:Y:S01]  /*69620*/  IMAD.MOV.U32 R8, RZ, RZ, R21 ;  /* 0x000000ffff087224 */ /* 0x002fe200078e0015 */
[----:B---3--:R-:W-:Y:S01]  /*69630*/  IADD3 R12, P2, PT, R12, R2, RZ ;  /* 0x000000020c0c7210 */ /* 0x008fe20007f5e0ff */
[----:B------:R-:W-:-:S04]  /*69640*/  IMAD.X R22, R22, 0x1, R3, P0 ;  /* 0x0000000116167824 */ /* 0x000fc800000e0603 */
[----:B------:R-:W-:Y:S02]  /*69650*/  IMAD.MOV.U32 R9, RZ, RZ, R22 ;  /* 0x000000ffff097224 */ /* 0x000fe400078e0016 */
[----:B------:R-:W-:Y:S01]  /*69660*/  IMAD.X R14, R14, 0x1, R3, P2 ;  /* 0x000000010e0e7824 */ /* 0x000fe200010e0603 */
[----:B------:R-:W-:Y:S04]  /*69670*/  STL [R1+0x2754], R21 ;  /* 0x0027541501007387 */ /* 0x000fe80000100800 */
[----:B------:R-:W-:Y:S04]  /*69680*/  STL [R1+0x2750], R22 ;  /* 0x0027501601007387 */ /* 0x000fe80000100800 */
[----:B------:R1:W-:Y:S04]  /*69690*/  LDGSTS.E [R7+0x12500], desc[UR74][R8.64], P1 ;  /* 0x1250000008077fae */ /* 0x0003e800089a104a */
[----:B------:R-:W-:Y:S04]  /*696a0*/  STL [R1+0x275c], R12 ;  /* 0x00275c0c01007387 */ /* 0x000fe80000100800 */
[----:B------:R3:W-:Y:S01]  /*696b0*/  STL [R1+0x2758], R14 ;  /* 0x0027580e01007387 */ /* 0x0007e20000100800 */
[----:B-1----:R-:W-:Y:S01]  /*696c0*/  IMAD.MOV.U32 R8, RZ, RZ, R12 ;  /* 0x000000ffff087224 */ /* 0x002fe200078e000c */
[----:B------:R-:W-:Y:S01]  /*696d0*/  MOV R9, R14 ;  /* 0x0000000e00097202 */ /* 0x000fe20000000f00 */
[----:B------:R-:W-:Y:S01]  /*696e0*/  USEL UR10, URZ, 0x4, !UP1 ;  /* 0x00000004ff0a7887 */ /* 0x000fe2000c800000 */
[----:B---3--:R-:W3:Y:S04]  /*696f0*/  LDL.LU R14, [R1+0x284c] ;  /* 0x00284c00010e7983 */ /* 0x008ee80000300800 */
[----:B------:R-:W3:Y:S04]  /*69700*/  LDL.LU R12, [R1+0x2854] ;  /* 0x00285400010c7983 */ /* 0x000ee80000300800 */
        /* <DEDUP_REMOVED lines=10> */
[----:B-1----:R-:W3:Y:S01]  /*697b0*/  LDL.LU R15, [R1+0x2848] ;  /* 0x00284800010f7983 */ /* 0x002ee20000300800 */
[----:B----4-:R-:W-:-:S03]  /*697c0*/  IADD3 R10, P1, PT, R10, R2, RZ ;  /* 0x000000020a0a7210 */ /* 0x010fc60007f3e0ff */
[----:B------:R-:W4:Y:S01]  /*697d0*/  LDL.LU R13, [R1+0x2850] ;  /* 0x00285000010d7983 */ /* 0x000f220000300800 */
        /* <DEDUP_REMOVED lines=8> */
[----:B-1----:R-:W4:Y:S04]  /*69860*/  LDL.LU R10, [R1+0x285c] ;  /* 0x00285c00010a7983 */ /* 0x002f280000300800 */
[----:B------:R1:W-:Y:S04]  /*69870*/  LDGSTS.E [R7+0x14000], desc[UR74][R8.64], P0 ;  /* 0x1400000008077fae */ /* 0x0003e800081a104a */
[----:B------:R2:W-:Y:S01]  /*69880*/  STL [R1+0x2830], R19 ;  /* 0x0028301301007387 */ /* 0x0005e20000100800 */
[----:B-1----:R-:W-:-:S03]  /*69890*/  IMAD.MOV.U32 R8, RZ, RZ, R11 ;  /* 0x000000ffff087224 */ /* 0x002fc600078e000b */
[----:B--2---:R-:W2:Y:S01]  /*698a0*/  LDL.LU R11, [R1+0x2858] ;  /* 0x00285800010b7983 */ /* 0x004ea20000300800 */
[-C--:B------:R-:W-:Y:S02]  /*698b0*/  IADD3 R17, P1, PT, R17, R2.reuse, RZ ;  /* 0x0000000211117210 */ /* 0x080fe40007f3e0ff */
[----:B------:R-:W-:-:S03]  /*698c0*/  IADD3 R6, P2, PT, R6, R2, RZ ;  /* 0x0000000206067210 */ /* 0x000fc60007f5e0ff */
[--C-:B------:R-:W-:Y:S01]  /*698d0*/  IMAD.X R18, R18, 0x1, R3.reuse, P1 ;  /* 0x0000000112127824 */ /* 0x100fe200008e0603 */
[----:B------:R-:W-:Y:S01]  /*698e0*/  STL [R1+0x283c], R17 ;  /* 0x00283c1101007387 */ /* 0x000fe20000100800 */
[----:B------:R-:W-:-:S03]  /*698f0*/  IMAD.X R16, R16, 0x1, R3, P2 ;  /* 0x0000000110107824 */ /* 0x000fc600010e0603 */
[----:B------:R-:W-:Y:S04]  /*69900*/  STL [R1+0x2838], R18 ;  /* 0x0028381201007387 */ /* 0x000fe80000100800 */
[----:B------:R1:W-:Y:S04]  /*69910*/  STL [R1+0x2844], R6 ;  /* 0x0028440601007387 */ /* 0x0003e80000100800 */
[----:B------:R1:W-:Y:S04]  /*69920*/  STL [R1+0x2840], R16 ;  /* 0x0028401001007387 */ /* 0x0003e80000100800 */
[----:B------:R-:W2:Y:S01]  /*69930*/  LDL.LU R24, [R1+0x2860] ;  /* 0x0028600001187983 */ /* 0x000ea20000300800 */
[----:B------:R-:W-:-:S03]  /*69940*/  IMAD.MOV.U32 R9, RZ, RZ, R19 ;  /* 0x000000ffff097224 */ /* 0x000fc600078e0013 */
[----:B------:R-:W2:Y:S04]  /*69950*/  LDL.LU R23, [R1+0x2864] ;  /* 0x0028640001177983 */ /* 0x000ea80000300800 */
[----:B------:R1:W-:Y:S04]  /*69960*/  LDGSTS.E [R7+0x14100], desc[UR74][R8.64], P0 ;  /* 0x1410000008077fae */ /* 0x0003e800081a104a */
[----:B------:R-:W2:Y:S04]  /*69970*/  LDL.LU R22, [R1+0x2928] ;  /* 0x0029280001167983 */ /* 0x000ea80000300800 */
[----:B------:R-:W2:Y:S01]  /*69980*/  LDL.LU R21, [R1+0x292c] ;  /* 0x00292c0001157983 */ /* 0x000ea20000300800 */
[----:B-1----:R-:W-:Y:S01]  /*69990*/  MOV R8, R17 ;  /* 0x0000001100087202 */ /* 0x002fe20000000f00 */
[----:B------:R-:W-:-:S02]  /*699a0*/  IMAD.MOV.U32 R9, RZ, RZ, R18 ;  /* 0x000000ffff097224 */ /* 0x000fc400078e0012 */
[----:B------:R-:W2:Y:S04]  /*699b0*/  LDL.LU R19, [R1+0x2934] ;  /* 0x0029340001137983 */ /* 0x000ea80000300800 */
[----:B------:R1:W-:Y:S02]  /*699c0*/  LDGSTS.E [R7+0x14200], desc[UR74][R8.64], P0 ;  /* 0x1420000008077fae */ /* 0x0003e400081a104a */
[----:B-1----:R-:W-:Y:S02]  /*699d0*/  IMAD.MOV.U32 R8, RZ, RZ, R6 ;  /* 0x000000ffff087224 */ /* 0x002fe400078e0006 */
[----:B------:R-:W2:Y:S01]  /*699e0*/  LDL.LU R6, [R1+0x293c] ;  /* 0x00293c0001067983 */ /* 0x000ea20000300800 */
[-C--:B---3--:R-:W-:Y:S02]  /*699f0*/  IADD3 R14, P1, PT, R14, R2.reuse, RZ ;  /* 0x000000020e0e7210 */ /* 0x088fe40007f3e0ff */
[----:B------:R-:W-:-:S03]  /*69a00*/  IADD3 R12, P2, PT, R12, R2, RZ ;  /* 0x000000020c0c7210 */ /* 0x000fc60007f5e0ff */
[----:B------:R1:W-:Y:S01]  /*69a10*/  STL [R1+0x284c], R14 ;  /* 0x00284c0e01007387 */ /* 0x0003e20000100800 */
[----:B------:R-:W-:-:S05]  /*69a20*/  IMAD.MOV.U32 R9, RZ, RZ, R16 ;  /* 0x000000ffff097224 */ /* 0x000fca00078e0010 */
[----:B------:R3:W-:Y:S02]  /*69a30*/  LDGSTS.E [R7+0x14300], desc[UR74][R8.64], P0 ;  /* 0x1430000008077fae */ /* 0x0007e400081a104a */
[----:B---3--:R-:W-:Y:S01]  /*69a40*/  MOV R8, R14 ;  /* 0x0000000e00087202 */ /* 0x008fe20000000f00 */
[----:B------:R-:W-:-:S05]  /*69a50*/  IMAD.X R15, R15, 0x1, R3, P1 ;  /* 0x000000010f0f7824 */ /* 0x000fca00008e0603 */
[----:B------:R3:W-:Y:S01]  /*69a60*/  STL [R1+0x2848], R15 ;  /* 0x0028480f01007387 */ /* 0x0007e20000100800 */
[----:B----4-:R-:W-:-:S03]  /*69a70*/  IMAD.X R13, R13, 0x1, R3, P2 ;  /* 0x000000010d0d7824 */ /* 0x010fc600010e0603 */
[----:B------:R-:W-:Y:S04]  /*69a80*/  STL [R1+0x2854], R12 ;  /* 0x0028540c01007387 */ /* 0x000fe80000100800 */
[----:B------:R-:W4:Y:S04]  /*69a90*/  LDL.LU R20, [R1+0x2930] ;  /* 0x0029300001147983 */ /* 0x000f280000300800 */
[----:B------:R-:W-:Y:S04]  /*69aa0*/  STL [R1+0x2850], R13 ;  /* 0x0028500d01007387 */ /* 0x000fe80000100800 */
[----:B------:R-:W4:Y:S04]  /*69ab0*/  LDL.LU R18, [R1+0x2938] ;  /* 0x0029380001127983 */ /* 0x000f280000300800 */
[----:B------:R-:W4:Y:S04]  /*69ac0*/  LDL.LU R16, [R1+0x2944] ;  /* 0x0029440001107983 */ /* 0x000f280000300800 */
[----:B-1----:R-:W4:Y:S01]  /*69ad0*/  LDL.LU R14, [R1+0x294c] ;  /* 0x00294c00010e7983 */ /* 0x002f220000300800 */
[----:B------:R-:W-:-:S05]  /*69ae0*/  IMAD.MOV.U32 R9, RZ, RZ, R15 ;  /* 0x000000ffff097224 */ /* 0x000fca00078e000f */
[----:B------:R1:W-:Y:S01]  /*69af0*/  LDGSTS.E [R7+0x14400], desc[UR74][R8.64], P0 ;  /* 0x1440000008077fae */ /* 0x0003e200081a104a */
[----:B------:R-:W-:-:S05]  /*69b00*/  IADD3 R10, P1, PT, R10, R2, RZ ;  /* 0x000000020a0a7210 */ /* 0x000fca0007f3e0ff */
[----:B------:R-:W-:Y:S01]  /*69b10*/  STL [R1+0x285c], R10 ;  /* 0x00285c0a01007387 */ /* 0x000fe20000100800 */
[----:B--2---:R-:W-:-:S05]  /*69b20*/  IMAD.X R11, R11, 0x1, R3, P1 ;  /* 0x000000010b0b7824 */ /* 0x004fca00008e0603 */
[----:B------:R2:W-:Y:S04]  /*69b30*/  STL [R1+0x2858], R11 ;  /* 0x0028580b01007387 */ /* 0x0005e80000100800 */
[----:B------:R-:W4:Y:S04]  /*69b40*/  LDL.LU R17, [R1+0x2940] ;  /* 0x0029400001117983 */ /* 0x000f280000300800 */
[----:B---3--:R-:W3:Y:S01]  /*69b50*/  LDL.LU R15, [R1+0x2948] ;  /* 0x00294800010f7983 */ /* 0x008ee20000300800 */
[----:B-1----:R-:W-:Y:S02]  /*69b60*/  IMAD.MOV.U32 R8, RZ, RZ, R12 ;  /* 0x000000ffff087224 */ /* 0x002fe400078e000c */
[----:B------:R-:W-:Y:S01]  /*69b70*/  IMAD.MOV.U32 R9, RZ, RZ, R13 ;  /* 0x000000ffff097224 */ /* 0x000fe200078e000d */
[----:B------:R-:W-:-:S04]  /*69b80*/  UISETP.GT.AND UP1, UPT, UR14, 0x2c, UPT ;  /* 0x0000002c0e00788c */ /* 0x000fc8000bf24270 */
[----:B------:R1:W-:Y:S01]  /*69b90*/  LDGSTS.E [R7+0x14500], desc[UR74][R8.64], P0 ;  /* 0x1450000008077fae */ /* 0x0003e200081a104a */
[----:B------:R-:W-:Y:S01]  /*69ba0*/  USEL UR10, URZ, 0x4, !UP1 ;  /* 0x00000004ff0a7887 */ /* 0x000fe2000c800000 */
[----:B------:R-:W-:Y:S02]  /*69bb0*/  IADD3 R23, P2, PT, R23, R2, RZ ;  /* 0x0000000217177210 */ /* 0x000fe40007f5e0ff */
[----:B-1----:R-:W-:Y:S01]  /*69bc0*/  MOV R9, R11 ;  /* 0x0000000b00097202 */ /* 0x002fe20000000f00 */
[----:B------:R-:W-:Y:S01]  /*69bd0*/  IMAD.MOV.U32 R8, RZ, RZ, R10 ;  /* 0x000000ffff087224 */ /* 0x000fe200078e000a */
[----:B--2---:R-:W2:Y:S04]  /*69be0*/  LDL.LU R11, [R1+0x2950] ;  /* 0x00295000010b7983 */ /* 0x004ea80000300800 */
[----:B------:R-:W2:Y:S01]  /*69bf0*/  LDL.LU R10, [R1+0x2954] ;  /* 0x00295400010a7983 */ /* 0x000ea20000300800 */
[----:B------:R-:W-:-:S03]  /*69c00*/  IMAD.X R24, R24, 0x1, R3, P2 ;  /* 0x0000000118187824 */ /* 0x000fc600010e0603 */
[----:B------:R-:W2:Y:S01]  /*69c10*/  LDL.LU R13, [R1+0x2958] ;  /* 0x00295800010d7983 */ /* 0x000ea20000300800 */
[----:B------:R-:W-:-:S03]  /*69c20*/  USEL UR10, UR10, URZ, !UP0 ;  /* 0x000000ff0a0a7287 */ /* 0x000fc6000c000000 */
[----:B------:R-:W2:Y:S01]  /*69c30*/  LDL.LU R12, [R1+0x295c] ;  /* 0x00295c00010c7983 */ /* 0x000ea20000300800 */
[----:B------:R-:W-:-:S03]  /*69c40*/  IADD3 R21, P3, PT, R21, R2, RZ ;  /* 0x0000000215157210 */ /* 0x000fc60007f7e0ff */
[----:B------:R1:W-:Y:S01]  /*69c50*/  LDGSTS.E [R7+0x14600], desc[UR74][R8.64], P0 ;  /* 0x1460000008077fae */ /* 0x0003e200081a104a */
[----:B------:R-:W-:Y:S01]  /*69c60*/  ISETP.NE.U32.AND P1, PT, RZ, UR10, PT ;  /* 0x0000000aff007c0c */ /* 0x000fe2000bf25070 */
[----:B------:R-:W-:Y:S02]  /*69c70*/  IMAD.X R22, R22, 0x1, R3, P3 ;  /* 0x0000000116167824 */ /* 0x000fe400018e0603 */
[----:B-1----:R-:W-:Y:S02]  /*69c80*/  IMAD.MOV.U32 R8, RZ, RZ, R23 ;  /* 0x000000ffff087224 */ /* 0x002fe400078e0017 */
[----:B------:R-:W-:-:S05]  /*69c90*/  IMAD.MOV.U32 R9, RZ, RZ, R24 ;  /* 0x000000ffff097224 */ /* 0x000fca00078e0018 */
[----:B------:R1:W-:Y:S01]  /*69ca0*/  LDGSTS.E [R7+0x14700], desc[UR74][R8.64], P0 ;  /* 0x1470000008077fae */ /* 0x0003e200081a104a */
[----:B------:R-:W-:-:S03]  /*69cb0*/  IADD3 R19, P0, PT, R19, R2, RZ ;  /* 0x0000000213137210 */ /* 0x000fc60007f1e0ff */
[----:B------:R-:W-:Y:S04]  /*69cc0*/  STL [R1+0x2864], R23 ;  /* 0x0028641701007387 */ /* 0x000fe80000100800 */
[----:B------:R-:W-:Y:S01]  /*69cd0*/  STL [R1+0x2860], R24 ;  /* 0x0028601801007387 */ /* 0x000fe20000100800 */
[----:B------:R-:W-:-:S03]  /*69ce0*/  IADD3 R6, P2, PT, R6, R2, RZ ;  /* 0x0000000206067210 */ /* 0x000fc60007f5e0ff */
[----:B------:R-:W-:Y:S04]  /*69cf0*/  STL [R1+0x292c], R21 ;  /* 0x00292c1501007387 */ /* 0x000fe80000100800 */
[----:B------:R-:W-:Y:S04]  /*69d00*/  STL [R1+0x2928], R22 ;  /* 0x0029281601007387 */ /* 0x000fe80000100800 */
[----:B------:R-:W-:Y:S01]  /*69d10*/  STL [R1+0x2934], R19 ;  /* 0x0029341301007387 */ /* 0x000fe20000100800 */
[----:B-1----:R-:W-:Y:S01]  /*69d20*/  IMAD.MOV.U32 R8, RZ, RZ, R21 ;  /* 0x000000ffff087224 */ /* 0x002fe200078e0015 */
[----:B------:R-:W-:-:S05]  /*69d30*/  MOV R9, R22 ;  /* 0x0000001600097202 */ /* 0x000fca0000000f00 */
[----:B------:R1:W-:Y:S02]  /*69d40*/  LDGSTS.E [R7+0x16000], desc[UR74][R8.64], P1 ;  /* 0x1600000008077fae */ /* 0x0003e400089a104a */
[----:B-1----:R-:W-:Y:S02]  /*69d50*/  IMAD.MOV.U32 R8, RZ, RZ, R19 ;  /* 0x000000ffff087224 */ /* 0x002fe400078e0013 */
[----:B----4-:R-:W-:-:S04]  /*69d60*/  IMAD.X R20, R20, 0x1, R3, P0 ;  /* 0x0000000114147824 */ /* 0x010fc800000e0603 */
[----:B------:R-:W-:Y:S01]  /*69d70*/  IMAD.MOV.U32 R9, RZ, RZ, R20 ;  /* 0x000000ffff097224 */ /* 0x000fe200078e0014 */
[----:B------:R1:W-:Y:S04]  /*69d80*/  STL [R1+0x2930], R20 ;  /* 0x0029301401007387 */ /* 0x0003e80000100800 */
[----:B------:R4:W-:Y:S01]  /*69d90*/  STL [R1+0x293c], R6 ;  /* 0x00293c0601007387 */ /* 0x0009e20000100800 */
[----:B------:R-:W-:-:S03]  /*69da0*/  IMAD.X R18, R18, 0x1, R3, P2 ;  /* 0x0000000112127824 */ /* 0x000fc600010e0603 */
[----:B------:R4:W-:Y:S04]  /*69db0*/  LDGSTS.E [R7+0x16100], desc[UR74][R8.64], P1 ;  /* 0x1610000008077fae */ /* 0x0009e800089a104a */
[----:B-1----:R-:W2:Y:S04]  /*69dc0*/  LDL.LU R20, [R1+0x2964] ;  /* 0x0029640001147983 */ /* 0x002ea80000300800 */
[----:B------:R-:W-:Y:S04]  /*69dd0*/  STL [R1+0x2938], R18 ;  /* 0x0029381201007387 */ /* 0x000fe80000100800 */
[----:B------:R-:W2:Y:S01]  /*69de0*/  LDL.LU R21, [R1+0x2960] ;  /* 0x0029600001157983 */ /* 0x000ea20000300800 */
[----:B------:R-:W-:-:S02]  /*69df0*/  IADD3 R16, P0, PT, R16, R2, RZ ;  /* 0x0000000210107210 */ /* 0x000fc40007f1e0ff */
[----:B------:R-:W-:Y:S01]  /*69e00*/  IADD3 R14, P2, PT, R14, R2, RZ ;  /* 0x000000020e0e7210 */ /* 0x000fe20007f5e0ff */
[----:B------:R-:W2:Y:S01]  /*69e10*/  LDL.LU R26, [R1+0x2a2c] ;  /* 0x002a2c00011a7983 */ /* 0x000ea20000300800 */
[----:B----4-:R-:W-:-:S03]  /*69e20*/  IMAD.MOV.U32 R8, RZ, RZ, R6 ;  /* 0x000000ffff087224 */ /* 0x010fc600078e0006 */
[----:B------:R-:W4:Y:S04]  /*69e30*/  LDL.LU R6, [R1+0x2a34] ;  /* 0x002a340001067983 */ /* 0x000f280000300800 */
[----:B------:R-:W-:Y:S01]  /*69e40*/  STL [R1+0x2944], R16 ;  /* 0x0029441001007387 */ /* 0x000fe20000100800 */
[----:B------:R-:W-:-:S05]  /*69e50*/  IMAD.X R17, R17, 0x1, R3, P0 ;  /* 0x0000000111117824 */ /* 0x000fca00000e0603 */
[----:B------:R-:W-:Y:S04]  /*69e60*/  STL [R1+0x2940], R17 ;  /* 0x0029401101007387 */ /* 0x000fe80000100800 */
[----:B------:R-:W-:Y:S01]  /*69e70*/  STL [R1+0x294c], R14 ;  /* 0x00294c0e01007387 */ /* 0x000fe20000100800 */
[----:B---3--:R-:W-:-:S03]  /*69e80*/  IMAD.X R15, R15, 0x1, R3, P2 ;  /* 0x000000010f0f7824 */ /* 0x008fc600010e0603 */
[----:B------:R-:W3:Y:S04]  /*69e90*/  LDL.LU R27, [R1+0x2a28] ;  /* 0x002a2800011b7983 */ /* 0x000ee80000300800 */
[----:B------:R-:W-:Y:S04]  /*69ea0*/  STL [R1+0x2948], R15 ;  /* 0x0029480f01007387 */ /* 0x000fe80000100800 */
[----:B------:R-:W3:Y:S01]  /*69eb0*/  LDL.LU R28, [R1+0x2a30] ;  /* 0x002a3000011c7983 */ /* 0x000ee20000300800 */
[----:B------:R-:W-:-:S05]  /*69ec0*/  MOV R9, R18 ;  /* 0x0000001200097202 */ /* 0x000fca0000000f00 */
[----:B------:R1:W-:Y:S01]  /*69ed0*/  LDGSTS.E [R7+0x16200], desc[UR74][R8.64], P1 ;  /* 0x1620000008077fae */ /* 0x0003e200089a104a */
[----:B--2---:R-:W-:Y:S01]  /*69ee0*/  IADD3 R10, P0, PT, R10, R2, RZ ;  /* 0x000000020a0a7210 */ /* 0x004fe20007f1e0ff */
[----:B-1----:R-:W-:Y:S02]  /*69ef0*/  IMAD.MOV.U32 R8, RZ, RZ, R16 ;  /* 0x000000ffff087224 */ /* 0x002fe400078e0010 */
[----:B------:R-:W-:Y:S02]  /*69f00*/  IMAD.MOV.U32 R9, RZ, RZ, R17 ;  /* 0x000000ffff097224 */ /* 0x000fe400078e0011 */
[----:B------:R-:W-:-:S03]  /*69f10*/  IMAD.X R11, R11, 0x1, R3, P0 ;  /* 0x000000010b0b7824 */ /* 0x000fc600000e0603 */
[----:B------:R1:W-:Y:S01]  /*69f20*/  LDGSTS.E [R7+0x16300], desc[UR74][R8.64], P1 ;  /* 0x1630000008077fae */ /* 0x0003e200089a104a */
[----:B------:R-:W-:-:S03]  /*69f30*/  IADD3 R12, P2, PT, R12, R2, RZ ;  /* 0x000000020c0c7210 */ /* 0x000fc60007f5e0ff */
[----:B------:R-:W-:Y:S04]  /*69f40*/  STL [R1+0x2954], R10 ;  /* 0x0029540a01007387 */ /* 0x000fe80000100800 */
[----:B------:R2:W-:Y:S01]  /*69f50*/  STL [R1+0x2950], R11 ;  /* 0x0029500b01007387 */ /* 0x0005e20000100800 */
[----:B------:R-:W-:-:S03]  /*69f60*/  IMAD.X R13, R13, 0x1, R3, P2 ;  /* 0x000000010d0d7824 */ /* 0x000fc600010e0603 */
[----:B------:R-:W-:Y:S01]  /*69f70*/  STL [R1+0x295c], R12 ;  /* 0x00295c0c01007387 */ /* 0x000fe20000100800 */
[----:B-1----:R-:W-:Y:S01]  /*69f80*/  IMAD.MOV.U32 R8, RZ, RZ, R14 ;  /* 0x000000ffff087224 */ /* 0x002fe200078e000e */
[----:B------:R-:W-:-:S05]  /*69f90*/  MOV R9, R15 ;  /* 0x0000000f00097202 */ /* 0x000fca0000000f00 */
[----:B------:R1:W-:Y:S02]  /*69fa0*/  LDGSTS.E [R7+0x16400], desc[UR74][R8.64], P1 ;  /* 0x1640000008077fae */ /* 0x0003e400089a104a */
[----:B-1----:R-:W-:Y:S02]  /*69fb0*/  IMAD.MOV.U32 R8, RZ, RZ, R10 ;  /* 0x000000ffff087224 */ /* 0x002fe400078e000a */
[----:B------:R-:W-:Y:S02]  /*69fc0*/  IMAD.MOV.U32 R9, RZ, RZ, R11 ;  /* 0x000000ffff097224 */ /* 0x000fe400078e000b */
[----:B--2---:R-:W2:Y:S04]  /*69fd0*/  LDL.LU.64 R10, [R1+0x2000] ;  /* 0x00200000010a7983 */ /* 0x004ea80000300a00 */
[----:B------:R1:W-:Y:S04]  /*69fe0*/  LDGSTS.E [R7+0x16500], desc[UR74][R8.64], P1 ;  /* 0x1650000008077fae */ /* 0x0003e800089a104a */
[----:B------:R1:W-:Y:S02]  /*69ff0*/  STL [R1+0x2958], R13 ;  /* 0x0029580d01007387 */ /* 0x0003e40000100800 */
[----:B-1----:R-:W-:Y:S01]  /*6a000*/  IMAD.MOV.U32 R8, RZ, RZ, R12 ;  /* 0x000000ffff087224 */ /* 0x002fe200078e000c */
[----:B------:R-:W-:-:S02]  /*6a010*/  MOV R9, R13 ;  /* 0x0000000d00097202 */ /* 0x000fc40000000f00 */
[----:B------:R-:W2:Y:S04]  /*6a020*/  LDL.LU.64 R12, [R1+0x1ff8] ;  /* 0x001ff800010c7983 */ /* 0x000ea80000300a00 */
[----:B------:R-:W2:Y:S04]  /*6a030*/  LDL.LU.64 R14, [R1+0x1ff0] ;  /* 0x001ff000010e7983 */ /* 0x000ea80000300a00 */
[----:B------:R-:W2:Y:S04]  /*6a040*/  LDL.LU.64 R16, [R1+0x1fe8] ;  /* 0x001fe80001107983 */ /* 0x000ea80000300a00 */
[----:B------:R-:W2:Y:S01]  /*6a050*/  LDL.LU.64 R18, [R1+0x1fe0] ;  /* 0x001fe00001127983 */ /* 0x000ea20000300a00 */
[----:B------:R-:W-:-:S03]  /*6a060*/  UISETP.GT.AND UP1, UPT, UR14, 0x30, UPT ;  /* 0x000000300e00788c */ /* 0x000fc6000bf24270 */
[----:B------:R1:W-:Y:S01]  /*6a070*/  LDGSTS.E [R7+0x16600], desc[UR74][R8.64], P1 ;  /* 0x1660000008077fae */ /* 0x0003e200089a104a */
[----:B------:R-:W-:-:S04]  /*6a080*/  USEL UR10, URZ, 0x4, !UP1 ;  /* 0x00000004ff0a7887 */ /* 0x000fc8000c800000 */
[----:B------:R-:W-:Y:S01]  /*6a090*/  USEL UR10, UR10, URZ, !UP0 ;  /* 0x000000ff0a0a7287 */ /* 0x000fe2000c000000 */
[----:B------:R-:W-:-:S05]  /*6a0a0*/  IADD3 R20, P0, PT, R20, R2, RZ ;  /* 0x0000000214147210 */ /* 0x000fca0007f1e0ff */
[----:B------:R-:W-:Y:S01]  /*6a0b0*/  IMAD.X R21, R21, 0x1, R3, P0 ;  /* 0x0000000115157824 */ /* 0x000fe200000e0603 */
[----:B------:R-:W-:Y:S01]  /*6a0c0*/  STL [R1+0x2964], R20 ;  /* 0x0029641401007387 */ /* 0x000fe20000100800 */
[----:B-1----:R-:W-:Y:S02]  /*6a0d0*/  IMAD.MOV.U32 R8, RZ, RZ, R20 ;  /* 0x000000ffff087224 */ /* 0x002fe400078e0014 */
[----:B------:R-:W-:Y:S01]  /*6a0e0*/  IMAD.MOV.U32 R9, RZ, RZ, R21 ;  /* 0x000000ffff097224 */ /* 0x000fe200078e0015 */
[----:B------:R1:W-:Y:S01]  /*6a0f0*/  STL [R1+0x2960], R21 ;  /* 0x0029601501007387 */ /* 0x0003e20000100800 */
[----:B------:R-:W-:-:S03]  /*6a100*/  IADD3 R26, P0, PT, R26, R2, RZ ;  /* 0x000000021a1a7210 */ /* 0x000fc60007f1e0ff */
[----:B------:R4:W-:Y:S04]  /*6a110*/  LDGSTS.E [R7+0x16700], desc[UR74][R8.64], P1 ;  /* 0x1670000008077fae */ /* 0x0009e800089a104a */
[----:B-1----:R-:W2:Y:S04]  /*6a120*/  LDL.LU.64 R20, [R1+0x1fd8] ;  /* 0x001fd80001147983 */ /* 0x002ea80000300a00 */
[----:B------:R-:W2:Y:S01]  /*6a130*/  LDL.LU.64 R22, [R1+0x1f10] ;  /* 0x001f100001167983 */ /* 0x000ea20000300a00 */
[----:B------:R-:W-:-:S03]  /*6a140*/  ISETP.NE.U32.AND P1, PT, RZ, UR10, PT ;  /* 0x0000000aff007c0c */ /* 0x000fc6000bf25070 */
[----:B------:R-:W2:Y:S01]  /*6a150*/  LDL.LU.64 R24, [R1+0x1f08] ;  /* 0x001f080001187983 */ /* 0x000ea20000300a00 */
[----:B----4-:R-:W-:-:S03]  /*6a160*/  IADD3 R6, P2, PT, R6, R2, RZ ;  /* 0x0000000206067210 */ /* 0x010fc60007f5e0ff */
[----:B------:R-:W-:Y:S01]  /*6a170*/  STL [R1+0x2a2c], R26 ;  /* 0x002a2c1a01007387 */ /* 0x000fe20000100800 */
[----:B------:R-:W-:Y:S01]  /*6a180*/  MOV R8, R26 ;  /* 0x0000001a00087202 */ /* 0x000fe20000000f00 */
[----:B---3--:R-:W-:-:S04]  /*6a190*/  IMAD.X R27, R27, 0x1, R3, P0 ;  /* 0x000000011b1b7824 */ /* 0x008fc800000e0603 */
[----:B------:R-:W-:Y:S01]  /*6a1a0*/  IMAD.MOV.U32 R9, RZ, RZ, R27 ;  /* 0x000000ffff097224 */ /* 0x000fe200078e001b */
[----:B------:R1:W-:Y:S01]  /*6a1b0*/  STL [R1+0x2a28], R27 ;  /* 0x002a281b01007387 */ /* 0x0003e20000100800 */
[----:B------:R-:W-:-:S03]  /*6a1c0*/  IMAD.X R28, R28, 0x1, R3, P2 ;  /* 0x000000011c1c7824 */ /* 0x000fc600010e0603 */
[----:B------:R-:W-:Y:S04]  /*6a1d0*/  STL [R1+0x2a34], R6 ;  /* 0x002a340601007387 */ /* 0x000fe80000100800 */
[----:B------:R3:W-:Y:S04]  /*6a1e0*/  LDGSTS.E [R7+0x18000], desc[UR74][R8.64], P1 ;  /* 0x1800000008077fae */ /* 0x0007e800089a104a */
[----:B-1----:R-:W4:Y:S04]  /*6a1f0*/  LDL.LU.64 R26, [R1+0x1f00] ;  /* 0x001f0000011a7983 */ /* 0x002f280000300a00 */
[----:B------:R1:W-:Y:S01]  /*6a200*/  STL [R1+0x2a30], R28 ;  /* 0x002a301c01007387 */ /* 0x0003e20000100800 */
[----:B---3--:R-:W-:-:S03]  /*6a210*/  IMAD.MOV.U32 R9, RZ, RZ, R28 ;  /* 0x000000ffff097224 */ /* 0x008fc600078e001c */
[----:B-1----:R-:W3:Y:S04]  /*6a220*/  LDL.LU.64 R28, [R1+0x1ef8] ;  /* 0x001ef800011c7983 */ /* 0x002ee80000300a00 */
[----:B------:R-:W3:Y:S04]  /*6a230*/  LDL.LU R68, [R1+0x2bb0] ;  /* 0x002bb00001447983 */ /* 0x000ee80000300800 */
[----:B------:R-:W3:Y:S04]  /*6a240*/  LDL.LU R67, [R1+0x2bb4] ;  /* 0x002bb40001437983 */ /* 0x000ee80000300800 */
[----:B------:R-:W3:Y:S04]  /*6a250*/  LDL.LU.64 R30, [R1+0x1ef0] ;  /* 0x001ef000011e7983 */ /* 0x000ee80000300a00 */
        /* <DEDUP_REMOVED lines=18> */
[----:B------:R-:W3:Y:S01]  /*6a380*/  LDL.LU.64 R70, [R1+0x1ce0] ;  /* 0x001ce00001467983 */ /* 0x000ee20000300a00 */
[----:B------:R-:W-:-:S05]  /*6a390*/  IMAD.MOV.U32 R8, RZ, RZ, R6 ;  /* 0x000000ffff087224 */ /* 0x000fca00078e0006 */
[----:B------:R2:W-:Y:S02]  /*6a3a0*/  LDGSTS.E [R7+0x18100], desc[UR74][R8.64], P1 ;  /* 0x1810000008077fae */ /* 0x0005e400089a104a */
[----:B--2---:R-:W-:-:S05]  /*6a3b0*/  IADD3 R8, P0, PT, R10, R2, RZ ;  /* 0x000000020a087210 */ /* 0x004fca0007f1e0ff */
[----:B------:R-:W-:Y:S01]  /*6a3c0*/  IMAD.X R6, R11, 0x1, R3, P0 ;  /* 0x000000010b067824 */ /* 0x000fe200000e0603 */
[----:B------:R-:W-:-:S05]  /*6a3d0*/  IADD3 R10, P0, PT, R12, R2, RZ ;  /* 0x000000020c0a7210 */ /* 0x000fca0007f1e0ff */
[----:B------:R-:W-:Y:S01]  /*6a3e0*/  IMAD.X R9, R13, 0x1, R3, P0 ;  /* 0x000000010d097824 */ /* 0x000fe200000e0603 */
[----:B------:R-:W-:-:S04]  /*6a3f0*/  IADD3 R12, P0, PT, R14, R2, RZ ;  /* 0x000000020e0c7210 */ /* 0x000fc80007f1e0ff */
[----:B------:R-:W-:Y:S02]  /*6a400*/  IADD3.X R11, PT, PT, R15, R3, RZ, P0, !PT ;  /* 0x000000030f0b7210 */ /* 0x000fe400007fe4ff */
[----:B------:R-:W-:-:S05]  /*6a410*/  IADD3 R14, P0, PT, R16, R2, RZ ;  /* 0x00000002100e7210 */ /* 0x000fca0007f1e0ff */
[----:B------:R-:W-:Y:S01]  /*6a420*/  IMAD.X R13, R17, 0x1, R3, P0 ;  /* 0x00000001110d7824 */ /* 0x000fe200000e0603 */
        /* <DEDUP_REMOVED lines=8> */
[----:B----4-:R-:W-:-:S04]  /*6a4b0*/  IADD3 R24, P0, PT, R26, R2, RZ ;  /* 0x000000021a187210 */ /* 0x010fc80007f1e0ff */
[----:B------:R-:W-:Y:S02]  /*6a4c0*/  IADD3.X R23, PT, PT, R27, R3, RZ, P0, !PT ;  /* 0x000000031b177210 */ /* 0x000fe400007fe4ff */
[----:B---3--:R-:W-:-:S05]  /*6a4d0*/  IADD3 R26, P0, PT, R28, R2, RZ ;  /* 0x000000021c1a7210 */ /* 0x008fca0007f1e0ff */
        /* <DEDUP_REMOVED lines=40> */
[--C-:B------:R-:W-:Y:S01]  /*6a760*/  IMAD.X R65, R71, 0x1, R3.reuse, P0 ;  /* 0x0000000147417824 */ /* 0x100fe200000e0603 */
[----:B------:R-:W-:Y:S01]  /*6a770*/  IADD3 R67, P0, PT, R67, R2, RZ ;  /* 0x0000000243437210 */ /* 0x000fe20007f1e0ff */
[----:B------:R-:W-:Y:S01]  /*6a780*/  IMAD.MOV.U32 R130, RZ, RZ, R8 ;  /* 0x000000ffff827224 */ /* 0x000fe200078e0008 */
[----:B------:R-:W-:Y:S01]  /*6a790*/  MOV R131, R6 ;  /* 0x0000000600837202 */ /* 0x000fe20000000f00 */
[----:B------:R-:W-:Y:S02]  /*6a7a0*/  IMAD.MOV.U32 R128, RZ, RZ, R10 ;  /* 0x000000ffff807224 */ /* 0x000fe400078e000a */
[----:B------:R-:W-:Y:S02]  /*6a7b0*/  IMAD.X R68, R68, 0x1, R3, P0 ;  /* 0x0000000144447824 */ /* 0x000fe400000e0603 */
[----:B------:R-:W-:Y:S02]  /*6a7c0*/  IMAD.MOV.U32 R129, RZ, RZ, R9 ;  /* 0x000000ffff817224 */ /* 0x000fe400078e0009 */
[----:B------:R-:W-:-:S02]  /*6a7d0*/  IMAD.MOV.U32 R126, RZ, RZ, R12 ;  /* 0x000000ffff7e7224 */ /* 0x000fc400078e000c */
[----:B------:R-:W-:Y:S01]  /*6a7e0*/  IMAD.MOV.U32 R127, RZ, RZ, R11 ;  /* 0x000000ffff7f7224 */ /* 0x000fe200078e000b */
[----:B------:R-:W-:Y:S01]  /*6a7f0*/  STL [R1+0x2bb4], R67 ;  /* 0x002bb44301007387 */ /* 0x000fe20000100800 */
[----:B------:R-:W-:Y:S01]  /*6a800*/  IMAD.MOV.U32 R124, RZ, RZ, R14 ;  /* 0x000000ffff7c7224 */ /* 0x000fe200078e000e */
[----:B------:R-:W-:Y:S02]  /*6a810*/  MOV R125, R13 ;  /* 0x0000000d007d7202 */ /* 0x000fe40000000f00 */
[----:B------:R-:W-:Y:S01]  /*6a820*/  STL [R1+0x2bb0], R68 ;  /* 0x002bb04401007387 */ /* 0x000fe20000100800 */
[----:B------:R-:W-:Y:S02]  /*6a830*/  IMAD.MOV.U32 R122, RZ, RZ, R16 ;  /* 0x000000ffff7a7224 */ /* 0x000fe400078e0010 */
[----:B------:R-:W-:Y:S01]  /*6a840*/  IMAD.MOV.U32 R123, RZ, RZ, R15 ;  /* 0x000000ffff7b7224 */ /* 0x000fe200078e000f */
[----:B------:R-:W-:Y:S01]  /*6a850*/  STL.64 [R1+0x2000], R130 ;  /* 0x0020008201007387 */ /* 0x000fe20000100a00 */
[----:B------:R-:W-:-:S02]  /*6a860*/  IMAD.MOV.U32 R120, RZ, RZ, R18 ;  /* 0x000000ffff787224 */ /* 0x000fc400078e0012 */
[----:B------:R-:W-:Y:S01]  /*6a870*/  IMAD.MOV.U32 R121, RZ, RZ, R17 ;  /* 0x000000ffff797224 */ /* 0x000fe200078e0011 */
[----:B------:R-:W-:Y:S01]  /*6a880*/  STL.64 [R1+0x1ff8], R128 ;  /* 0x001ff88001007387 */ /* 0x000fe20000100a00 */
[----:B------:R-:W-:Y:S01]  /*6a890*/  IMAD.MOV.U32 R118, RZ, RZ, R20 ;  /* 0x000000ffff767224 */ /* 0x000fe200078e0014 */
[----:B------:R-:W-:Y:S02]  /*6a8a0*/  MOV R119, R19 ;  /* 0x0000001300777202 */ /* 0x000fe40000000f00 */
[----:B------:R-:W-:Y:S01]  /*6a8b0*/  STL.64 [R1+0x1ff0], R126 ;  /* 0x001ff07e01007387 */ /* 0x000fe20000100a00 */
        /* <DEDUP_REMOVED lines=81> */
[----:B------:R-:W-:-:S02]  /*6add0*/  UISETP.GT.AND UP1, UPT, UR14, 0x34, UPT ;  /* 0x000000340e00788c */ /* 0x000fc4000bf24270 */
[----:B------:R-:W-:Y:S02]  /*6ade0*/  UISETP.GT.AND UP3, UPT, UR14, 0x38, UPT ;  /* 0x000000380e00788c */ /* 0x000fe4000bf64270 */
[----:B------:R-:W-:Y:S01]  /*6adf0*/  UISETP.GT.AND UP2, UPT, UR14, 0x3c, UPT ;  /* 0x0000003c0e00788c */ /* 0x000fe2000bf44270 */
[----:B------:R-:W-:Y:S01]  /*6ae00*/  LDGSTS.E [R7+0x18200], desc[UR74][R130.64], P1 ;  /* 0x1820000082077fae */ /* 0x000fe200089a104a */
[----:B------:R-:W-:Y:S02]  /*6ae10*/  USEL UR10, URZ, 0x4, !UP1 ;  /* 0x00000004ff0a7887 */ /* 0x000fe4000c800000 */
[----:B------:R-:W-:Y:S02]  /*6ae20*/  USEL UR12, URZ, 0x4, !UP3 ;  /* 0x00000004ff0c7887 */ /* 0x000fe4000d800000 */
[----:B------:R-:W-:Y:S01]  /*6ae30*/  USEL UR11, URZ, 0x4, !UP2 ;  /* 0x00000004ff0b7887 */ /* 0x000fe2000d000000 */
[----:B------:R-:W-:Y:S01]  /*6ae40*/  LDGSTS.E [R7+0x18300], desc[UR74][R128.64], P1 ;  /* 0x1830000080077fae */ /* 0x000fe200089a104a */
[----:B------:R-:W-:-:S02]  /*6ae50*/  USEL UR10, UR10, URZ, !UP0 ;  /* 0x000000ff0a0a7287 */ /* 0x000fc4000c000000 */
[----:B------:R-:W-:Y:S01]  /*6ae60*/  USEL UR12, UR12, URZ, !UP0 ;  /* 0x000000ff0c0c7287 */ /* 0x000fe2000c000000 */
[----:B------:R-:W-:Y:S01]  /*6ae70*/  LDGSTS.E [R7+0x18400], desc[UR74][R126.64], P1 ;  /* 0x184000007e077fae */ /* 0x000fe200089a104a */
[----:B------:R-:W-:-:S03]  /*6ae80*/  USEL UR11, UR11, URZ, !UP0 ;  /* 0x000000ff0b0b7287 */ /* 0x000fc6000c000000 */
[----:B------:R-:W-:Y:S04]  /*6ae90*/  LDGSTS.E [R7+0x18500], desc[UR74][R124.64], P1 ;  /* 0x185000007c077fae */ /* 0x000fe800089a104a */
[----:B------:R-:W-:Y:S01]  /*6aea0*/  LDGSTS.E [R7+0x18600], desc[UR74][R122.64], P1 ;  /* 0x186000007a077fae */ /* 0x000fe200089a104a */
[----:B------:R-:W-:Y:S02]  /*6aeb0*/  ISETP.NE.U32.AND P2, PT, RZ, UR10, PT ;  /* 0x0000000aff007c0c */ /* 0x000fe4000bf45070 */
[----:B------:R-:W-:Y:S01]  /*6aec0*/  ISETP.NE.U32.AND P3, PT, RZ, UR12, PT ;  /* 0x0000000cff007c0c */ /* 0x000fe2000bf65070 */
[----:B------:R-:W-:Y:S01]  /*6aed0*/  UISETP.GT.AND UP4, UPT, UR14, 0x1, UPT ;  /* 0x000000010e00788c */ /* 0x000fe2000bf84270 */
[----:B------:R-:W-:Y:S01]  /*6aee0*/  LDGSTS.E [R7+0x18700], desc[UR74][R120.64], P1 ;  /* 0x1870000078077fae */ /* 0x000fe200089a104a */
[----:B------:R-:W-:-:S02]  /*6aef0*/  ISETP.NE.U32.AND P4, PT, RZ, UR11, PT ;  /* 0x0000000bff007c0c */ /* 0x000fc4000bf85070 */
[----:B------:R-:W-:Y:S01]  /*6af00*/  LOP3.LUT R6, R72, 0x20, RZ, 0x3c, !PT ;  /* 0x0000002048067812 */ /* 0x000fe200078e3cff */
[----:B------:R-:W-:Y:S01]  /*6af10*/  USEL UR13, URZ, 0x4, !UP4 ;  /* 0x00000004ff0d7887 */ /* 0x000fe2000e000000 */
[----:B------:R-:W4:Y:S04]  /*6af20*/  LDL.LU R21, [R1+0x2bdc] ;  /* 0x002bdc0001157983 */ /* 0x000f280000300800 */
[----:B------:R-:W4:Y:S04]  /*6af30*/  LDL.LU R12, [R1+0x2be4] ;  /* 0x002be400010c7983 */ /* 0x000f280000300800 */
[----:B------:R-:W-:Y:S04]  /*6af40*/  LDGSTS.E [R7+0x1a000], desc[UR74][R118.64], P2 ;  /* 0x1a00000076077fae */ /* 0x000fe800091a104a */
[----:B------:R-:W-:Y:S04]  /*6af50*/  LDGSTS.E [R7+0x1a100], desc[UR74][R116.64], P2 ;  /* 0x1a10000074077fae */ /* 0x000fe800091a104a */
[----:B------:R-:W-:Y:S04]  /*6af60*/  LDGSTS.E [R7+0x1a200], desc[UR74][R114.64], P2 ;  /* 0x1a20000072077fae */ /* 0x000fe800091a104a */
[----:B------:R-:W-:Y:S04]  /*6af70*/  LDGSTS.E [R7+0x1a300], desc[UR74][R112.64], P2 ;  /* 0x1a30000070077fae */ /* 0x000fe800091a104a */
[----:B------:R-:W-:Y:S04]  /*6af80*/  LDGSTS.E [R7+0x1a400], desc[UR74][R110.64], P2 ;  /* 0x1a4000006e077fae */ /* 0x000fe800091a104a */
[----:B------:R-:W-:Y:S04]  /*6af90*/  LDGSTS.E [R7+0x1a500], desc[UR74][R108.64], P2 ;  /* 0x1a5000006c077fae */ /* 0x000fe800091a104a */
[----:B------:R-:W-:Y:S01]  /*6afa0*/  LDGSTS.E [R7+0x1a600], desc[UR74][R106.64], P2 ;  /* 0x1a6000006a077fae */ /* 0x000fe200091a104a */
[----:B------:R-:W-:-:S03]  /*6afb0*/  USEL UR13, UR13, URZ, !UP0 ;  /* 0x000000ff0d0d7287 */ /* 0x000fc6000c000000 */
[----:B------:R-:W-:Y:S04]  /*6afc0*/  LDGSTS.E [R7+0x1a700], desc[UR74][R104.64], P2 ;  /* 0x1a70000068077fae */ /* 0x000fe800091a104a */
[----:B------:R-:W-:Y:S04]  /*6afd0*/  LDGSTS.E [R7+0x1c000], desc[UR74][R102.64], P3 ;  /* 0x1c00000066077fae */ /* 0x000fe800099a104a */
[----:B------:R-:W-:Y:S04]  /*6afe0*/  LDGSTS.E [R7+0x1c100], desc[UR74][R100.64], P3 ;  /* 0x1c10000064077fae */ /* 0x000fe800099a104a */
[----:B------:R-:W-:Y:S04]  /*6aff0*/  LDGSTS.E [R7+0x1c200], desc[UR74][R98.64], P3 ;  /* 0x1c20000062077fae */ /* 0x000fe800099a104a */
[----:B------:R-:W-:Y:S04]  /*6b000*/  LDGSTS.E [R7+0x1c300], desc[UR74][R96.64], P3 ;  /* 0x1c30000060077fae */ /* 0x000fe800099a104a */
[----:B------:R-:W-:Y:S01]  /*6b010*/  LDGSTS.E [R7+0x1c400], desc[UR74][R94.64], P3 ;  /* 0x1c4000005e077fae */ /* 0x000fe200099a104a */
[----:B------:R-:W-:-:S03]  /*6b020*/  ISETP.NE.U32.AND P0, PT, RZ, UR13, PT ;  /* 0x0000000dff007c0c */ /* 0x000fc6000bf05070 */
        /* <DEDUP_REMOVED lines=8> */
[----:B------:R-:W-:-:S03]  /*6b0b0*/  VIADD R6, R6, UR16 ;  /* 0x0000001006067c36 */ /* 0x000fc60008000000 */
[----:B------:R-:W-:Y:S01]  /*6b0c0*/  LDGSTS.E [R7+0x1e500], desc[UR74][R76.64], P4 ;  /* 0x1e5000004c077fae */ /* 0x000fe2000a1a104a */
[----:B------:R-:W-:Y:S01]  /*6b0d0*/  MOV R8, R67 ;  /* 0x0000004300087202 */ /* 0x000fe20000000f00 */
[----:B------:R-:W-:Y:S02]  /*6b0e0*/  IMAD.MOV.U32 R9, RZ, RZ, R68 ;  /* 0x000000ffff097224 */ /* 0x000fe400078e0044 */
[----:B------:R-:W-:Y:S04]  /*6b0f0*/  LDGSTS.E [R7+0x1e600], desc[UR74][R74.64], P4 ;  /* 0x1e6000004a077fae */ /* 0x000fe8000a1a104a */
[----:B------:R-:W4:Y:S04]  /*6b100*/  LDL.LU R22, [R1+0x2bd8] ;  /* 0x002bd80001167983 */ /* 0x000f280000300800 */
[----:B------:R-:W-:Y:S04]  /*6b110*/  LDGSTS.E [R7+0x1e700], desc[UR74][R70.64], P4 ;  /* 0x1e70000046077fae */ /* 0x000fe8000a1a104a */
[----:B------:R1:W-:Y:S04]  /*6b120*/  LDGSTS.E [R6+0x800], desc[UR74][R8.64], P0 ;  /* 0x0080000008067fae */ /* 0x0003e800081a104a */
[----:B------:R-:W4:Y:S01]  /*6b130*/  LDL.LU R7, [R1+0x2be0] ;  /* 0x002be00001077983 */ /* 0x000f220000300800 */
[----:B--2---:R-:W-:-:S02]  /*6b140*/  IADD3 R13, P1, PT, R13, R2, RZ ;  /* 0x000000020d0d7210 */ /* 0x004fc40007f3e0ff */
[----:B---3--:R-:W-:-:S03]  /*6b150*/  IADD3 R10, P2, PT, R10, R2, RZ ;  /* 0x000000020a0a7210 */ /* 0x008fc60007f5e0ff */
[--C-:B----4-:R-:W-:Y:S01]  /*6b160*/  IMAD.X R17, R17, 0x1, R3.reuse, P1 ;  /* 0x0000000111117824 */ /* 0x110fe200008e0603 */
[----:B------:R2:W-:Y:S01]  /*6b170*/  STL [R1+0x2bbc], R13 ;  /* 0x002bbc0d01007387 */ /* 0x0005e20000100800 */
[----:B------:R-:W-:Y:S02]  /*6b180*/  IMAD.X R14, R14, 0x1, R3, P2 ;  /* 0x000000010e0e7824 */ /* 0x000fe400010e0603 */
[----:B-1----:R-:W-:Y:S01]  /*6b190*/  IMAD.MOV.U32 R8, RZ, RZ, R13 ;  /* 0x000000ffff087224 */ /* 0x002fe200078e000d */
[----:B------:R1:W-:Y:S04]  /*6b1a0*/  STL [R1+0x2bb8], R17 ;  /* 0x002bb81101007387 */ /* 0x0003e80000100800 */
[----:B------:R3:W-:Y:S01]  /*6b1b0*/  STL [R1+0x2bc4], R10 ;  /* 0x002bc40a01007387 */ /* 0x0007e20000100800 */
[----:B------:R-:W-:-:S03]  /*6b1c0*/  IMAD.MOV.U32 R9, RZ, RZ, R17 ;  /* 0x000000ffff097224 */ /* 0x000fc600078e0011 */
[----:B--2---:R-:W2:Y:S04]  /*6b1d0*/  LDL.LU R13, [R1+0x2bec] ;  /* 0x002bec00010d7983 */ /* 0x004ea80000300800 */
[----:B------:R4:W-:Y:S01]  /*6b1e0*/  STL [R1+0x2bc0], R14 ;  /* 0x002bc00e01007387 */ /* 0x0009e20000100800 */
[----:B------:R-:W-:-:S03]  /*6b1f0*/  IADD3 R16, P1, PT, R16, R2, RZ ;  /* 0x0000000210107210 */ /* 0x000fc60007f3e0ff */
[----:B------:R3:W-:Y:S04]  /*6b200*/  LDGSTS.E [R6+0x900], desc[UR74][R8.64], P0 ;  /* 0x0090000008067fae */ /* 0x0007e800081a104a */
[----:B-1----:R-:W2:Y:S01]  /*6b210*/  LDL.LU R17, [R1+0x2be8] ;  /* 0x002be80001117983 */ /* 0x002ea20000300800 */
[----:B------:R-:W-:Y:S01]  /*6b220*/  IADD3 R11, P2, PT, R11, R2, RZ ;  /* 0x000000020b0b7210 */ /* 0x000fe20007f5e0ff */
[--C-:B------:R-:W-:Y:S01]  /*6b230*/  IMAD.X R18, R18, 0x1, R3.reuse, P1 ;  /* 0x0000000112127824 */ /* 0x100fe200008e0603 */
[----:B---3--:R-:W-:Y:S01]  /*6b240*/  MOV R8, R10 ;  /* 0x0000000a00087202 */ /* 0x008fe20000000f00 */
[----:B------:R-:W-:Y:S01]  /*6b250*/  IMAD.MOV.U32 R9, RZ, RZ, R14 ;  /* 0x000000ffff097224 */ /* 0x000fe200078e000e */
[----:B------:R-:W3:Y:S04]  /*6b260*/  LDL.LU R10, [R1+0x2ab8] ;  /* 0x002ab800010a7983 */ /* 0x000ee80000300800 */
[----:B----4-:R-:W4:Y:S04]  /*6b270*/  LDL.LU R14, [R1+0x2ac0] ;  /* 0x002ac000010e7983 */ /* 0x010f280000300800 */
[----:B------:R-:W-:Y:S04]  /*6b280*/  STL [R1+0x2bcc], R16 ;  /* 0x002bcc1001007387 */ /* 0x000fe80000100800 */
[----:B------:R1:W-:Y:S04]  /*6b290*/  STL [R1+0x2bc8], R18 ;  /* 0x002bc81201007387 */ /* 0x0003e80000100800 */
[----:B------:R-:W-:Y:S01]  /*6b2a0*/  STL [R1+0x2bd4], R11 ;  /* 0x002bd40b01007387 */ /* 0x000fe20000100800 */
[----:B------:R-:W-:-:S03]  /*6b2b0*/  IMAD.X R15, R15, 0x1, R3, P2 ;  /* 0x000000010f0f7824 */ /* 0x000fc600010e0603 */
[----:B------:R-:W4:Y:S04]  /*6b2c0*/  LDL.LU R20, [R1+0x2ab4] ;  /* 0x002ab40001147983 */ /* 0x000f280000300800 */
[----:B------:R1:W-:Y:S04]  /*6b2d0*/  LDGSTS.E [R6+0xa00], desc[UR74][R8.64], P0 ;  /* 0x00a0000008067fae */ /* 0x0003e800081a104a */
[----:B------:R1:W-:Y:S04]  /*6b2e0*/  STL [R1+0x2bd0], R15 ;  /* 0x002bd00f01007387 */ /* 0x0003e80000100800 */
[----:B------:R-:W4:Y:S01]  /*6b2f0*/  LDL.LU R19, [R1+0x2abc] ;  /* 0x002abc0001137983 */ /* 0x000f220000300800 */
[----:B-1----:R-:W-:-:S02]  /*6b300*/  IMAD.MOV.U32 R8, RZ, RZ, R16 ;  /* 0x000000ffff087224 */ /* 0x002fc400078e0010 */
[----:B------:R-:W-:Y:S02]  /*6b310*/  IMAD.MOV.U32 R9, RZ, RZ, R18 ;  /* 0x000000ffff097224 */ /* 0x000fe400078e0012 */
[----:B------:R-:W4:Y:S04]  /*6b320*/  LDL.LU R18, [R1+0x2ac4] ;  /* 0x002ac40001127983 */ /* 0x000f280000300800 */
[----:B------:R1:W-:Y:S01]  /*6b330*/  LDGSTS.E [R6+0xb00], desc[UR74][R8.64], P0 ;  /* 0x00b0000008067fae */ /* 0x0003e200081a104a */
[-C--:B------:R-:W-:Y:S02]  /*6b340*/  IADD3 R21, P1, PT, R21, R2.reuse, RZ ;  /* 0x0000000215157210 */ /* 0x080fe40007f3e0ff */
[----:B------:R-:W-:Y:S01]  /*6b350*/  IADD3 R12, P2, PT, R12, R2, RZ ;  /* 0x000000020c0c7210 */ /* 0x000fe20007f5e0ff */
[----:B-1----:R-:W-:-:S02]  /*6b360*/  IMAD.MOV.U32 R9, RZ, RZ, R15 ;  /* 0x000000ffff097224 */ /* 0x002fc400078e000f */
[----:B------:R-:W4:Y:S01]  /*6b370*/  LDL.LU R15, [R1+0x2ac8] ;  /* 0x002ac800010f7983 */ /* 0x000f220000300800 */
[----:B------:R-:W-:-:S03]  /*6b380*/  MOV R8, R11 ;  /* 0x0000000b00087202 */ /* 0x000fc60000000f00 */
[----:B------:R-:W4:Y:S04]  /*6b390*/  LDL.LU R16, [R1+0x2acc] ;  /* 0x002acc0001107983 */ /* 0x000f280000300800 */
[----:B------:R-:W4:Y:S01]  /*6b3a0*/  LDL.LU R11, [R1+0x2ad0] ;  /* 0x002ad000010b7983 */ /* 0x000f220000300800 */
[----:B------:R-:W-:-:S03]  /*6b3b0*/  IMAD.X R22, R22, 0x1, R3, P1 ;  /* 0x0000000116167824 */ /* 0x000fc600008e0603 */
[----:B------:R1:W-:Y:S01]  /*6b3c0*/  LDGSTS.E [R6+0xc00], desc[UR74][R8.64], P0 ;  /* 0x00c0000008067fae */ /* 0x0003e200081a104a */
[----:B------:R-:W-:-:S03]  /*6b3d0*/  IMAD.X R7, R7, 0x1, R3, P2 ;  /* 0x0000000107077824 */ /* 0x000fc600010e0603 */
[----:B------:R-:W-:Y:S04]  /*6b3e0*/  STL [R1+0x2bdc], R21 ;  /* 0x002bdc1501007387 */ /* 0x000fe80000100800 */
[----:B------:R-:W-:Y:S04]  /*6b3f0*/  STL [R1+0x2bd8], R22 ;  /* 0x002bd81601007387 */ /* 0x000fe80000100800 */
[----:B------:R1:W-:Y:S02]  /*6b400*/  STL [R1+0x2be4], R12 ;  /* 0x002be40c01007387 */ /* 0x0003e40000100800 */
[----:B-1----:R-:W-:-:S02]  /*6b410*/  IMAD.MOV.U32 R8, RZ, RZ, R21 ;  /* 0x000000ffff087224 */ /* 0x002fc400078e0015 */
[----:B------:R-:W-:Y:S01]  /*6b420*/  IMAD.MOV.U32 R9, RZ, RZ, R22 ;  /* 0x000000ffff097224 */ /* 0x000fe200078e0016 */
[----:B------:R1:W-:Y:S04]  /*6b430*/  STL [R1+0x2be0], R7 ;  /* 0x002be00701007387 */ /* 0x0003e80000100800 */
[----:B------:R1:W-:Y:S01]  /*6b440*/  LDGSTS.E [R6+0xd00], desc[UR74][R8.64], P0 ;  /* 0x00d0000008067fae */ /* 0x0003e200081a104a */
[----:B------:R-:W-:-:S04]  /*6b450*/  UISETP.GT.AND UP1, UPT, UR14, 0x5, UPT ;  /* 0x000000050e00788c */ /* 0x000fc8000bf24270 */
[----:B------:R-:W-:Y:S01]  /*6b460*/  USEL UR10, URZ, 0x4, !UP1 ;  /* 0x00000004ff0a7887 */ /* 0x000fe2000c800000 */
[----:B-1----:R-:W-:Y:S01]  /*6b470*/  MOV R8, R12 ;  /* 0x0000000c00087202 */ /* 0x002fe20000000f00 */
[----:B------:R-:W-:Y:S01]  /*6b480*/  IMAD.MOV.U32 R9, RZ, RZ, R7 ;  /* 0x000000ffff097224 */ /* 0x000fe200078e0007 */
[----:B------:R-:W4:Y:S04]  /*6b490*/  LDL.LU R12, [R1+0x2ad8] ;  /* 0x002ad800010c7983 */ /* 0x000f280000300800 */
[----:B------:R-:W4:Y:S04]  /*6b4a0*/  LDL.LU R7, [R1+0x2ae0] ;  /* 0x002ae00001077983 */ /* 0x000f280000300800 */
[----:B------:R1:W-:Y:S01]  /*6b4b0*/  LDGSTS.E [R6+0xe00], desc[UR74][R8.64], P0 ;  /* 0x00e0000008067fae */ /* 0x0003e200081a104a */
[----:B------:R-:W-:Y:S01]  /*6b4c0*/  USEL UR10, UR10, URZ, !UP0 ;  /* 0x000000ff0a0a7287 */ /* 0x000fe2000c000000 */
[----:B--2---:R-:W-:-:S05]  /*6b4d0*/  IADD3 R13, P1, PT, R13, R2, RZ ;  /* 0x000000020d0d7210 */ /* 0x004fca0007f3e0ff */
[----:B------:R-:W-:Y:S01]  /*6b4e0*/  IMAD.X R17, R17, 0x1, R3, P1 ;  /* 0x0000000111117824 */ /* 0x000fe200008e0603 */
[----:B------:R-:W-:Y:S03]  /*6b4f0*/  STL [R1+0x2bec], R13 ;  /* 0x002bec0d01007387 */ /* 0x000fe60000100800 */
[----:B-1----:R-:W-:Y:S01]  /*6b500*/  IMAD.MOV.U32 R9, RZ, RZ, R17 ;  /* 0x000000ffff097224 */ /* 0x002fe200078e0011 */
[----:B------:R1:W-:Y:S01]  /*6b510*/  STL [R1+0x2be8], R17 ;  /* 0x002be81101007387 */ /* 0x0003e20000100800 */
[----:B------:R-:W-:-:S05]  /*6b520*/  IMAD.MOV.U32 R8, RZ, RZ, R13 ;  /* 0x000000ffff087224 */ /* 0x000fca00078e000d */
[----:B------:R2:W-:Y:S04]  /*6b530*/  LDGSTS.E [R6+0xf00], desc[UR74][R8.64], P0 ;  /* 0x00f0000008067fae */ /* 0x0005e800081a104a */
[----:B-1----:R-:W4:Y:S04]  /*6b540*/  LDL.LU R17, [R1+0x2ad4] ;  /* 0x002ad40001117983 */ /* 0x002f280000300800 */
[----:B------:R-:W4:Y:S01]  /*6b550*/  LDL.LU R13, [R1+0x2adc] ;  /* 0x002adc00010d7983 */ /* 0x000f220000300800 */
[----:B---3--:R-:W-:Y:S02]  /*6b560*/  IADD3 R10, P1, PT, R10, R2, RZ ;  /* 0x000000020a0a7210 */ /* 0x008fe40007f3e0ff */
[----:B------:R-:W-:-:S02]  /*6b570*/  ISETP.NE.U32.AND P0, PT, RZ, UR10, PT ;  /* 0x0000000aff007c0c */ /* 0x000fc4000bf05070 */
[----:B----4-:R-:W-:Y:S01]  /*6b580*/  IADD3 R14, P2, PT, R14, R2, RZ ;  /* 0x000000020e0e7210 */ /* 0x010fe20007f5e0ff */
[----:B------:R-:W-:Y:S01]  /*6b590*/  IMAD.X R20, R20, 0x1, R3, P1 ;  /* 0x0000000114147824 */ /* 0x000fe200008e0603 */
[----:B------:R1:W-:Y:S01]  /*6b5a0*/  STL [R1+0x2ab8], R10 ;  /* 0x002ab80a01007387 */ /* 0x0003e20000100800 */
[----:B--2---:R-:W-:Y:S01]  /*6b5b0*/  IMAD.MOV.U32 R8, RZ, RZ, R10 ;  /* 0x000000ffff087224 */ /* 0x004fe200078e000a */
[----:B------:R-:W-:Y:S01]  /*6b5c0*/  IADD3.X R19, PT, PT, R19, R3, RZ, P2, !PT ;  /* 0x0000000313137210 */ /* 0x000fe200017fe4ff */
[----:B------:R-:W-:Y:S01]  /*6b5d0*/  IMAD.MOV.U32 R9, RZ, RZ, R20 ;  /* 0x000000ffff097224 */ /* 0x000fe200078e0014 */
[----:B------:R-:W-:Y:S04]  /*6b5e0*/  STL [R1+0x2ab4], R20 ;  /* 0x002ab41401007387 */ /* 0x000fe80000100800 */
[----:B------:R2:W-:Y:S04]  /*6b5f0*/  STL [R1+0x2ac0], R14 ;  /* 0x002ac00e01007387 */ /* 0x0005e80000100800 */
[----:B------:R3:W-:Y:S04]  /*6b600*/  LDGSTS.E [R6+0x2800], desc[UR74][R8.64], P0 ;  /* 0x0280000008067fae */ /* 0x0007e800081a104a */
[----:B-1----:R-:W4:Y:S04]  /*6b610*/  LDL.LU R10, [R1+0x2ae8] ;  /* 0x002ae800010a7983 */ /* 0x002f280000300800 */
[----:B------:R-:W-:Y:S01]  /*6b620*/  STL [R1+0x2abc], R19 ;  /* 0x002abc1301007387 */ /* 0x000fe20000100800 */
[----:B---3--:R-:W-:-:S03]  /*6b630*/  IMAD.MOV.U32 R8, RZ, RZ, R14 ;  /* 0x000000ffff087224 */ /* 0x008fc600078e000e */
[----:B--2---:R-:W2:Y:S01]  /*6b640*/  LDL.LU R14, [R1+0x2ae4] ;  /* 0x002ae400010e7983 */ /* 0x004ea20000300800 */
[-C--:B------:R-:W-:Y:S01]  /*6b650*/  IADD3 R15, P1, PT, R15, R2.reuse, RZ ;  /* 0x000000020f0f7210 */ /* 0x080fe20007f3e0ff */
[----:B------:R-:W-:Y:S01]  /*6b660*/  IMAD.MOV.U32 R9, RZ, RZ, R19 ;  /* 0x000000ffff097224 */ /* 0x000fe200078e0013 */
[----:B------:R-:W-:-:S03]  /*6b670*/  IADD3 R11, P2, PT, R11, R2, RZ ;  /* 0x000000020b0b7210 */ /* 0x000fc60007f5e0ff */
[----:B------:R-:W-:Y:S01]  /*6b680*/  IMAD.X R18, R18, 0x1, R3, P1 ;  /* 0x0000000112127824 */ /* 0x000fe200008e0603 */
[----:B------:R1:W-:Y:S04]  /*6b690*/  STL [R1+0x2ac8], R15 ;  /* 0x002ac80f01007387 */ /* 0x0003e80000100800 */
[----:B------:R3:W-:Y:S01]  /*6b6a0*/  LDGSTS.E [R6+0x2900], desc[UR74][R8.64], P0 ;  /* 0x0290000008067fae */ /* 0x0007e200081a104a */
[----:B------:R-:W-:-:S03]  /*6b6b0*/  IADD3.X R16, PT, PT, R16, R3, RZ, P2, !PT ;  /* 0x0000000310107210 */ /* 0x000fc600017fe4ff */
[----:B------:R-:W-:Y:S04]  /*6b6c0*/  STL [R1+0x2ac4], R18 ;  /* 0x002ac41201007387 */ /* 0x000fe80000100800 */
[----:B------:R-:W-:Y:S01]  /*6b6d0*/  STL [R1+0x2ad0], R11 ;  /* 0x002ad00b01007387 */ /* 0x000fe20000100800 */
[----:B---3--:R-:W-:-:S03]  /*6b6e0*/  IMAD.MOV.U32 R8, RZ, RZ, R15 ;  /* 0x000000ffff087224 */ /* 0x008fc600078e000f */
[----:B-1----:R-:W3:Y:S04]  /*6b6f0*/  LDL.LU R15, [R1+0x2af0] ;  /* 0x002af000010f7983 */ /* 0x002ee80000300800 */
[----:B------:R1:W-:Y:S04]  /*6b700*/  STL [R1+0x2acc], R16 ;  /* 0x002acc1001007387 */ /* 0x0003e80000100800 */
[----:B------:R-:W3:Y:S04]  /*6b710*/  LDL.LU R21, [R1+0x206c] ;  /* 0x00206c0001157983 */ /* 0x000ee80000300800 */
[----:B------:R-:W3:Y:S01]  /*6b720*/  LDL.LU R20, [R1+0x2aec] ;  /* 0x002aec0001147983 */ /* 0x000ee20000300800 */
[----:B------:R-:W-:-:S03]  /*6b730*/  IMAD.MOV.U32 R9, RZ, RZ, R18 ;  /* 0x000000ffff097224 */ /* 0x000fc600078e0012 */
[----:B------:R-:W3:Y:S04]  /*6b740*/  LDL.LU R22, [R1+0x2068] ;  /* 0x0020680001167983 */ /* 0x000ee80000300800 */
[----:B------:R1:W-:Y:S01]  /*6b750*/  LDGSTS.E [R6+0x2a00], desc[UR74][R8.64], P0 ;  /* 0x02a0000008067fae */ /* 0x0003e200081a104a */
[-C--:B------:R-:W-:Y:S02]  /*6b760*/  IADD3 R12, P1, PT, R12, R2.reuse, RZ ;  /* 0x000000020c0c7210 */ /* 0x080fe40007f3e0ff */
[----:B------:R-:W-:Y:S01]  /*6b770*/  IADD3 R7, P2, PT, R7, R2, RZ ;  /* 0x0000000207077210 */ /* 0x000fe20007f5e0ff */
[----:B-1----:R-:W-:Y:S02]  /*6b780*/  IMAD.MOV.U32 R8, RZ, RZ, R11 ;  /* 0x000000ffff087224 */ /* 0x002fe400078e000b */
[----:B------:R-:W-:-:S02]  /*6b790*/  IMAD.MOV.U32 R9, RZ, RZ, R16 ;  /* 0x000000ffff097224 */ /* 0x000fc400078e0010 */
[----:B------:R-:W3:Y:S04]  /*6b7a0*/  LDL.LU R16, [R1+0x2074] ;  /* 0x0020740001107983 */ /* 0x000ee80000300800 */
[----:B------:R-:W3:Y:S04]  /*6b7b0*/  LDL.LU R11, [R1+0x207c] ;  /* 0x00207c00010b7983 */ /* 0x000ee80000300800 */
[----:B------:R-:W-:Y:S04]  /*6b7c0*/  STL [R1+0x2ad8], R12 ;  /* 0x002ad80c01007387 */ /* 0x000fe80000100800 */
[----:B------:R1:W-:Y:S02]  /*6b7d0*/  LDGSTS.E [R6+0x2b00], desc[UR74][R8.64], P0 ;  /* 0x02b0000008067fae */ /* 0x0003e400081a104a */
[----:B-1----:R-:W-:-:S02]  /*6b7e0*/  IMAD.MOV.U32 R8, RZ, RZ, R12 ;  /* 0x000000ffff087224 */ /* 0x002fc400078e000c */
[----:B------:R-:W-:Y:S01]  /*6b7f0*/  IMAD.X R17, R17, 0x1, R3, P1 ;  /* 0x0000000111117824 */ /* 0x000fe200008e0603 */
[----:B------:R-:W-:-:S03]  /*6b800*/  IADD3.X R13, PT, PT, R13, R3, RZ, P2, !PT ;  /* 0x000000030d0d7210 */ /* 0x000fc600017fe4ff */
[----:B------:R-:W-:Y:S01]  /*6b810*/  IMAD.MOV.U32 R9, RZ, RZ, R17 ;  /* 0x000000ffff097224 */ /* 0x000fe200078e0011 */
[----:B------:R1:W-:Y:S04]  /*6b820*/  STL [R1+0x2ad4], R17 ;  /* 0x002ad41101007387 */ /* 0x0003e80000100800 */
[----:B------:R-:W-:Y:S04]  /*6b830*/  STL [R1+0x2ae0], R7 ;  /* 0x002ae00701007387 */ /* 0x000fe80000100800 */
[----:B------:R4:W-:Y:S04]  /*6b840*/  LDGSTS.E [R6+0x2c00], desc[UR74][R8.64], P0 ;  /* 0x02c0000008067fae */ /* 0x0009e800081a104a */
[----:B-1----:R-:W3:Y:S04]  /*6b850*/  LDL.LU R17, [R1+0x2070] ;  /* 0x0020700001117983 */ /* 0x002ee80000300800 */
[----:B------:R1:W-:Y:S04]  /*6b860*/  STL [R1+0x2adc], R13 ;  /* 0x002adc0d01007387 */ /* 0x0003e80000100800 */
[----:B------:R-:W3:Y:S01]  /*6b870*/  LDL.LU R12, [R1+0x2078] ;  /* 0x00207800010c7983 */ /* 0x000ee20000300800 */
[----:B----4-:R-:W-:Y:S01]  /*6b880*/  IADD3 R10, P1, PT, R10, R2, RZ ;  /* 0x000000020a0a7210 */ /* 0x010fe20007f3e0ff */
[----:B------:R-:W-:-:S02]  /*6b890*/  IMAD.MOV.U32 R9, RZ, RZ, R13 ;  /* 0x000000ffff097224 */ /* 0x000fc400078e000d */
[----:B------:R-:W-:Y:S01]  /*6b8a0*/  IMAD.MOV.U32 R8, RZ, RZ, R7 ;  /* 0x000000ffff087224 */ /* 0x000fe200078e0007 */
[----:B-1----:R-:W4:Y:S04]  /*6b8b0*/  LDL.LU R13, [R1+0x2084] ;  /* 0x00208400010d7983 */ /* 0x002f280000300800 */
[----:B------:R-:W4:Y:S01]  /*6b8c0*/  LDL.LU R7, [R1+0x208c] ;  /* 0x00208c0001077983 */ /* 0x000f220000300800 */
[----:B--2---:R-:W-:-:S03]  /*6b8d0*/  IMAD.X R14, R14, 0x1, R3, P1 ;  /* 0x000000010e0e7824 */ /* 0x004fc600008e0603 */
[----:B------:R-:W-:Y:S01]  /*6b8e0*/  STL [R1+0x2ae8], R10 ;  /* 0x002ae80a01007387 */ /* 0x000fe20000100800 */
[----:B------:R-:W-:-:S03]  /*6b8f0*/  UISETP.GT.AND UP1, UPT, UR14, 0x9, UPT ;  /* 0x000000090e00788c */ /* 0x000fc6000bf24270 */
[----:B------:R1:W-:Y:S04]  /*6b900*/  LDGSTS.E [R6+0x2d00], desc[UR74][R8.64], P0 ;  /* 0x02d0000008067fae */ /* 0x0003e800081a104a */
[----:B------:R2:W-:Y:S04]  /*6b910*/  STL [R1+0x2ae4], R14 ;  /* 0x002ae40e01007387 */ /* 0x0005e80000100800 */
[----:B------:R-:W4:Y:S04]  /*6b920*/  LDL.LU R18, [R1+0x2080] ;  /* 0x0020800001127983 */ /* 0x000f280000300800 */
[----:B------:R-:W4:Y:S01]  /*6b930*/  LDL.LU R19, [R1+0x2088] ;  /* 0x0020880001137983 */ /* 0x000f220000300800 */
[----:B------:R-:W-:-:S04]  /*6b940*/  USEL UR10, URZ, 0x4, !UP1 ;  /* 0x00000004ff0a7887 */ /* 0x000fc8000c800000 */
[----:B------:R-:W-:Y:S01]  /*6b950*/  USEL UR10, UR10, URZ, !UP0 ;  /* 0x000000ff0a0a7287 */ /* 0x000fe2000c000000 */
[----:B-1----:R-:W-:Y:S01]  /*6b960*/  MOV R8, R10 ;  /* 0x0000000a00087202 */ /* 0x002fe20000000f00 */
[----:B------:R-:W-:Y:S01]  /*6b970*/  IMAD.MOV.U32 R9, RZ, RZ, R14 ;  /* 0x000000ffff097224 */ /* 0x000fe200078e000e */
[----:B---3--:R-:W-:-:S04]  /*6b980*/  IADD3 R15, P2, PT, R15, R2, RZ ;  /* 0x000000020f0f7210 */ /* 0x008fc80007f5e0ff */
[----:B------:R1:W-:Y:S01]  /*6b990*/  LDGSTS.E [R6+0x2e00], desc[UR74][R8.64], P0 ;  /* 0x02e0000008067fae */ /* 0x0003e200081a104a */
[----:B------:R-:W-:-:S03]  /*6b9a0*/  IADD3 R21, P3, PT, R21, R2, RZ ;  /* 0x0000000215157210 */ /* 0x000fc60007f7e0ff */
[----:B--2---:R-:W2:Y:S04]  /*6b9b0*/  LDL.LU R14, [R1+0x2094] ;  /* 0x00209400010e7983 */ /* 0x004ea80000300800 */
[----:B------:R-:W3:Y:S01]  /*6b9c0*/  LDL.LU R10, [R1+0x209c] ;  /* 0x00209c00010a7983 */ /* 0x000ee20000300800 */
[----:B------:R-:W-:Y:S01]  /*6b9d0*/  IMAD.X R20, R20, 0x1, R3, P2 ;  /* 0x0000000114147824 */ /* 0x000fe200010e0603 */
[----:B------:R-:W-:Y:S02]  /*6b9e0*/  ISETP.NE.U32.AND P1, PT, RZ, UR10, PT ;  /* 0x0000000aff007c0c */ /* 0x000fe4000bf25070 */
[----:B------:R-:W-:Y:S04]  /*6b9f0*/  STL [R1+0x2af0], R15 ;  /* 0x002af00f01007387 */ /* 0x000fe80000100800 */
[----:B------:R1:W-:Y:S02]  /*6ba00*/  STL [R1+0x2aec], R20 ;  /* 0x002aec1401007387 */ /* 0x0003e40000100800 */
[----:B-1----:R-:W-:-:S02]  /*6ba10*/  IMAD.MOV.U32 R8, RZ, RZ, R15 ;  /* 0x000000ffff087224 */ /* 0x002fc400078e000f */
[----:B------:R-:W-:Y:S01]  /*6ba20*/  IMAD.MOV.U32 R9, RZ, RZ, R20 ;  /* 0x000000ffff097224 */ /* 0x000fe200078e0014 */
[----:B------:R-:W-:Y:S01]  /*6ba30*/  STL [R1+0x206c], R21 ;  /* 0x00206c1501007387 */ /* 0x000fe20000100800 */
[----:B------:R-:W-:-:S03]  /*6ba40*/  IMAD.X R22, R22, 0x1, R3, P3 ;  /* 0x0000000116167824 */ /* 0x000fc600018e0603 */
[----:B------:R-:W3:Y:S04]  /*6ba50*/  LDL.LU R20, [R1+0x2090] ;  /* 0x0020900001147983 */ /* 0x000ee80000300800 */
[----:B------:R1:W-:Y:S01]  /*6ba60*/  LDGSTS.E [R6+0x2f00], desc[UR74][R8.64], P0 ;  /* 0x02f0000008067fae */ /* 0x0003e200081a104a */
[-C--:B------:R-:W-:Y:S02]  /*6ba70*/  IADD3 R16, P0, PT, R16, R2.reuse, RZ ;  /* 0x0000000210107210 */ /* 0x080fe40007f1e0ff */
[----:B------:R-:W-:Y:S01]  /*6ba80*/  IADD3 R11, P2, PT, R11, R2, RZ ;  /* 0x000000020b0b7210 */ /* 0x000fe20007f5e0ff */
[----:B------:R-:W-:Y:S04]  /*6ba90*/  STL [R1+0x2068], R22 ;  /* 0x0020681601007387 */ /* 0x000fe80000100800 */
[----:B------:R-:W3:Y:S01]  /*6baa0*/  LDL.LU R15, [R1+0x2098] ;  /* 0x00209800010f7983 */ /* 0x000ee20000300800 */
[----:B-1----:R-:W-:Y:S01]  /*6bab0*/  MOV R8, R21 ;  /* 0x0000001500087202 */ /* 0x002fe20000000f00 */
[----:B------:R-:W-:-:S02]  /*6bac0*/  IMAD.MOV.U32 R9, RZ, RZ, R22 ;  /* 0x000000ffff097224 */ /* 0x000fc400078e0016 */
[----:B------:R1:W-:Y:S04]  /*6bad0*/  STL [R1+0x2074], R16 ;  /* 0x0020741001007387 */ /* 0x0003e80000100800 */
[----:B------:R1:W-:Y:S02]  /*6bae0*/  LDGSTS.E [R6+0x4800], desc[UR74][R8.64], P1 ;  /* 0x0480000008067fae */ /* 0x0003e400089a104a */
[----:B-1----:R-:W-:Y:S02]  /*6baf0*/  IMAD.MOV.U32 R8, RZ, RZ, R16 ;  /* 0x000000ffff087224 */ /* 0x002fe400078e0010 */
[--C-:B------:R-:W-:Y:S02]  /*6bb00*/  IMAD.X R17, R17, 0x1, R3.reuse, P0 ;  /* 0x0000000111117824 */ /* 0x100fe400000e0603 */
[----:B------:R-:W-:-:S03]  /*6bb10*/  IMAD.X R12, R12, 0x1, R3, P2 ;  /* 0x000000010c0c7824 */ /* 0x000fc600010e0603 */
[----:B------:R1:W-:Y:S04]  /*6bb20*/  STL [R1+0x2070], R17 ;  /* 0x0020701101007387 */ /* 0x0003e80000100800 */
[----:B------:R-:W-:Y:S04]  /*6bb30*/  STL [R1+0x207c], R11 ;  /* 0x00207c0b01007387 */ /* 0x000fe80000100800 */
[----:B------:R-:W3:Y:S01]  /*6bb40*/  LDL.LU R16, [R1+0x20a4] ;  /* 0x0020a40001107983 */ /* 0x000ee20000300800 */
[----:B------:R-:W-:-:S03]  /*6bb50*/  IMAD.MOV.U32 R9, RZ, RZ, R17 ;  /* 0x000000ffff097224 */ /* 0x000fc600078e0011 */
[----:B------:R1:W-:Y:S01]  /*6bb60*/  STL [R1+0x2078], R12 ;  /* 0x0020780c01007387 */ /* 0x0003e20000100800 */
[----:B----4-:R-:W-:-:S03]  /*6bb70*/  IADD3 R13, P0, PT, R13, R2, RZ ;  /* 0x000000020d0d7210 */ /* 0x010fc60007f1e0ff */
[----:B------:R4:W-:Y:S04]  /*6bb80*/  LDGSTS.E [R6+0x4900], desc[UR74][R8.64], P1 ;  /* 0x0490000008067fae */ /* 0x0009e800089a104a */
[----:B-1----:R-:W3:Y:S01]  /*6bb90*/  LDL.LU R17, [R1+0x20a0] ;  /* 0x0020a00001117983 */ /* 0x002ee20000300800 */
[----:B------:R-:W-:Y:S01]  /*6bba0*/  IADD3 R7, P2, PT, R7, R2, RZ ;  /* 0x0000000207077210 */ /* 0x000fe20007f5e0ff */
[--C-:B------:R-:W-:Y:S01]  /*6bbb0*/  IMAD.X R18, R18, 0x1, R3.reuse, P0 ;  /* 0x0000000112127824 */ /* 0x100fe200000e0603 */
[----:B----4-:R-:W-:Y:S01]  /*6bbc0*/  MOV R8, R11 ;  /* 0x0000000b00087202 */ /* 0x010fe20000000f00 */
[----:B------:R-:W-:Y:S02]  /*6bbd0*/  IMAD.MOV.U32 R9, RZ, RZ, R12 ;  /* 0x000000ffff097224 */ /* 0x000fe400078e000c */
[----:B------:R-:W4:Y:S04]  /*6bbe0*/  LDL.LU R12, [R1+0x216c] ;  /* 0x00216c00010c7983 */ /* 0x000f280000300800 */
[----:B------:R-:W4:Y:S04]  /*6bbf0*/  LDL.LU R11, [R1+0x2174] ;  /* 0x00217400010b7983 */ /* 0x000f280000300800 */
[----:B------:R-:W-:Y:S04]  /*6bc00*/  STL [R1+0x2084], R13 ;  /* 0x0020840d01007387 */ /* 0x000fe80000100800 */
[----:B------:R1:W-:Y:S04]  /*6bc10*/  LDGSTS.E [R6+0x4a00], desc[UR74][R8.64], P1 ;  /* 0x04a0000008067fae */ /* 0x0003e800089a104a */
[----:B------:R2:W-:Y:S04]  /*6bc20*/  STL [R1+0x2080], R18 ;  /* 0x0020801201007387 */ /* 0x0005e80000100800 */
[----:B------:R-:W-:Y:S01]  /*6bc30*/  STL [R1+0x208c], R7 ;  /* 0x00208c0701007387 */ /* 0x000fe20000100800 */
[----:B------:R-:W-:-:S02]  /*6bc40*/  IMAD.X R19, R19, 0x1, R3, P2 ;  /* 0x0000000113137824 */ /* 0x000fc400010e0603 */
[----:B-1----:R-:W-:Y:S02]  /*6bc50*/  IMAD.MOV.U32 R9, RZ, RZ, R18 ;  /* 0x000000ffff097224 */ /* 0x002fe400078e0012 */
[----:B--2---:R-:W2:Y:S01]  /*6bc60*/  LDL.LU R18, [R1+0x2168] ;  /* 0x0021680001127983 */ /* 0x004ea20000300800 */
[----:B------:R-:W-:-:S03]  /*6bc70*/  IMAD.MOV.U32 R8, RZ, RZ, R13 ;  /* 0x000000ffff087224 */ /* 0x000fc600078e000d */
[----:B------:R1:W-:Y:S04]  /*6bc80*/  STL [R1+0x2088], R19 ;  /* 0x0020881301007387 */ /* 0x0003e80000100800 */
[----:B------:R-:W2:Y:S01]  /*6bc90*/  LDL.LU R13, [R1+0x2170] ;  /* 0x00217000010d7983 */ /* 0x000ea20000300800 */
[----:B------:R-:W-:-:S03]  /*6bca0*/  IADD3 R14, P0, PT, R14, R2, RZ ;  /* 0x000000020e0e7210 */ /* 0x000fc60007f1e0ff */
[----:B------:R1:W-:Y:S01]  /*6bcb0*/  LDGSTS.E [R6+0x4b00], desc[UR74][R8.64], P1 ;  /* 0x04b0000008067fae */ /* 0x0003e200089a104a */
[----:B---3--:R-:W-:Y:S01]  /*6bcc0*/  IADD3 R10, P2, PT, R10, R2, RZ ;  /* 0x000000020a0a7210 */ /* 0x008fe20007f5e0ff */
[----:B------:R-:W-:Y:S01]  /*6bcd0*/  IMAD.X R20, R20, 0x1, R3, P0 ;  /* 0x0000000114147824 */ /* 0x000fe200000e0603 */
[----:B-1----:R-:W-:Y:S01]  /*6bce0*/  MOV R8, R7 ;  /* 0x0000000700087202 */ /* 0x002fe20000000f00 */
[----:B------:R-:W-:Y:S02]  /*6bcf0*/  IMAD.MOV.U32 R9, RZ, RZ, R19 ;  /* 0x000000ffff097224 */ /* 0x000fe400078e0013 */
[----:B------:R-:W3:Y:S04]  /*6bd00*/  LDL.LU R19, [R1+0x217c] ;  /* 0x00217c0001137983 */ /* 0x000ee80000300800 */
[----:B------:R-:W3:Y:S04]  /*6bd10*/  LDL.LU R7, [R1+0x2184] ;  /* 0x0021840001077983 */ /* 0x000ee80000300800 */
[----:B------:R-:W-:Y:S04]  /*6bd20*/  STL [R1+0x2094], R14 ;  /* 0x0020940e01007387 */ /* 0x000fe80000100800 */
[----:B------:R1:W-:Y:S04]  /*6bd30*/  LDGSTS.E [R6+0x4c00], desc[UR74][R8.64], P1 ;  /* 0x04c0000008067fae */ /* 0x0003e800089a104a */
[----:B------:R1:W-:Y:S04]  /*6bd40*/  STL [R1+0x2090], R20 ;  /* 0x0020901401007387 */ /* 0x0003e80000100800 */
[----:B------:R-:W-:Y:S01]  /*6bd50*/  STL [R1+0x209c], R10 ;  /* 0x00209c0a01007387 */ /* 0x000fe20000100800 */
[----:B------:R-:W-:-:S02]  /*6bd60*/  IMAD.X R15, R15, 0x1, R3, P2 ;  /* 0x000000010f0f7824 */ /* 0x000fc400010e0603 */
[----:B-1----:R-:W-:Y:S02]  /*6bd70*/  IMAD.MOV.U32 R9, RZ, RZ, R20 ;  /* 0x000000ffff097224 */ /* 0x002fe400078e0014 */
[----:B------:R-:W3:Y:S01]  /*6bd80*/  LDL.LU R20, [R1+0x2178] ;  /* 0x0021780001147983 */ /* 0x000ee20000300800 */
[----:B------:R-:W-:-:S03]  /*6bd90*/  IMAD.MOV.U32 R8, RZ, RZ, R14 ;  /* 0x000000ffff087224 */ /* 0x000fc600078e000e */
[----:B------:R1:W-:Y:S04]  /*6bda0*/  STL [R1+0x2098], R15 ;  /* 0x0020980f01007387 */ /* 0x0003e80000100800 */
[----:B------:R-:W3:Y:S04]  /*6bdb0*/  LDL.LU R14, [R1+0x2180] ;  /* 0x00218000010e7983 */ /* 0x000ee80000300800 */
[----:B------:R1:W-:Y:S02]  /*6bdc0*/  LDGSTS.E [R6+0x4d00], desc[UR74][R8.64], P1 ;  /* 0x04d0000008067fae */ /* 0x0003e400089a104a */
[----:B-1----:R-:W-:Y:S01]  /*6bdd0*/  MOV R8, R10 ;  /* 0x0000000a00087202 */ /* 0x002fe20000000f00 */
[----:B------:R-:W-:-:S02]  /*6bde0*/  IMAD.MOV.U32 R9, RZ, RZ, R15 ;  /* 0x000000ffff097224 */ /* 0x000fc400078e000f */
[----:B------:R-:W3:Y:S04]  /*6bdf0*/  LDL.LU R15, [R1+0x218c] ;  /* 0x00218c00010f7983 */ /* 0x000ee80000300800 */
[----:B------:R-:W3:Y:S04]  /*6be00*/  LDL.LU R10, [R1+0x2194] ;  /* 0x00219400010a7983 */ /* 0x000ee80000300800 */
[----:B------:R1:W-:Y:S01]  /*6be10*/  LDGSTS.E [R6+0x4e00], desc[UR74][R8.64], P1 ;  /* 0x04e0000008067fae */ /* 0x0003e200089a104a */
[----:B------:R-:W-:-:S05]  /*6be20*/  IADD3 R16, P0, PT, R16, R2, RZ ;  /* 0x0000000210107210 */ /* 0x000fca0007f1e0ff */
[----:B------:R-:W-:Y:S01]  /*6be30*/  IMAD.X R17, R17, 0x1, R3, P0 ;  /* 0x0000000111117824 */ /* 0x000fe200000e0603 */
[----:B------:R-:W-:Y:S03]  /*6be40*/  STL [R1+0x20a4], R16 ;  /* 0x0020a41001007387 */ /* 0x000fe60000100800 */
[----:B-1----:R-:W-:Y:S01]  /*6be50*/  IMAD.MOV.U32 R9, RZ, RZ, R17 ;  /* 0x000000ffff097224 */ /* 0x002fe200078e0011 */
[----:B------:R1:W-:Y:S01]  /*6be60*/  STL [R1+0x20a0], R17 ;  /* 0x0020a01101007387 */ /* 0x0003e20000100800 */
[----:B------:R-:W-:-:S05]  /*6be70*/  IMAD.MOV.U32 R8, RZ, RZ, R16 ;  /* 0x000000ffff087224 */ /* 0x000fca00078e0010 */
[----:B------:R4:W-:Y:S04]  /*6be80*/  LDGSTS.E [R6+0x4f00], desc[UR74][R8.64], P1 ;  /* 0x04f0000008067fae */ /* 0x0009e800089a104a */
[----:B-1----:R-:W3:Y:S04]  /*6be90*/  LDL.LU R17, [R1+0x2188] ;  /* 0x0021880001117983 */ /* 0x002ee80000300800 */
[----:B------:R-:W3:Y:S01]  /*6bea0*/  LDL.LU R16, [R1+0x2190] ;  /* 0x0021900001107983 */ /* 0x000ee20000300800 */
[-C--:B----4-:R-:W-:Y:S02]  /*6beb0*/  IADD3 R12, P1, PT, R12, R2.reuse, RZ ;  /* 0x000000020c0c7210 */ /* 0x090fe40007f3e0ff */
[----:B------:R-:W-:-:S03]  /*6bec0*/  IADD3 R11, P2, PT, R11, R2, RZ ;  /* 0x000000020b0b7210 */ /* 0x000fc60007f5e0ff */
[----:B------:R1:W-:Y:S01]  /*6bed0*/  STL [R1+0x216c], R12 ;  /* 0x00216c0c01007387 */ /* 0x0003e20000100800 */
[----:B------:R-:W-:Y:S02]  /*6bee0*/  IMAD.MOV.U32 R8, RZ, RZ, R12 ;  /* 0x000000ffff087224 */ /* 0x000fe400078e000c */
[----:B--2---:R-:W-:Y:S01]  /*6bef0*/  IMAD.X R18, R18, 0x1, R3, P1 ;  /* 0x0000000112127824 */ /* 0x004fe200008e0603 */
[----:B------:R-:W-:-:S04]  /*6bf00*/  IADD3.X R13, PT, PT, R13, R3, RZ, P2, !PT ;  /* 0x000000030d0d7210 */ /* 0x000fc800017fe4ff */
[----:B------:R2:W-:Y:S04]  /*6bf10*/  STL [R1+0x2168], R18 ;  /* 0x0021681201007387 */ /* 0x0005e80000100800 */
[----:B------:R4:W-:Y:S04]  /*6bf20*/  STL [R1+0x2174], R11 ;  /* 0x0021740b01007387 */ /* 0x0009e80000100800 */
[----:B-1----:R-:W3:Y:S01]  /*6bf30*/  LDL.LU R12, [R1+0x219c] ;  /* 0x00219c00010c7983 */ /* 0x002ee20000300800 */
        /* <DEDUP_REMOVED lines=8> */
[----:B------:R-:W-:-:S03]  /*6bfc0*/  IADD3 R7, P2, PT, R7, R2, RZ ;  /* 0x0000000207077210 */ /* 0x000fc60007f5e0ff */
[----:B------:R-:W-:-:S06]  /*6bfd0*/  IMAD.X R20, R20, 0x1, R3, P1 ;  /* 0x0000000114147824 */ /* 0x000fcc00008e0603 */
[----:B------:R3:W-:Y:S01]  /*6bfe0*/  LDGSTS.E [R6+0x6800], desc[UR74][R8.64], P0 ;  /* 0x0680000008067fae */ /* 0x0007e200081a104a */
[----:B------:R-:W-:Y:S01]  /*6bff0*/  IADD3.X R14, PT, PT, R14, R3, RZ, P2, !PT ;  /* 0x000000030e0e7210 */ /* 0x000fe200017fe4ff */
[----:B---3--:R-:W-:Y:S02]  /*6c000*/  IMAD.MOV.U32 R8, RZ, RZ, R11 ;  /* 0x000000ffff087224 */ /* 0x008fe400078e000b */
[----:B------:R-:W-:Y:S01]  /*6c010*/  IMAD.MOV.U32 R9, RZ, RZ, R13 ;  /* 0x000000ffff097224 */ /* 0x000fe200078e000d */
[----:B----4-:R-:W3:Y:S04]  /*6c020*/  LDL.LU R11, [R1+0x21a4] ;  /* 0x0021a400010b7983 */ /* 0x010ee80000300800 */
[----:B-1----:R-:W4:Y:S04]  /*6c030*/  LDL.LU R13, [R1+0x226c] ;  /* 0x00226c00010d7983 */ /* 0x002f280000300800 */
[----:B------:R-:W-:Y:S04]  /*6c040*/  STL [R1+0x217c], R19 ;  /* 0x00217c1301007387 */ /* 0x000fe80000100800 */
[----:B------:R1:W-:Y:S04]  /*6c050*/  STL [R1+0x2178], R20 ;  /* 0x0021781401007387 */ /* 0x0003e80000100800 */
[----:B------:R1:W-:Y:S04]  /*6c060*/  LDGSTS.E [R6+0x6900], desc[UR74][R8.64], P0 ;  /* 0x0690000008067fae */ /* 0x0003e800081a104a */
[----:B------:R-:W-:Y:S01]  /*6c070*/  STL [R1+0x2184], R7 ;  /* 0x0021840701007387 */ /* 0x000fe20000100800 */
[----:B------:R-:W-:Y:S01]  /*6c080*/  IADD3 R15, P1, PT, R15, R2, RZ ;  /* 0x000000020f0f7210 */ /* 0x000fe20007f3e0ff */
[----:B-1----:R-:W-:-:S02]  /*6c090*/  IMAD.MOV.U32 R9, RZ, RZ, R20 ;  /* 0x000000ffff097224 */ /* 0x002fc400078e0014 */
[----:B------:R-:W4:Y:S01]  /*6c0a0*/  LDL.LU R20, [R1+0x21a0] ;  /* 0x0021a00001147983 */ /* 0x000f220000300800 */
[----:B------:R-:W-:-:S03]  /*6c0b0*/  IMAD.MOV.U32 R8, RZ, RZ, R19 ;  /* 0x000000ffff087224 */ /* 0x000fc600078e0013 */
[----:B------:R1:W-:Y:S04]  /*6c0c0*/  STL [R1+0x2180], R14 ;  /* 0x0021800e01007387 */ /* 0x0003e80000100800 */
[----:B------:R-:W4:Y:S01]  /*6c0d0*/  LDL.LU R19, [R1+0x2268] ;  /* 0x0022680001137983 */ /* 0x000f220000300800 */
[----:B------:R-:W-:-:S03]  /*6c0e0*/  IADD3 R10, P2, PT, R10, R2, RZ ;  /* 0x000000020a0a7210 */ /* 0x000fc60007f5e0ff */
[----:B------:R1:W-:Y:S02]  /*6c0f0*/  LDGSTS.E [R6+0x6a00], desc[UR74][R8.64], P0 ;  /* 0x06a0000008067fae */ /* 0x0003e400081a104a */
[----:B-1----:R-:W-:Y:S02]  /*6c100*/  IMAD.MOV.U32 R8, RZ, RZ, R7 ;  /* 0x000000ffff087224 */ /* 0x002fe400078e0007 */
[----:B------:R-:W-:Y:S02]  /*6c110*/  IMAD.MOV.U32 R9, RZ, RZ, R14 ;  /* 0x000000ffff097224 */ /* 0x000fe400078e000e */
[----:B------:R-:W4:Y:S04]  /*6c120*/  LDL.LU R14, [R1+0x2274] ;  /* 0x00227400010e7983 */ /* 0x000f280000300800 */
[----:B------:R-:W4:Y:S04]  /*6c130*/  LDL.LU R7, [R1+0x227c] ;  /* 0x00227c0001077983 */ /* 0x000f280000300800 */
        /* <DEDUP_REMOVED lines=9> */
[----:B-1----:R-:W4:Y:S04]  /*6c1d0*/  LDL.LU R17, [R1+0x2270] ;  /* 0x0022700001117983 */ /* 0x002f280000300800 */
[----:B------:R1:W-:Y:S04]  /*6c1e0*/  STL [R1+0x2190], R16 ;  /* 0x0021901001007387 */ /* 0x0003e80000100800 */
[----:B------:R-:W4:Y:S01]  /*6c1f0*/  LDL.LU R15, [R1+0x2278] ;  /* 0x00227800010f7983 */ /* 0x000f220000300800 */
[----:B------:R-:W-:Y:S01]  /*6c200*/  IADD3 R12, P1, PT, R12, R2, RZ ;  /* 0x000000020c0c7210 */ /* 0x000fe20007f3e0ff */
[----:B--2---:R-:W-:-:S02]  /*6c210*/  IMAD.MOV.U32 R8, RZ, RZ, R10 ;  /* 0x000000ffff087224 */ /* 0x004fc400078e000a */
[----:B------:R-:W-:Y:S02]  /*6c220*/  IMAD.MOV.U32 R9, RZ, RZ, R16 ;  /* 0x000000ffff097224 */ /* 0x000fe400078e0010 */
[----:B-1----:R-:W2:Y:S04]  /*6c230*/  LDL.LU R16, [R1+0x2284] ;  /* 0x0022840001107983 */ /* 0x002ea80000300800 */
[----:B------:R-:W2:Y:S01]  /*6c240*/  LDL.LU R10, [R1+0x228c] ;  /* 0x00228c00010a7983 */ /* 0x000ea20000300800 */
[----:B------:R-:W-:-:S03]  /*6c250*/  IMAD.X R18, R18, 0x1, R3, P1 ;  /* 0x0000000112127824 */ /* 0x000fc600008e0603 */
[----:B------:R1:W-:Y:S04]  /*6c260*/  LDGSTS.E [R6+0x6d00], desc[UR74][R8.64], P0 ;  /* 0x06d0000008067fae */ /* 0x0003e800081a104a */
[----:B------:R-:W-:Y:S04]  /*6c270*/  STL [R1+0x219c], R12 ;  /* 0x00219c0c01007387 */ /* 0x000fe80000100800 */
[----:B------:R1:W-:Y:S02]  /*6c280*/  STL [R1+0x2198], R18 ;  /* 0x0021981201007387 */ /* 0x0003e40000100800 */
[----:B-1----:R-:W-:-:S02]  /*6c290*/  IMAD.MOV.U32 R9, RZ, RZ, R18 ;  /* 0x000000ffff097224 */ /* 0x002fc400078e0012 */
[----:B------:R-:W2:Y:S01]  /*6c2a0*/  LDL.LU R18, [R1+0x2280] ;  /* 0x0022800001127983 */ /* 0x000ea20000300800 */
[----:B------:R-:W-:-:S03]  /*6c2b0*/  MOV R8, R12 ;  /* 0x0000000c00087202 */ /* 0x000fc60000000f00 */
[----:B------:R-:W2:Y:S01]  /*6c2c0*/  LDL.LU R12, [R1+0x2288] ;  /* 0x00228800010c7983 */ /* 0x000ea20000300800 */
[----:B------:R-:W-:-:S03]  /*6c2d0*/  UISETP.GT.AND UP1, UPT, UR14, 0x11, UPT ;  /* 0x000000110e00788c */ /* 0x000fc6000bf24270 */
[----:B------:R1:W-:Y:S01]  /*6c2e0*/  LDGSTS.E [R6+0x6e00], desc[UR74][R8.64], P0 ;  /* 0x06e0000008067fae */ /* 0x0003e200081a104a */
[----:B------:R-:W-:-:S04]  /*6c2f0*/  USEL UR10, URZ, 0x4, !UP1 ;  /* 0x00000004ff0a7887 */ /* 0x000fc8000c800000 */
[----:B------:R-:W-:-:S06]  /*6c300*/  USEL UR10, UR10, URZ, !UP0 ;  /* 0x000000ff0a0a7287 */ /* 0x000fcc000c000000 */
[----:B------:R-:W-:Y:S02]  /*6c310*/  ISETP.NE.U32.AND P1, PT, RZ, UR10, PT ;  /* 0x0000000aff007c0c */ /* 0x000fe4000bf25070 */
[-C--:B---3--:R-:W-:Y:S02]  /*6c320*/  IADD3 R11, P2, PT, R11, R2.reuse, RZ ;  /* 0x000000020b0b7210 */ /* 0x088fe40007f5e0ff */
[----:B----4-:R-:W-:-:S03]  /*6c330*/  IADD3 R13, P3, PT, R13, R2, RZ ;  /* 0x000000020d0d7210 */ /* 0x010fc60007f7e0ff */
[----:B-1----:R-:W-:Y:S01]  /*6c340*/  IMAD.MOV.U32 R8, RZ, RZ, R11 ;  /* 0x000000ffff087224 */ /* 0x002fe200078e000b */
[----:B------:R1:W-:Y:S01]  /*6c350*/  STL [R1+0x21a4], R11 ;  /* 0x0021a40b01007387 */ /* 0x0003e20000100800 */
[----:B------:R-:W-:-:S04]  /*6c360*/  IMAD.X R20, R20, 0x1, R3, P2 ;  /* 0x0000000114147824 */ /* 0x000fc800010e0603 */
[----:B------:R-:W-:Y:S02]  /*6c370*/  IMAD.MOV.U32 R9, RZ, RZ, R20 ;  /* 0x000000ffff097224 */ /* 0x000fe400078e0014 */
[----:B------:R-:W-:Y:S01]  /*6c380*/  IMAD.X R19, R19, 0x1, R3, P3 ;  /* 0x0000000113137824 */ /* 0x000fe200018e0603 */
[----:B------:R-:W-:Y:S04]  /*6c390*/  STL [R1+0x21a0], R20 ;  /* 0x0021a01401007387 */ /* 0x000fe80000100800 */
[----:B------:R3:W-:Y:S04]  /*6c3a0*/  LDGSTS.E [R6+0x6f00], desc[UR74][R8.64], P0 ;  /* 0x06f0000008067fae */ /* 0x0007e800081a104a */
[----:B------:R4:W-:Y:S04]  /*6c3b0*/  STL [R1+0x226c], R13 ;  /* 0x00226c0d01007387 */ /* 0x0009e80000100800 */
[----:B------:R-:W2:Y:S04]  /*6c3c0*/  LDL.LU R21, [R1+0x2294] ;  /* 0x0022940001157983 */ /* 0x000ea80000300800 */
[----:B------:R-:W-:Y:S04]  /*6c3d0*/  STL [R1+0x2268], R19 ;  /* 0x0022681301007387 */ /* 0x000fe80000100800 */
[----:B-1----:R-:W2:Y:S04]  /*6c3e0*/  LDL.LU R11, [R1+0x229c] ;  /* 0x00229c00010b7983 */ /* 0x002ea80000300800 */
[----:B------:R-:W2:Y:S01]  /*6c3f0*/  LDL.LU R22, [R1+0x2290] ;  /* 0x0022900001167983 */ /* 0x000ea20000300800 */
[----:B------:R-:W-:-:S02]  /*6c400*/  IADD3 R14, P0, PT, R14, R2, RZ ;  /* 0x000000020e0e7210 */ /* 0x000fc40007f1e0ff */
[----:B---3--:R-:W-:Y:S01]  /*6c410*/  MOV R8, R13 ;  /* 0x0000000d00087202 */ /* 0x008fe20000000f00 */
[----:B------:R-:W-:Y:S01]  /*6c420*/  IMAD.MOV.U32 R9, RZ, RZ, R19 ;  /* 0x000000ffff097224 */ /* 0x000fe200078e0013 */
[----:B------:R-:W-:Y:S01]  /*6c430*/  IADD3 R7, P2, PT, R7, R2, RZ ;  /* 0x0000000207077210 */ /* 0x000fe20007f5e0ff */
[----:B----4-:R-:W3:Y:S04]  /*6c440*/  LDL.LU R13, [R1+0x2298] ;  /* 0x00229800010d7983 */ /* 0x010ee80000300800 */
[----:B------:R1:W-:Y:S04]  /*6c450*/  STL [R1+0x2274], R14 ;  /* 0x0022740e01007387 */ /* 0x0003e80000100800 */
[----:B------:R4:W-:Y:S02]  /*6c460*/  LDGSTS.E [R6+0x8800], desc[UR74][R8.64], P1 ;  /* 0x0880000008067fae */ /* 0x0009e400089a104a */
[----:B----4-:R-:W-:-:S02]  /*6c470*/  IMAD.MOV.U32 R8, RZ, RZ, R14 ;  /* 0x000000ffff087224 */ /* 0x010fc400078e000e */
[--C-:B------:R-:W-:Y:S02]  /*6c480*/  IMAD.X R17, R17, 0x1, R3.reuse, P0 ;  /* 0x0000000111117824 */ /* 0x100fe400000e0603 */
[----:B------:R-:W-:-:S03]  /*6c490*/  IMAD.X R15, R15, 0x1, R3, P2 ;  /* 0x000000010f0f7824 */ /* 0x000fc600010e0603 */
[----:B------:R4:W-:Y:S04]  /*6c4a0*/  STL [R1+0x2270], R17 ;  /* 0x0022701101007387 */ /* 0x0009e80000100800 */
[----:B------:R2:W-:Y:S04]  /*6c4b0*/  STL [R1+0x227c], R7 ;  /* 0x00227c0701007387 */ /* 0x0005e80000100800 */
[----:B-1----:R-:W3:Y:S01]  /*6c4c0*/  LDL.LU R14, [R1+0x22a4] ;  /* 0x0022a400010e7983 */ /* 0x002ee20000300800 */
[----:B------:R-:W-:-:S03]  /*6c4d0*/  IMAD.MOV.U32 R9, RZ, RZ, R17 ;  /* 0x000000ffff097224 */ /* 0x000fc600078e0011 */
[----:B------:R1:W-:Y:S01]  /*6c4e0*/  STL [R1+0x2278], R15 ;  /* 0x0022780f01007387 */ /* 0x0003e20000100800 */
[----:B--2---:R-:W-:-:S03]  /*6c4f0*/  IADD3 R16, P0, PT, R16, R2, RZ ;  /* 0x0000000210107210 */ /* 0x004fc60007f1e0ff */
[----:B------:R2:W-:Y:S04]  /*6c500*/  LDGSTS.E [R6+0x8900], desc[UR74][R8.64], P1 ;  /* 0x0890000008067fae */ /* 0x0005e800089a104a */
[----:B----4-:R-:W4:Y:S01]  /*6c510*/  LDL.LU R17, [R1+0x22a0] ;  /* 0x0022a00001117983 */ /* 0x010f220000300800 */
[----:B------:R-:W-:Y:S02]  /*6c520*/  IADD3 R10, P2, PT, R10, R2, RZ ;  /* 0x000000020a0a7210 */ /* 0x000fe40007f5e0ff */
[----:B--2---:R-:W-:Y:S01]  /*6c530*/  MOV R8, R7 ;  /* 0x0000000700087202 */ /* 0x004fe20000000f00 */
[----:B------:R-:W-:Y:S01]  /*6c540*/  IMAD.MOV.U32 R9, RZ, RZ, R15 ;  /* 0x000000ffff097224 */ /* 0x000fe200078e000f */
[----:B------:R-:W2:Y:S04]  /*6c550*/  LDL.LU R7, [R1+0x236c] ;  /* 0x00236c0001077983 */ /* 0x000ea80000300800 */
[----:B-1----:R-:W2:Y:S01]  /*6c560*/  LDL.LU R15, [R1+0x2374] ;  /* 0x00237400010f7983 */ /* 0x002ea20000300800 */
[----:B------:R-:W-:-:S03]  /*6c570*/  IMAD.X R18, R18, 0x1, R3, P0 ;  /* 0x0000000112127824 */ /* 0x000fc600000e0603 */
[----:B------:R-:W-:Y:S01]  /*6c580*/  STL [R1+0x2284], R16 ;  /* 0x0022841001007387 */ /* 0x000fe20000100800 */
[----:B------:R-:W-:-:S03]  /*6c590*/  IMAD.X R12, R12, 0x1, R3, P2 ;  /* 0x000000010c0c7824 */ /* 0x000fc600010e0603 */
[----:B------:R1:W-:Y:S04]  /*6c5a0*/  LDGSTS.E [R6+0x8a00], desc[UR74][R8.64], P1 ;  /* 0x08a0000008067fae */ /* 0x0003e800089a104a */
[----:B------:R1:W-:Y:S04]  /*6c5b0*/  STL [R1+0x2280], R18 ;  /* 0x0022801201007387 */ /* 0x0003e80000100800 */
[----:B------:R-:W-:Y:S04]  /*6c5c0*/  STL [R1+0x228c], R10 ;  /* 0x00228c0a01007387 */ /* 0x000fe80000100800 */
[----:B------:R-:W2:Y:S04]  /*6c5d0*/  LDL.LU R20, [R1+0x2368] ;  /* 0x0023680001147983 */ /* 0x000ea80000300800 */
[----:B------:R1:W-:Y:S04]  /*6c5e0*/  STL [R1+0x2288], R12 ;  /* 0x0022880c01007387 */ /* 0x0003e80000100800 */
[----:B------:R-:W2:Y:S01]  /*6c5f0*/  LDL.LU R19, [R1+0x2370] ;  /* 0x0023700001137983 */ /* 0x000ea20000300800 */
[----:B-1----:R-:W-:-:S02]  /*6c600*/  IMAD.MOV.U32 R8, RZ, RZ, R16 ;  /* 0x000000ffff087224 */ /* 0x002fc400078e0010 */
[----:B------:R-:W-:Y:S02]  /*6c610*/  IMAD.MOV.U32 R9, RZ, RZ, R18 ;  /* 0x000000ffff097224 */ /* 0x000fe400078e0012 */
[----:B------:R-:W2:Y:S04]  /*6c620*/  LDL.LU R18, [R1+0x2378] ;  /* 0x0023780001127983 */ /* 0x000ea80000300800 */
[----:B------:R1:W-:Y:S02]  /*6c630*/  LDGSTS.E [R6+0x8b00], desc[UR74][R8.64], P1 ;  /* 0x08b0000008067fae */ /* 0x0003e400089a104a */
[----:B-1----:R-:W-:Y:S02]  /*6c640*/  IMAD.MOV.U32 R9, RZ, RZ, R12 ;  /* 0x000000ffff097224 */ /* 0x002fe400078e000c */
[----:B------:R-:W2:Y:S01]  /*6c650*/  LDL.LU R12, [R1+0x237c] ;  /* 0x00237c00010c7983 */ /* 0x000ea20000300800 */
[----:B------:R-:W-:-:S03]  /*6c660*/  MOV R8, R10 ;  /* 0x0000000a00087202 */ /* 0x000fc60000000f00 */
[----:B------:R-:W2:Y:S04]  /*6c670*/  LDL.LU R16, [R1+0x2380] ;  /* 0x0023800001107983 */ /* 0x000ea80000300800 */
[----:B------:R-:W2:Y:S04]  /*6c680*/  LDL.LU R10, [R1+0x2384] ;  /* 0x00238400010a7983 */ /* 0x000ea80000300800 */
[----:B------:R1:W-:Y:S01]  /*6c690*/  LDGSTS.E [R6+0x8c00], desc[UR74][R8.64], P1 ;  /* 0x08c0000008067fae */ /* 0x0003e200089a104a */
[-C--:B------:R-:W-:Y:S02]  /*6c6a0*/  IADD3 R21, P0, PT, R21, R2.reuse, RZ ;  /* 0x0000000215157210 */ /* 0x080fe40007f1e0ff */
[----:B------:R-:W-:-:S03]  /*6c6b0*/  IADD3 R11, P2, PT, R11, R2, RZ ;  /* 0x000000020b0b7210 */ /* 0x000fc60007f5e0ff */
[----:B------:R-:W-:Y:S02]  /*6c6c0*/  IMAD.X R22, R22, 0x1, R3, P0 ;  /* 0x0000000116167824 */ /* 0x000fe400000e0603 */
[----:B-1----:R-:W-:Y:S02]  /*6c6d0*/  IMAD.MOV.U32 R8, RZ, RZ, R21 ;  /* 0x000000ffff087224 */ /* 0x002fe400078e0015 */
[----:B------:R-:W-:Y:S01]  /*6c6e0*/  IMAD.MOV.U32 R9, RZ, RZ, R22 ;  /* 0x000000ffff097224 */ /* 0x000fe200078e0016 */
[----:B------:R-:W-:Y:S04]  /*6c6f0*/  STL [R1+0x2294], R21 ;  /* 0x0022941501007387 */ /* 0x000fe80000100800 */
[----:B------:R-:W-:Y:S04]  /*6c700*/  STL [R1+0x2290], R22 ;  /* 0x0022901601007387 */ /* 0x000fe80000100800 */
[----:B------:R-:W-:Y:S04]  /*6c710*/  STL [R1+0x229c], R11 ;  /* 0x00229c0b01007387 */ /* 0x000fe80000100800 */
[----:B------:R1:W-:Y:S01]  /*6c720*/  LDGSTS.E [R6+0x8d00], desc[UR74][R8.64], P1 ;  /* 0x08d0000008067fae */ /* 0x0003e200089a104a */
[----:B---3--:R-:W-:Y:S01]  /*6c730*/  IMAD.X R13, R13, 0x1, R3, P2 ;  /* 0x000000010d0d7824 */ /* 0x008fe200010e0603 */
[----:B------:R-:W-:-:S04]  /*6c740*/  UISETP.GT.AND UP1, UPT, UR14, 0x15, UPT ;  /* 0x000000150e00788c */ /* 0x000fc8000bf24270 */
[----:B------:R3:W-:Y:S01]  /*6c750*/  STL [R1+0x2298], R13 ;  /* 0x0022980d01007387 */ /* 0x0007e20000100800 */
[----:B-1----:R-:W-:Y:S01]  /*6c760*/  MOV R8, R11 ;  /* 0x0000000b00087202 */ /* 0x002fe20000000f00 */
[----:B------:R-:W-:Y:S02]  /*6c770*/  IMAD.MOV.U32 R9, RZ, RZ, R13 ;  /* 0x000000ffff097224 */ /* 0x000fe400078e000d */
[----:B---3--:R-:W3:Y:S04]  /*6c780*/  LDL.LU R13, [R1+0x238c] ;  /* 0x00238c00010d7983 */ /* 0x008ee80000300800 */
[----:B------:R-:W3:Y:S04]  /*6c790*/  LDL.LU R11, [R1+0x2394] ;  /* 0x00239400010b7983 */ /* 0x000ee80000300800 */
[----:B------:R1:W-:Y:S01]  /*6c7a0*/  LDGSTS.E [R6+0x8e00], desc[UR74][R8.64], P1 ;  /* 0x08e0000008067fae */ /* 0x0003e200089a104a */
[----:B------:R-:W-:-:S04]  /*6c7b0*/  USEL UR10, URZ, 0x4, !UP1 ;  /* 0x00000004ff0a7887 */ /* 0x000fc8000c800000 */
[----:B------:R-:W-:Y:S01]  /*6c7c0*/  USEL UR10, UR10, URZ, !UP0 ;  /* 0x000000ff0a0a7287 */ /* 0x000fe2000c000000 */
[----:B------:R-:W-:-:S05]  /*6c7d0*/  IADD3 R14, P0, PT, R14, R2, RZ ;  /* 0x000000020e0e7210 */ /* 0x000fca0007f1e0ff */
[----:B----4-:R-:W-:Y:S01]  /*6c7e0*/  IMAD.X R17, R17, 0x1, R3, P0 ;  /* 0x0000000111117824 */ /* 0x010fe200000e0603 */
[----:B------:R-:W-:Y:S03]  /*6c7f0*/  STL [R1+0x22a4], R14 ;  /* 0x0022a40e01007387 */ /* 0x000fe60000100800 */
[----:B-1----:R-:W-:Y:S01]  /*6c800*/  IMAD.MOV.U32 R9, RZ, RZ, R17 ;  /* 0x000000ffff097224 */ /* 0x002fe200078e0011 */
[----:B------:R1:W-:Y:S01]  /*6c810*/  STL [R1+0x22a0], R17 ;  /* 0x0022a01101007387 */ /* 0x0003e20000100800 */
[----:B------:R-:W-:Y:S01]  /*6c820*/  IMAD.MOV.U32 R8, RZ, RZ, R14 ;  /* 0x000000ffff087224 */ /* 0x000fe200078e000e */
[----:B------:R-:W-:-:S04]  /*6c830*/  ISETP.NE.U32.AND P0, PT, RZ, UR10, PT ;  /* 0x0000000aff007c0c */ /* 0x000fc8000bf05070 */
[----:B------:R4:W-:Y:S04]  /*6c840*/  LDGSTS.E [R6+0x8f00], desc[UR74][R8.64], P1 ;  /* 0x08f0000008067fae */ /* 0x0009e800089a104a */
[----:B-1----:R-:W3:Y:S04]  /*6c850*/  LDL.LU R17, [R1+0x2388] ;  /* 0x0023880001117983 */ /* 0x002ee80000300800 */
[----:B------:R-:W3:Y:S01]  /*6c860*/  LDL.LU R14, [R1+0x2390] ;  /* 0x00239000010e7983 */ /* 0x000ee20000300800 */
[-C--:B--2---:R-:W-:Y:S02]  /*6c870*/  IADD3 R7, P1, PT, R7, R2.reuse, RZ ;  /* 0x0000000207077210 */ /* 0x084fe40007f3e0ff */
[----:B------:R-:W-:-:S03]  /*6c880*/  IADD3 R15, P2, PT, R15, R2, RZ ;  /* 0x000000020f0f7210 */ /* 0x000fc60007f5e0ff */
[----:B------:R-:W-:Y:S01]  /*6c890*/  IMAD.X R20, R20, 0x1, R3, P1 ;  /* 0x0000000114147824 */ /* 0x000fe200008e0603 */
[----:B------:R1:W-:Y:S01]  /*6c8a0*/  STL [R1+0x236c], R7 ;  /* 0x00236c0701007387 */ /* 0x0003e20000100800 */
[----:B----4-:R-:W-:Y:S01]  /*6c8b0*/  IMAD.MOV.U32 R8, RZ, RZ, R7 ;  /* 0x000000ffff087224 */ /* 0x010fe200078e0007 */
[----:B------:R-:W-:Y:S01]  /*6c8c0*/  IADD3.X R19, PT, PT, R19, R3, RZ, P2, !PT ;  /* 0x0000000313137210 */ /* 0x000fe200017fe4ff */
[----:B------:R-:W-:Y:S01]  /*6c8d0*/  IMAD.MOV.U32 R9, RZ, RZ, R20 ;  /* 0x000000ffff097224 */ /* 0x000fe200078e0014 */
[----:B------:R-:W-:Y:S04]  /*6c8e0*/  STL [R1+0x2368], R20 ;  /* 0x0023681401007387 */ /* 0x000fe80000100800 */
[----:B------:R2:W-:Y:S04]  /*6c8f0*/  STL [R1+0x2374], R15 ;  /* 0x0023740f01007387 */ /* 0x0005e80000100800 */
[----:B------:R4:W-:Y:S04]  /*6c900*/  LDGSTS.E [R6+0xa800], desc[UR74][R8.64], P0 ;  /* 0x0a80000008067fae */ /* 0x0009e800081a104a */
[----:B-1----:R-:W3:Y:S04]  /*6c910*/  LDL.LU R7, [R1+0x239c] ;  /* 0x00239c0001077983 */ /* 0x002ee80000300800 */
[----:B------:R-:W-:Y:S01]  /*6c920*/  STL [R1+0x2370], R19 ;  /* 0x0023701301007387 */ /* 0x000fe20000100800 */
[----:B----4-:R-:W-:-:S03]  /*6c930*/  IMAD.MOV.U32 R8, RZ, RZ, R15 ;  /* 0x000000ffff087224 */ /* 0x010fc600078e000f */
        /* <DEDUP_REMOVED lines=10> */
[----:B----4-:R-:W-:-:S03]  /*6c9e0*/  IMAD.MOV.U32 R8, RZ, RZ, R12 ;  /* 0x000000ffff087224 */ /* 0x010fc600078e000c */
[----:B-1----:R-:W4:Y:S04]  /*6c9f0*/  LDL.LU R12, [R1+0x23a4] ;  /* 0x0023a400010c7983 */ /* 0x002f280000300800 */
[----:B------:R1:W-:Y:S04]  /*6ca00*/  STL [R1+0x2380], R16 ;  /* 0x0023801001007387 */ /* 0x0003e80000100800 */
[----:B------:R-:W4:Y:S04]  /*6ca10*/  LDL.LU R21, [R1+0x246c] ;  /* 0x00246c0001157983 */ /* 0x000f280000300800 */
[----:B------:R-:W4:Y:S01]  /*6ca20*/  LDL.LU R20, [R1+0x23a0] ;  /* 0x0023a00001147983 */ /* 0x000f220000300800 */
[----:B------:R-:W-:-:S03]  /*6ca30*/  IMAD.MOV.U32 R9, RZ, RZ, R18 ;  /* 0x000000ffff097224 */ /* 0x000fc600078e0012 */
[----:B------:R-:W4:Y:S04]  /*6ca40*/  LDL.LU R22, [R1+0x2468] ;  /* 0x0024680001167983 */ /* 0x000f280000300800 */
[----:B------:R1:W-:Y:S02]  /*6ca50*/  LDGSTS.E [R6+0xaa00], desc[UR74][R8.64], P0 ;  /* 0x0aa0000008067fae */ /* 0x0003e400081a104a */
[----:B-1----:R-:W-:Y:S02]  /*6ca60*/  IMAD.MOV.U32 R8, RZ, RZ, R10 ;  /* 0x000000ffff087224 */ /* 0x002fe400078e000a */
[----:B------:R-:W-:Y:S02]  /*6ca70*/  IMAD.MOV.U32 R9, RZ, RZ, R16 ;  /* 0x000000ffff097224 */ /* 0x000fe400078e0010 */
[----:B------:R-:W4:Y:S04]  /*6ca80*/  LDL.LU R16, [R1+0x2474] ;  /* 0x0024740001107983 */ /* 0x000f280000300800 */
[----:B------:R-:W4:Y:S04]  /*6ca90*/  LDL.LU R10, [R1+0x247c] ;  /* 0x00247c00010a7983 */ /* 0x000f280000300800 */
[----:B------:R1:W-:Y:S01]  /*6caa0*/  LDGSTS.E [R6+0xab00], desc[UR74][R8.64], P0 ;  /* 0x0ab0000008067fae */ /* 0x0003e200081a104a */
[----:B---3--:R-:W-:-:S02]  /*6cab0*/  IADD3 R13, P1, PT, R13, R2, RZ ;  /* 0x000000020d0d7210 */ /* 0x008fc40007f3e0ff */
[----:B------:R-:W-:-:S03]  /*6cac0*/  IADD3 R11, P2, PT, R11, R2, RZ ;  /* 0x000000020b0b7210 */ /* 0x000fc60007f5e0ff */
[----:B------:R-:W-:Y:S01]  /*6cad0*/  STL [R1+0x238c], R13 ;  /* 0x00238c0d01007387 */ /* 0x000fe20000100800 */
[----:B-1----:R-:W-:Y:S02]  /*6cae0*/  IMAD.MOV.U32 R8, RZ, RZ, R13 ;  /* 0x000000ffff087224 */ /* 0x002fe400078e000d */
        /* <DEDUP_REMOVED lines=10> */
[----:B---3--:R-:W-:-:S02]  /*6cb90*/  IMAD.MOV.U32 R9, RZ, RZ, R14 ;  /* 0x000000ffff097224 */ /* 0x008fc400078e000e */
[----:B------:R-:W-:Y:S01]  /*6cba0*/  IMAD.MOV.U32 R8, RZ, RZ, R11 ;  /* 0x000000ffff087224 */ /* 0x000fe200078e000b */
[----:B-1----:R-:W3:Y:S04]  /*6cbb0*/  LDL.LU R14, [R1+0x2484] ;  /* 0x00248400010e7983 */ /* 0x002ee80000300800 */
[----:B------:R-:W3:Y:S01]  /*6cbc0*/  LDL.LU R11, [R1+0x248c] ;  /* 0x00248c00010b7983 */ /* 0x000ee20000300800 */
[----:B--2---:R-:W-:-:S03]  /*6cbd0*/  IMAD.X R15, R15, 0x1, R3, P1 ;  /* 0x000000010f0f7824 */ /* 0x004fc600008e0603 */
[----:B------:R-:W-:Y:S01]  /*6cbe0*/  STL [R1+0x239c], R7 ;  /* 0x00239c0701007387 */ /* 0x000fe20000100800 */
[----:B------:R-:W-:-:S03]  /*6cbf0*/  UISETP.GT.AND UP1, UPT, UR14, 0x19, UPT ;  /* 0x000000190e00788c */ /* 0x000fc6000bf24270 */
[----:B------:R1:W-:Y:S04]  /*6cc00*/  LDGSTS.E [R6+0xad00], desc[UR74][R8.64], P0 ;  /* 0x0ad0000008067fae */ /* 0x0003e800081a104a */
[----:B------:R2:W-:Y:S04]  /*6cc10*/  STL [R1+0x2398], R15 ;  /* 0x0023980f01007387 */ /* 0x0005e80000100800 */
[----:B------:R-:W3:Y:S04]  /*6cc20*/  LDL.LU R18, [R1+0x2480] ;  /* 0x0024800001127983 */ /* 0x000ee80000300800 */
[----:B------:R-:W3:Y:S01]  /*6cc30*/  LDL.LU R19, [R1+0x2488] ;  /* 0x0024880001137983 */ /* 0x000ee20000300800 */
[----:B------:R-:W-:-:S04]  /*6cc40*/  USEL UR10, URZ, 0x4, !UP1 ;  /* 0x00000004ff0a7887 */ /* 0x000fc8000c800000 */
[----:B------:R-:W-:Y:S01]  /*6cc50*/  USEL UR10, UR10, URZ, !UP0 ;  /* 0x000000ff0a0a7287 */ /* 0x000fe2000c000000 */
[----:B-1----:R-:W-:Y:S01]  /*6cc60*/  MOV R8, R7 ;  /* 0x0000000700087202 */ /* 0x002fe20000000f00 */
[----:B------:R-:W-:Y:S01]  /*6cc70*/  IMAD.MOV.U32 R9, RZ, RZ, R15 ;  /* 0x000000ffff097224 */ /* 0x000fe200078e000f */
[----:B----4-:R-:W-:-:S04]  /*6cc80*/  IADD3 R12, P2, PT, R12, R2, RZ ;  /* 0x000000020c0c7210 */ /* 0x010fc80007f5e0ff */
[----:B------:R1:W-:Y:S01]  /*6cc90*/  LDGSTS.E [R6+0xae00], desc[UR74][R8.64], P0 ;  /* 0x0ae0000008067fae */ /* 0x0003e200081a104a */
[----:B------:R-:W-:-:S03]  /*6cca0*/  IADD3 R21, P3, PT, R21, R2, RZ ;  /* 0x0000000215157210 */ /* 0x000fc60007f7e0ff */
[----:B--2---:R-:W2:Y:S04]  /*6ccb0*/  LDL.LU R15, [R1+0x2494] ;  /* 0x00249400010f7983 */ /* 0x004ea80000300800 */
[----:B------:R-:W4:Y:S01]  /*6ccc0*/  LDL.LU R7, [R1+0x249c] ;  /* 0x00249c0001077983 */ /* 0x000f220000300800 */
        /* <DEDUP_REMOVED lines=8> */
[----:B------:R-:W4:Y:S04]  /*6cd50*/  LDL.LU R20, [R1+0x2490] ;  /* 0x0024900001147983 */ /* 0x000f280000300800 */
[----:B------:R1:W-:Y:S01]  /*6cd60*/  LDGSTS.E [R6+0xaf00], desc[UR74][R8.64], P0 ;  /* 0x0af0000008067fae */ /* 0x0003e200081a104a */
[-C--:B------:R-:W-:Y:S02]  /*6cd70*/  IADD3 R16, P0, PT, R16, R2.reuse, RZ ;  /* 0x0000000210107210 */ /* 0x080fe40007f1e0ff */
[----:B------:R-:W-:Y:S01]  /*6cd80*/  IADD3 R10, P2, PT, R10, R2, RZ ;  /* 0x000000020a0a7210 */ /* 0x000fe20007f5e0ff */
[----:B------:R-:W-:Y:S04]  /*6cd90*/  STL [R1+0x2468], R22 ;  /* 0x0024681601007387 */ /* 0x000fe80000100800 */
[----:B------:R-:W4:Y:S01]  /*6cda0*/  LDL.LU R12, [R1+0x2498] ;  /* 0x00249800010c7983 */ /* 0x000f220000300800 */
        /* <DEDUP_REMOVED lines=9> */
[----:B------:R-:W4:Y:S01]  /*6ce40*/  LDL.LU R16, [R1+0x24a4] ;  /* 0x0024a40001107983 */ /* 0x000f220000300800 */
[----:B------:R-:W-:-:S03]  /*6ce50*/  IMAD.MOV.U32 R9, RZ, RZ, R17 ;  /* 0x000000ffff097224 */ /* 0x000fc600078e0011 */
[----:B------:R1:W-:Y:S01]  /*6ce60*/  STL [R1+0x2478], R13 ;  /* 0x0024780d01007387 */ /* 0x0003e20000100800 */
[----:B---3--:R-:W-:-:S03]  /*6ce70*/  IADD3 R14, P0, PT, R14, R2, RZ ;  /* 0x000000020e0e7210 */ /* 0x008fc60007f1e0ff */
[----:B------:R3:W-:Y:S04]  /*6ce80*/  LDGSTS.E [R6+0xc900], desc[UR74][R8.64], P1 ;  /* 0x0c90000008067fae */ /* 0x0007e800089a104a */
[----:B-1----:R-:W4:Y:S01]  /*6ce90*/  LDL.LU R17, [R1+0x24a0] ;  /* 0x0024a00001117983 */ /* 0x002f220000300800 */
[----:B------:R-:W-:Y:S01]  /*6cea0*/  IADD3 R11, P2, PT, R11, R2, RZ ;  /* 0x000000020b0b7210 */ /* 0x000fe20007f5e0ff */
[----:B------:R-:W-:Y:S01]  /*6ceb0*/  IMAD.X R18, R18, 0x1, R3, P0 ;  /* 0x0000000112127824 */ /* 0x000fe200000e0603 */
[----:B---3--:R-:W-:Y:S01]  /*6cec0*/  MOV R8, R10 ;  /* 0x0000000a00087202 */ /* 0x008fe20000000f00 */
        /* <DEDUP_REMOVED lines=15> */
[----:B----4-:R-:W-:Y:S01]  /*6cfc0*/  IADD3 R7, P2, PT, R7, R2, RZ ;  /* 0x0000000207077210 */ /* 0x010fe20007f5e0ff */
[----:B------:R-:W-:Y:S01]  /*6cfd0*/  IMAD.X R20, R20, 0x1, R3, P0 ;  /* 0x0000000114147824 */ /* 0x000fe200000e0603 */
[----:B-1----:R-:W-:Y:S01]  /*6cfe0*/  MOV R8, R11 ;  /* 0x0000000b00087202 */ /* 0x002fe20000000f00 */
        /* <DEDUP_REMOVED lines=9> */
[----:B------:R-:W4:Y:S01]  /*6d080*/  LDL.LU R20, [R1+0x2578] ;  /* 0x0025780001147983 */ /* 0x000f220000300800 */
[----:B------:R-:W-:-:S03]  /*6d090*/  IMAD.MOV.U32 R8, RZ, RZ, R15 ;  /* 0x000000ffff087224 */ /* 0x000fc600078e000f */
[----:B------:R1:W-:Y:S04]  /*6d0a0*/  STL [R1+0x2498], R12 ;  /* 0x0024980c01007387 */ /* 0x0003e80000100800 */
[----:B------:R-:W4:Y:S04]  /*6d0b0*/  LDL.LU R15, [R1+0x2580] ;  /* 0x00258000010f7983 */ /* 0x000f280000300800 */
[----:B------:R1:W-:Y:S02]  /*6d0c0*/  LDGSTS.E [R6+0xcd00], desc[UR74][R8.64], P1 ;  /* 0x0cd0000008067fae */ /* 0x0003e400089a104a */
[----:B-1----:R-:W-:Y:S01]  /*6d0d0*/  MOV R8, R7 ;  /* 0x0000000700087202 */ /* 0x002fe20000000f00 */
[----:B------:R-:W-:-:S02]  /*6d0e0*/  IMAD.MOV.U32 R9, RZ, RZ, R12 ;  /* 0x000000ffff097224 */ /* 0x000fc400078e000c */
[----:B------:R-:W4:Y:S04]  /*6d0f0*/  LDL.LU R12, [R1+0x258c] ;  /* 0x00258c00010c7983 */ /* 0x000f280000300800 */
[----:B------:R-:W4:Y:S04]  /*6d100*/  LDL.LU R7, [R1+0x2594] ;  /* 0x0025940001077983 */ /* 0x000f280000300800 */
[----:B------:R1:W-:Y:S01]  /*6d110*/  LDGSTS.E [R6+0xce00], desc[UR74][R8.64], P1 ;  /* 0x0ce0000008067fae */ /* 0x0003e200089a104a */
[----:B------:R-:W-:-:S05]  /*6d120*/  IADD3 R16, P0, PT, R16, R2, RZ ;  /* 0x0000000210107210 */ /* 0x000fca0007f1e0ff */
[----:B------:R-:W-:Y:S01]  /*6d130*/  IMAD.X R17, R17, 0x1, R3, P0 ;  /* 0x0000000111117824 */ /* 0x000fe200000e0603 */
[----:B------:R1:W-:Y:S02]  /*6d140*/  STL [R1+0x24a4], R16 ;  /* 0x0024a41001007387 */ /* 0x0003e40000100800 */
[----:B-1----:R-:W-:Y:S02]  /*6d150*/  IMAD.MOV.U32 R8, RZ, RZ, R16 ;  /* 0x000000ffff087224 */ /* 0x002fe400078e0010 */
[----:B------:R1:W-:Y:S01]  /*6d160*/  STL [R1+0x24a0], R17 ;  /* 0x0024a01101007387 */ /* 0x0003e20000100800 */
[----:B------:R-:W-:-:S03]  /*6d170*/  IMAD.MOV.U32 R9, RZ, RZ, R17 ;  /* 0x000000ffff097224 */ /* 0x000fc600078e0011 */
[----:B------:R-:W4:Y:S04]  /*6d180*/  LDL.LU R16, [R1+0x2588] ;  /* 0x0025880001107983 */ /* 0x000f280000300800 */
[----:B------:R3:W-:Y:S04]  /*6d190*/  LDGSTS.E [R6+0xcf00], desc[UR74][R8.64], P1 ;  /* 0x0cf0000008067fae */ /* 0x0007e800089a104a */
[----:B-1----:R-:W4:Y:S01]  /*6d1a0*/  LDL.LU R17, [R1+0x2590] ;  /* 0x0025900001117983 */ /* 0x002f220000300800 */
[-C--:B---3--:R-:W-:Y:S02]  /*6d1b0*/  IADD3 R13, P1, PT, R13, R2.reuse, RZ ;  /* 0x000000020d0d7210 */ /* 0x088fe40007f3e0ff */
[----:B------:R-:W-:-:S03]  /*6d1c0*/  IADD3 R10, P2, PT, R10, R2, RZ ;  /* 0x000000020a0a7210 */ /* 0x000fc60007f5e0ff */
[----:B------:R1:W-:Y:S01]  /*6d1d0*/  STL [R1+0x256c], R13 ;  /* 0x00256c0d01007387 */ /* 0x0003e20000100800 */
[----:B------:R-:W-:Y:S02]  /*6d1e0*/  IMAD.MOV.U32 R8, RZ, RZ, R13 ;  /* 0x000000ffff087224 */ /* 0x000fe400078e000d */
[----:B--2---:R-:W-:Y:S01]  /*6d1f0*/  IMAD.X R18, R18, 0x1, R3, P1 ;  /* 0x0000000112127824 */ /* 0x004fe200008e0603 */
[----:B------:R-:W-:-:S04]  /*6d200*/  IADD3.X R14, PT, PT, R14, R3, RZ, P2, !PT ;  /* 0x000000030e0e7210 */ /* 0x000fc800017fe4ff */
[----:B------:R2:W-:Y:S04]  /*6d210*/  STL [R1+0x2568], R18 ;  /* 0x0025681201007387 */ /* 0x0005e80000100800 */
        /* <DEDUP_REMOVED lines=9> */
[-C--:B----4-:R-:W-:Y:S02]  /*6d2b0*/  IADD3 R19, P1, PT, R19, R2.reuse, RZ ;  /* 0x0000000213137210 */ /* 0x090fe40007f3e0ff */
[----:B------:R-:W-:-:S03]  /*6d2c0*/  IADD3 R11, P2, PT, R11, R2, RZ ;  /* 0x000000020b0b7210 */ /* 0x000fc60007f5e0ff */
[----:B------:R-:W-:-:S06]  /*6d2d0*/  IMAD.X R20, R20, 0x1, R3, P1 ;  /* 0x0000000114147824 */ /* 0x000fcc00008e0603 */
[----:B------:R4:W-:Y:S01]  /*6d2e0*/  LDGSTS.E [R6+0xe800], desc[UR74][R8.64], P0 ;  /* 0x0e80000008067fae */ /* 0x0009e200081a104a */
[----:B------:R-:W-:Y:S01]  /*6d2f0*/  IADD3.X R15, PT, PT, R15, R3, RZ, P2, !PT ;  /* 0x000000030f0f7210 */ /* 0x000fe200017fe4ff */
[----:B----4-:R-:W-:Y:S02]  /*6d300*/  IMAD.MOV.U32 R8, RZ, RZ, R10 ;  /* 0x000000ffff087224 */ /* 0x010fe400078e000a */
[----:B------:R-:W-:Y:S01]  /*6d310*/  IMAD.MOV.U32 R9, RZ, RZ, R14 ;  /* 0x000000ffff097224 */ /* 0x000fe200078e000e */
[----:B---3--:R-:W3:Y:S04]  /*6d320*/  LDL.LU R10, [R1+0x25a4] ;  /* 0x0025a400010a7983 */ /* 0x008ee80000300800 */
        /* <DEDUP_REMOVED lines=29> */
[----:B------:R-:W-:-:S02]  /*6d500*/  IMAD.MOV.U32 R8, RZ, RZ, R7 ;  /* 0x000000ffff087224 */ /* 0x000fc400078e0007 */
[----:B------:R-:W-:Y:S02]  /*6d510*/  IMAD.MOV.U32 R9, RZ, RZ, R17 ;  /* 0x000000ffff097224 */ /* 0x000fe400078e0011 */
[----:B-1----:R-:W4:Y:S01]  /*6d520*/  LDL.LU R17, [R1+0x2684] ;  /* 0x0026840001117983 */ /* 0x002f220000300800 */
[----:B------:R-:W-:-:S03]  /*6d530*/  IADD3 R13, P1, PT, R13, R2, RZ ;  /* 0x000000020d0d7210 */ /* 0x000fc60007f3e0ff */
[----:B------:R-:W4:Y:S04]  /*6d540*/  LDL.LU R7, [R1+0x268c] ;  /* 0x00268c0001077983 */ /* 0x000f280000300800 */
[----:B------:R1:W-:Y:S04]  /*6d550*/  LDGSTS.E [R6+0xed00], desc[UR74][R8.64], P0 ;  /* 0x0ed0000008067fae */ /* 0x0003e800081a104a */
[----:B------:R-:W-:Y:S01]  /*6d560*/  STL [R1+0x259c], R13 ;  /* 0x00259c0d01007387 */ /* 0x000fe20000100800 */
[----:B--2---:R-:W-:-:S05]  /*6d570*/  IMAD.X R18, R18, 0x1, R3, P1 ;  /* 0x0000000112127824 */ /* 0x004fca00008e0603 */
[----:B------:R2:W-:Y:S01]  /*6d580*/  STL [R1+0x2598], R18 ;  /* 0x0025981201007387 */ /* 0x0005e20000100800 */
[----:B-1----:R-:W-:Y:S01]  /*6d590*/  IMAD.MOV.U32 R9, RZ, RZ, R18 ;  /* 0x000000ffff097224 */ /* 0x002fe200078e0012 */
[----:B------:R-:W-:Y:S01]  /*6d5a0*/  MOV R8, R13 ;  /* 0x0000000d00087202 */ /* 0x000fe20000000f00 */
        /* <DEDUP_REMOVED lines=36> */
[----:B------:R-:W-:-:S03]  /*6d7f0*/  IADD3 R17, P0, PT, R17, R2, RZ ;  /* 0x0000000211117210 */ /* 0x000fc60007f1e0ff */
[----:B------:R1:W-:Y:S04]  /*6d800*/  LDGSTS.E [R6+0x10900], desc[UR74][R8.64], P1 ;  /* 0x1090000008067fae */ /* 0x0003e800089a104a */
[----:B----4-:R-:W4:Y:S01]  /*6d810*/  LDL.LU R16, [R1+0x26a0] ;  /* 0x0026a00001107983 */ /* 0x010f220000300800 */
[----:B------:R-:W-:Y:S02]  /*6d820*/  IADD3 R7, P2, PT, R7, R2, RZ ;  /* 0x0000000207077210 */ /* 0x000fe40007f5e0ff */
[----:B-1----:R-:W-:Y:S01]  /*6d830*/  MOV R8, R11 ;  /* 0x0000000b00087202 */ /* 0x002fe20000000f00 */
[----:B------:R-:W-:Y:S01]  /*6d840*/  IMAD.MOV.U32 R9, RZ, RZ, R12 ;  /* 0x000000ffff097224 */ /* 0x000fe200078e000c */
[----:B------:R-:W4:Y:S04]  /*6d850*/  LDL.LU R11, [R1+0x276c] ;  /* 0x00276c00010b7983 */ /* 0x000f280000300800 */
[----:B------:R-:W4:Y:S04]  /*6d860*/  LDL.LU R12, [R1+0x2774] ;  /* 0x00277400010c7983 */ /* 0x000f280000300800 */
[----:B------:R-:W-:Y:S04]  /*6d870*/  STL [R1+0x2684], R17 ;  /* 0x0026841101007387 */ /* 0x000fe80000100800 */
[----:B------:R1:W-:Y:S01]  /*6d880*/  LDGSTS.E [R6+0x10a00], desc[UR74][R8.64], P1 ;  /* 0x10a0000008067fae */ /* 0x0003e200089a104a */
[----:B--2---:R-:W-:-:S02]  /*6d890*/  IMAD.X R18, R18, 0x1, R3, P0 ;  /* 0x0000000112127824 */ /* 0x004fc400000e0603 */
[----:B------:R-:W-:-:S03]  /*6d8a0*/  IMAD.X R13, R13, 0x1, R3, P2 ;  /* 0x000000010d0d7824 */ /* 0x000fc600010e0603 */
[----:B------:R2:W-:Y:S04]  /*6d8b0*/  STL [R1+0x2680], R18 ;  /* 0x0026801201007387 */ /* 0x0005e80000100800 */
[----:B------:R-:W-:Y:S04]  /*6d8c0*/  STL [R1+0x268c], R7 ;  /* 0x00268c0701007387 */ /* 0x000fe80000100800 */
[----:B------:R-:W4:Y:S04]  /*6d8d0*/  LDL.LU R20, [R1+0x2768] ;  /* 0x0027680001147983 */ /* 0x000f280000300800 */
[----:B------:R2:W-:Y:S04]  /*6d8e0*/  STL [R1+0x2688], R13 ;  /* 0x0026880d01007387 */ /* 0x0005e80000100800 */
[----:B------:R-:W4:Y:S01]  /*6d8f0*/  LDL.LU R19, [R1+0x2770] ;  /* 0x0027700001137983 */ /* 0x000f220000300800 */
[----:B-1----:R-:W-:-:S02]  /*6d900*/  IMAD.MOV.U32 R8, RZ, RZ, R17 ;  /* 0x000000ffff087224 */ /* 0x002fc400078e0011 */
[----:B------:R-:W-:Y:S02]  /*6d910*/  IMAD.MOV.U32 R9, RZ, RZ, R18 ;  /* 0x000000ffff097224 */ /* 0x000fe400078e0012 */
[----:B--2---:R-:W2:Y:S04]  /*6d920*/  LDL.LU R18, [R1+0x2778] ;  /* 0x0027780001127983 */ /* 0x004ea80000300800 */
        /* <DEDUP_REMOVED lines=36> */
[-C--:B------:R-:W-:Y:S02]  /*6db70*/  IADD3 R11, P1, PT, R11, R2.reuse, RZ ;  /* 0x000000020b0b7210 */ /* 0x080fe40007f3e0ff */
[----:B------:R-:W-:-:S03]  /*6db80*/  IADD3 R12, P2, PT, R12, R2, RZ ;  /* 0x000000020c0c7210 */ /* 0x000fc60007f5e0ff */
[----:B------:R1:W-:Y:S01]  /*6db90*/  STL [R1+0x276c], R11 ;  /* 0x00276c0b01007387 */ /* 0x0003e20000100800 */
[----:B----4-:R-:W-:Y:S02]  /*6dba0*/  IMAD.MOV.U32 R8, RZ, RZ, R11 ;  /* 0x000000ffff087224 */ /* 0x010fe400078e000b */
[----:B------:R-:W-:Y:S01]  /*6dbb0*/  IMAD.X R20, R20, 0x1, R3, P1 ;  /* 0x0000000114147824 */ /* 0x000fe200008e0603 */
[----:B------:R-:W-:-:S03]  /*6dbc0*/  IADD3.X R19, PT, PT, R19, R3, RZ, P2, !PT ;  /* 0x0000000313137210 */ /* 0x000fc600017fe4ff */
[----:B------:R-:W-:Y:S01]  /*6dbd0*/  IMAD.MOV.U32 R9, RZ, RZ, R20 ;  /* 0x000000ffff097224 */ /* 0x000fe200078e0014 */
[----:B------:R-:W-:Y:S04]  /*6dbe0*/  STL [R1+0x2768], R20 ;  /* 0x0027681401007387 */ /* 0x000fe80000100800 */
[----:B------:R4:W-:Y:S04]  /*6dbf0*/  STL [R1+0x2774], R12 ;  /* 0x0027740c01007387 */ /* 0x0009e80000100800 */
[----:B-1----:R-:W3:Y:S04]  /*6dc00*/  LDL.LU R11, [R1+0x279c] ;  /* 0x00279c00010b7983 */ /* 0x002ee80000300800 */
[----:B------:R-:W-:Y:S04]  /*6dc10*/  STL [R1+0x2770], R19 ;  /* 0x0027701301007387 */ /* 0x000fe80000100800 */
[----:B------:R1:W-:Y:S02]  /*6dc20*/  LDGSTS.E [R6+0x12800], desc[UR74][R8.64], P0 ;  /* 0x1280000008067fae */ /* 0x0003e400081a104a */
[----:B-1----:R-:W-:-:S02]  /*6dc30*/  IMAD.MOV.U32 R8, RZ, RZ, R12 ;  /* 0x000000ffff087224 */ /* 0x002fc400078e000c */
[----:B----4-:R-:W4:Y:S01]  /*6dc40*/  LDL.LU R12, [R1+0x2798] ;  /* 0x00279800010c7983 */ /* 0x010f220000300800 */
[-C--:B--2---:R-:W-:Y:S01]  /*6dc50*/  IADD3 R13, P1, PT, R13, R2.reuse, RZ ;  /* 0x000000020d0d7210 */ /* 0x084fe20007f3e0ff */
        /* <DEDUP_REMOVED lines=8> */
[----:B--2---:R-:W-:-:S03]  /*6dce0*/  IMAD.MOV.U32 R8, RZ, RZ, R13 ;  /* 0x000000ffff087224 */ /* 0x004fc600078e000d */
[----:B-1----:R-:W2:Y:S04]  /*6dcf0*/  LDL.LU R13, [R1+0x27a4] ;  /* 0x0027a400010d7983 */ /* 0x002ea80000300800 */
[----:B------:R1:W-:Y:S04]  /*6dd00*/  STL [R1+0x2780], R17 ;  /* 0x0027801101007387 */ /* 0x0003e80000100800 */
[----:B------:R-:W2:Y:S04]  /*6dd10*/  LDL.LU R21, [R1+0x286c] ;  /* 0x00286c0001157983 */ /* 0x000ea80000300800 */
[----:B------:R-:W2:Y:S04]  /*6dd20*/  LDL.LU R20, [R1+0x27a0] ;  /* 0x0027a00001147983 */ /* 0x000ea80000300800 */
[----:B------:R-:W2:Y:S01]  /*6dd30*/  LDL.LU R22, [R1+0x2868] ;  /* 0x0028680001167983 */ /* 0x000ea20000300800 */
[----:B------:R-:W-:-:S05]  /*6dd40*/  IMAD.MOV.U32 R9, RZ, RZ, R18 ;  /* 0x000000ffff097224 */ /* 0x000fca00078e0012 */
[----:B------:R1:W-:Y:S02]  /*6dd50*/  LDGSTS.E [R6+0x12a00], desc[UR74][R8.64], P0 ;  /* 0x12a0000008067fae */ /* 0x0003e400081a104a */
[----:B-1----:R-:W-:Y:S02]  /*6dd60*/  IMAD.MOV.U32 R9, RZ, RZ, R17 ;  /* 0x000000ffff097224 */ /* 0x002fe400078e0011 */
[----:B------:R-:W-:Y:S01]  /*6dd70*/  IMAD.MOV.U32 R8, RZ, RZ, R7 ;  /* 0x000000ffff087224 */ /* 0x000fe200078e0007 */
[----:B------:R-:W2:Y:S04]  /*6dd80*/  LDL.LU R17, [R1+0x2874] ;  /* 0x0028740001117983 */ /* 0x000ea80000300800 */
[----:B------:R-:W2:Y:S04]  /*6dd90*/  LDL.LU R7, [R1+0x287c] ;  /* 0x00287c0001077983 */ /* 0x000ea80000300800 */
[----:B------:R1:W-:Y:S01]  /*6dda0*/  LDGSTS.E [R6+0x12b00], desc[UR74][R8.64], P0 ;  /* 0x12b0000008067fae */ /* 0x0003e200081a104a */
[----:B---3--:R-:W-:-:S02]  /*6ddb0*/  IADD3 R14, P1, PT, R14, R2, RZ ;  /* 0x000000020e0e7210 */ /* 0x008fc40007f3e0ff */
[----:B------:R-:W-:-:S03]  /*6ddc0*/  IADD3 R10, P2, PT, R10, R2, RZ ;  /* 0x000000020a0a7210 */ /* 0x000fc60007f5e0ff */
[----:B------:R3:W-:Y:S01]  /*6ddd0*/  STL [R1+0x278c], R14 ;  /* 0x00278c0e01007387 */ /* 0x0007e20000100800 */
[----:B-1----:R-:W-:Y:S02]  /*6dde0*/  IMAD.MOV.U32 R8, RZ, RZ, R14 ;  /* 0x000000ffff087224 */ /* 0x002fe400078e000e */
[----:B------:R-:W-:Y:S01]  /*6ddf0*/  IMAD.X R16, R16, 0x1, R3, P1 ;  /* 0x0000000110107824 */ /* 0x000fe200008e0603 */
[----:B------:R-:W-:-:S04]  /*6de00*/  IADD3.X R15, PT, PT, R15, R3, RZ, P2, !PT ;  /* 0x000000030f0f7210 */ /* 0x000fc800017fe4ff */
[----:B------:R-:W-:Y:S04]  /*6de10*/  STL [R1+0x2788], R16 ;  /* 0x0027881001007387 */ /* 0x000fe80000100800 */
[----:B------:R-:W-:Y:S04]  /*6de20*/  STL [R1+0x2794], R10 ;  /* 0x0027940a01007387 */ /* 0x000fe80000100800 */
[----:B------:R-:W2:Y:S04]  /*6de30*/  LDL.LU R19, [R1+0x2870] ;  /* 0x0028700001137983 */ /* 0x000ea80000300800 */
[----:B------:R1:W-:Y:S04]  /*6de40*/  STL [R1+0x2790], R15 ;  /* 0x0027900f01007387 */ /* 0x0003e80000100800 */
[----:B---3--:R-:W3:Y:S01]  /*6de50*/  LDL.LU R14, [R1+0x2878] ;  /* 0x00287800010e7983 */ /* 0x008ee20000300800 */
[----:B------:R-:W-:-:S05]  /*6de60*/  IMAD.MOV.U32 R9, RZ, RZ, R16 ;  /* 0x000000ffff097224 */ /* 0x000fca00078e0010 */
[----:B------:R1:W-:Y:S01]  /*6de70*/  LDGSTS.E [R6+0x12c00], desc[UR74][R8.64], P0 ;  /* 0x12c0000008067fae */ /* 0x0003e200081a104a */
[----:B------:R-:W-:Y:S01]  /*6de80*/  IADD3 R11, P1, PT, R11, R2, RZ ;  /* 0x000000020b0b7210 */ /* 0x000fe20007f3e0ff */
[----:B-1----:R-:W-:Y:S02]  /*6de90*/  IMAD.MOV.U32 R9, RZ, RZ, R15 ;  /* 0x000000ffff097224 */ /* 0x002fe400078e000f */
[----:B------:R-:W-:Y:S01]  /*6dea0*/  IMAD.MOV.U32 R8, RZ, RZ, R10 ;  /* 0x000000ffff087224 */ /* 0x000fe200078e000a */
[----:B------:R-:W3:Y:S04]  /*6deb0*/  LDL.LU R15, [R1+0x2884] ;  /* 0x00288400010f7983 */ /* 0x000ee80000300800 */
[----:B------:R-:W3:Y:S04]  /*6dec0*/  LDL.LU R10, [R1+0x288c] ;  /* 0x00288c00010a7983 */ /* 0x000ee80000300800 */
[----:B------:R-:W-:Y:S04]  /*6ded0*/  STL [R1+0x279c], R11 ;  /* 0x00279c0b01007387 */ /* 0x000fe80000100800 */
[----:B------:R1:W-:Y:S01]  /*6dee0*/  LDGSTS.E [R6+0x12d00], desc[UR74][R8.64], P0 ;  /* 0x12d0000008067fae */ /* 0x0003e200081a104a */
[----:B----4-:R-:W-:-:S05]  /*6def0*/  IMAD.X R12, R12, 0x1, R3, P1 ;  /* 0x000000010c0c7824 */ /* 0x010fca00008e0603 */
[----:B------:R4:W-:Y:S04]  /*6df00*/  STL [R1+0x2798], R12 ;  /* 0x0027980c01007387 */ /* 0x0009e80000100800 */
[----:B------:R-:W3:Y:S01]  /*6df10*/  LDL.LU R16, [R1+0x2880] ;  /* 0x0028800001107983 */ /* 0x000ee20000300800 */
[----:B-1----:R-:W-:-:S03]  /*6df20*/  IMAD.MOV.U32 R9, RZ, RZ, R12 ;  /* 0x000000ffff097224 */ /* 0x002fc600078e000c */
[----:B----4-:R-:W4:Y:S01]  /*6df30*/  LDL.LU R12, [R1+0x2888] ;  /* 0x00288800010c7983 */ /* 0x010f220000300800 */
[----:B------:R-:W-:Y:S01]  /*6df40*/  MOV R8, R11 ;  /* 0x0000000b00087202 */ /* 0x000fe20000000f00 */
[----:B------:R-:W-:Y:S02]  /*6df50*/  UISETP.GT.AND UP1, UPT, UR14, 0x29, UPT ;  /* 0x000000290e00788c */ /* 0x000fe4000bf24270 */
[----:B------:R-:W4:Y:S04]  /*6df60*/  LDL.LU R11, [R1+0x2894] ;  /* 0x00289400010b7983 */ /* 0x000f280000300800 */
[----:B------:R-:W4:Y:S04]  /*6df70*/  LDL.LU R18, [R1+0x289c] ;  /* 0x00289c0001127983 */ /* 0x000f280000300800 */
[----:B------:R1:W-:Y:S01]  /*6df80*/  LDGSTS.E [R6+0x12e00], desc[UR74][R8.64], P0 ;  /* 0x12e0000008067fae */ /* 0x0003e200081a104a */
[----:B--2---:R-:W-:-:S02]  /*6df90*/  IADD3 R13, P2, PT, R13, R2, RZ ;  /* 0x000000020d0d7210 */ /* 0x004fc40007f5e0ff */
[----:B------:R-:W-:-:S03]  /*6dfa0*/  IADD3 R21, P3, PT, R21, R2, RZ ;  /* 0x0000000215157210 */ /* 0x000fc60007f7e0ff */
[--C-:B------:R-:W-:Y:S01]  /*6dfb0*/  IMAD.X R20, R20, 0x1, R3.reuse, P2 ;  /* 0x0000000114147824 */ /* 0x100fe200010e0603 */
[----:B------:R2:W-:Y:S01]  /*6dfc0*/  STL [R1+0x27a4], R13 ;  /* 0x0027a40d01007387 */ /* 0x0005e20000100800 */
[----:B------:R-:W-:Y:S01]  /*6dfd0*/  USEL UR10, URZ, 0x4, !UP1 ;  /* 0x00000004ff0a7887 */ /* 0x000fe2000c800000 */
[----:B------:R-:W-:Y:S02]  /*6dfe0*/  IMAD.X R22, R22, 0x1, R3, P3 ;  /* 0x0000000116167824 */ /* 0x000fe400018e0603 */
[----:B------:R2:W-:Y:S01]  /*6dff0*/  STL [R1+0x27a0], R20 ;  /* 0x0027a01401007387 */ /* 0x0005e20000100800 */
[----:B-1----:R-:W-:-:S03]  /*6e000*/  IMAD.MOV.U32 R8, RZ, RZ, R13 ;  /* 0x000000ffff087224 */ /* 0x002fc600078e000d */
[----:B------:R-:W-:Y:S01]  /*6e010*/  STL [R1+0x286c], R21 ;  /* 0x00286c1501007387 */ /* 0x000fe20000100800 */
[----:B------:R-:W-:-:S03]  /*6e020*/  USEL UR10, UR10, URZ, !UP0 ;  /* 0x000000ff0a0a7287 */ /* 0x000fc6000c000000 */
[----:B--2---:R-:W2:Y:S01]  /*6e030*/  LDL.LU R13, [R1+0x2890] ;  /* 0x00289000010d7983 */ /* 0x004ea20000300800 */
[----:B------:R-:W-:-:S03]  /*6e040*/  IMAD.MOV.U32 R9, RZ, RZ, R20 ;  /* 0x000000ffff097224 */ /* 0x000fc600078e0014 */
[----:B------:R-:W-:Y:S04]  /*6e050*/  STL [R1+0x2868], R22 ;  /* 0x0028681601007387 */ /* 0x000fe80000100800 */
[----:B------:R-:W2:Y:S01]  /*6e060*/  LDL.LU R20, [R1+0x2898] ;  /* 0x0028980001147983 */ /* 0x000ea20000300800 */
[----:B------:R-:W-:-:S03]  /*6e070*/  ISETP.NE.U32.AND P1, PT, RZ, UR10, PT ;  /* 0x0000000aff007c0c */ /* 0x000fc6000bf25070 */
[----:B------:R1:W-:Y:S01]  /*6e080*/  LDGSTS.E [R6+0x12f00], desc[UR74][R8.64], P0 ;  /* 0x12f0000008067fae */ /* 0x0003e200081a104a */
[-C--:B------:R-:W-:Y:S02]  /*6e090*/  IADD3 R17, P0, PT, R17, R2.reuse, RZ ;  /* 0x0000000211117210 */ /* 0x080fe40007f1e0ff */
[----:B------:R-:W-:-:S03]  /*6e0a0*/  IADD3 R7, P2, PT, R7, R2, RZ ;  /* 0x0000000207077210 */ /* 0x000fc60007f5e0ff */
[----:B------:R3:W-:Y:S01]  /*6e0b0*/  STL [R1+0x2874], R17 ;  /* 0x0028741101007387 */ /* 0x0007e20000100800 */
[----:B-1----:R-:W-:Y:S01]  /*6e0c0*/  MOV R8, R21 ;  /* 0x0000001500087202 */ /* 0x002fe20000000f00 */
[----:B------:R-:W-:-:S05]  /*6e0d0*/  IMAD.MOV.U32 R9, RZ, RZ, R22 ;  /* 0x000000ffff097224 */ /* 0x000fca00078e0016 */
[----:B------:R1:W-:Y:S02]  /*6e0e0*/  LDGSTS.E [R6+0x14800], desc[UR74][R8.64], P1 ;  /* 0x1480000008067fae */ /* 0x0003e400089a104a */
[----:B-1----:R-:W-:Y:S02]  /*6e0f0*/  IMAD.MOV.U32 R8, RZ, RZ, R17 ;  /* 0x000000ffff087224 */ /* 0x002fe400078e0011 */
[--C-:B------:R-:W-:Y:S02]  /*6e100*/  IMAD.X R19, R19, 0x1, R3.reuse, P0 ;  /* 0x0000000113137824 */ /* 0x100fe400000e0603 */
[----:B---3--:R-:W-:-:S03]  /*6e110*/  IMAD.X R14, R14, 0x1, R3, P2 ;  /* 0x000000010e0e7824 */ /* 0x008fc600010e0603 */
[----:B------:R1:W-:Y:S04]  /*6e120*/  STL [R1+0x2870], R19 ;  /* 0x0028701301007387 */ /* 0x0003e80000100800 */
[----:B------:R3:W-:Y:S04]  /*6e130*/  STL [R1+0x287c], R7 ;  /* 0x00287c0701007387 */ /* 0x0007e80000100800 */
[----:B------:R-:W2:Y:S01]  /*6e140*/  LDL.LU R17, [R1+0x28a4] ;  /* 0x0028a40001117983 */ /* 0x000ea20000300800 */
[----:B------:R-:W-:-:S03]  /*6e150*/  IMAD.MOV.U32 R9, RZ, RZ, R19 ;  /* 0x000000ffff097224 */ /* 0x000fc600078e0013 */
[----:B------:R3:W-:Y:S04]  /*6e160*/  STL [R1+0x2878], R14 ;  /* 0x0028780e01007387 */ /* 0x0007e80000100800 */
[----:B------:R3:W-:Y:S04]  /*6e170*/  LDGSTS.E [R6+0x14900], desc[UR74][R8.64], P1 ;  /* 0x1490000008067fae */ /* 0x0007e800089a104a */
[----:B-1----:R-:W2:Y:S01]  /*6e180*/  LDL.LU R19, [R1+0x28a0] ;  /* 0x0028a00001137983 */ /* 0x002ea20000300800 */
[-C--:B------:R-:W-:Y:S02]  /*6e190*/  IADD3 R15, P0, PT, R15, R2.reuse, RZ ;  /* 0x000000020f0f7210 */ /* 0x080fe40007f1e0ff */
[----:B------:R-:W-:-:S02]  /*6e1a0*/  IADD3 R10, P2, PT, R10, R2, RZ ;  /* 0x000000020a0a7210 */ /* 0x000fc40007f5e0ff */
[----:B---3--:R-:W-:Y:S01]  /*6e1b0*/  MOV R8, R7 ;  /* 0x0000000700087202 */ /* 0x008fe20000000f00 */
[----:B------:R-:W-:Y:S01]  /*6e1c0*/  IMAD.MOV.U32 R9, RZ, RZ, R14 ;  /* 0x000000ffff097224 */ /* 0x000fe200078e000e */
[----:B------:R-:W3:Y:S04]  /*6e1d0*/  LDL.LU R7, [R1+0x296c] ;  /* 0x00296c0001077983 */ /* 0x000ee80000300800 */
[----:B------:R-:W3:Y:S04]  /*6e1e0*/  LDL.LU R14, [R1+0x2974] ;  /* 0x00297400010e7983 */ /* 0x000ee80000300800 */
[----:B------:R-:W-:Y:S04]  /*6e1f0*/  STL [R1+0x2884], R15 ;  /* 0x0028840f01007387 */ /* 0x000fe80000100800 */
[----:B------:R1:W-:Y:S01]  /*6e200*/  LDGSTS.E [R6+0x14a00], desc[UR74][R8.64], P1 ;  /* 0x14a0000008067fae */ /* 0x0003e200089a104a */
[----:B------:R-:W-:-:S05]  /*6e210*/  IMAD.X R16, R16, 0x1, R3, P0 ;  /* 0x0000000110107824 */ /* 0x000fca00000e0603 */
[----:B------:R1:W-:Y:S04]  /*6e220*/  STL [R1+0x2880], R16 ;  /* 0x0028801001007387 */ /* 0x0003e80000100800 */
[----:B------:R-:W-:Y:S01]  /*6e230*/  STL [R1+0x288c], R10 ;  /* 0x00288c0a01007387 */ /* 0x000fe20000100800 */
[----:B----4-:R-:W-:Y:S02]  /*6e240*/  IMAD.X R12, R12, 0x1, R3, P2 ;  /* 0x000000010c0c7824 */ /* 0x010fe400010e0603 */
[----:B-1----:R-:W-:Y:S02]  /*6e250*/  IMAD.MOV.U32 R9, RZ, RZ, R16 ;  /* 0x000000ffff097224 */ /* 0x002fe400078e0010 */
[----:B------:R-:W-:Y:S01]  /*6e260*/  IMAD.MOV.U32 R8, RZ, RZ, R15 ;  /* 0x000000ffff087224 */ /* 0x000fe200078e000f */
[----:B------:R-:W-:-:S04]  /*6e270*/  IADD3 R11, P0, PT, R11, R2, RZ ;  /* 0x000000020b0b7210 */ /* 0x000fc80007f1e0ff */
[----:B------:R1:W-:Y:S04]  /*6e280*/  LDGSTS.E [R6+0x14b00], desc[UR74][R8.64], P1 ;  /* 0x14b0000008067fae */ /* 0x0003e800089a104a */
[----:B------:R-:W4:Y:S04]  /*6e290*/  LDL.LU R16, [R1+0x2968] ;  /* 0x0029680001107983 */ /* 0x000f280000300800 */
[----:B------:R1:W-:Y:S04]  /*6e2a0*/  STL [R1+0x2888], R12 ;  /* 0x0028880c01007387 */ /* 0x0003e80000100800 */
[----:B------:R-:W4:Y:S01]  /*6e2b0*/  LDL.LU R15, [R1+0x2970] ;  /* 0x00297000010f7983 */ /* 0x000f220000300800 */
[----:B------:R-:W-:-:S02]  /*6e2c0*/  IADD3 R18, P2, PT, R18, R2, RZ ;  /* 0x0000000212127210 */ /* 0x000fc40007f5e0ff */
[----:B-1----:R-:W-:Y:S01]  /*6e2d0*/  MOV R8, R10 ;  /* 0x0000000a00087202 */ /* 0x002fe20000000f00 */
[----:B------:R-:W-:Y:S02]  /*6e2e0*/  IMAD.MOV.U32 R9, RZ, RZ, R12 ;  /* 0x000000ffff097224 */ /* 0x000fe400078e000c */
[----:B------:R-:W4:Y:S04]  /*6e2f0*/  LDL.LU R12, [R1+0x297c] ;  /* 0x00297c00010c7983 */ /* 0x000f280000300800 */
[----:B------:R-:W4:Y:S01]  /*6e300*/  LDL.LU R10, [R1+0x2984] ;  /* 0x00298400010a7983 */ /* 0x000f220000300800 */
[----:B--2---:R-:W-:-:S03]  /*6e310*/  IMAD.X R13, R13, 0x1, R3, P0 ;  /* 0x000000010d0d7824 */ /* 0x004fc600000e0603 */
[----:B------:R-:W-:Y:S04]  /*6e320*/  STL [R1+0x2894], R11 ;  /* 0x0028940b01007387 */ /* 0x000fe80000100800 */
[----:B------:R1:W-:Y:S04]  /*6e330*/  LDGSTS.E [R6+0x14c00], desc[UR74][R8.64], P1 ;  /* 0x14c0000008067fae */ /* 0x0003e800089a104a */
[----:B------:R2:W-:Y:S04]  /*6e340*/  STL [R1+0x2890], R13 ;  /* 0x0028900d01007387 */ /* 0x0005e80000100800 */
[----:B------:R2:W-:Y:S01]  /*6e350*/  STL [R1+0x289c], R18 ;  /* 0x00289c1201007387 */ /* 0x0005e20000100800 */
[----:B------:R-:W-:-:S02]  /*6e360*/  IMAD.X R20, R20, 0x1, R3, P2 ;  /* 0x0000000114147824 */ /* 0x000fc400010e0603 */
[----:B-1----:R-:W-:Y:S02]  /*6e370*/  IMAD.MOV.U32 R9, RZ, RZ, R13 ;  /* 0x000000ffff097224 */ /* 0x002fe400078e000d */
[----:B--2---:R-:W2:Y:S01]  /*6e380*/  LDL.LU R13, [R1+0x2978] ;  /* 0x00297800010d7983 */ /* 0x004ea20000300800 */
[----:B------:R-:W-:-:S03]  /*6e390*/  IMAD.MOV.U32 R8, RZ, RZ, R11 ;  /* 0x000000ffff087224 */ /* 0x000fc600078e000b */
[----:B------:R1:W-:Y:S04]  /*6e3a0*/  STL [R1+0x2898], R20 ;  /* 0x0028981401007387 */ /* 0x0003e80000100800 */
[----:B------:R-:W2:Y:S04]  /*6e3b0*/  LDL.LU R11, [R1+0x2980] ;  /* 0x00298000010b7983 */ /* 0x000ea80000300800 */
[----:B------:R1:W-:Y:S02]  /*6e3c0*/  LDGSTS.E [R6+0x14d00], desc[UR74][R8.64], P1 ;  /* 0x14d0000008067fae */ /* 0x0003e400089a104a */
[----:B-1----:R-:W-:Y:S01]  /*6e3d0*/  MOV R8, R18 ;  /* 0x0000001200087202 */ /* 0x002fe20000000f00 */
[----:B------:R-:W-:Y:S01]  /*6e3e0*/  IMAD.MOV.U32 R9, RZ, RZ, R20 ;  /* 0x000000ffff097224 */ /* 0x000fe200078e0014 */
[----:B------:R-:W2:Y:S04]  /*6e3f0*/  LDL.LU R18, [R1+0x298c] ;  /* 0x00298c0001127983 */ /* 0x000ea80000300800 */
[----:B------:R-:W2:Y:S04]  /*6e400*/  LDL.LU R20, [R1+0x2994] ;  /* 0x0029940001147983 */ /* 0x000ea80000300800 */
        /* <DEDUP_REMOVED lines=8> */
[----:B-1----:R-:W2:Y:S04]  /*6e490*/  LDL.LU R19, [R1+0x2988] ;  /* 0x0029880001137983 */ /* 0x002ea80000300800 */
[----:B------:R-:W2:Y:S01]  /*6e4a0*/  LDL.LU R21, [R1+0x2990] ;  /* 0x0029900001157983 */ /* 0x000ea20000300800 */
[-C--:B---3--:R-:W-:Y:S02]  /*6e4b0*/  IADD3 R7, P1, PT, R7, R2.reuse, RZ ;  /* 0x0000000207077210 */ /* 0x088fe40007f3e0ff */
[----:B------:R-:W-:-:S03]  /*6e4c0*/  IADD3 R14, P2, PT, R14, R2, RZ ;  /* 0x000000020e0e7210 */ /* 0x000fc60007f5e0ff */
[----:B------:R1:W-:Y:S01]  /*6e4d0*/  STL [R1+0x296c], R7 ;  /* 0x00296c0701007387 */ /* 0x0003e20000100800 */
[----:B------:R-:W-:Y:S02]  /*6e4e0*/  IMAD.MOV.U32 R8, RZ, RZ, R7 ;  /* 0x000000ffff087224 */ /* 0x000fe400078e0007 */
[----:B----4-:R-:W-:Y:S01]  /*6e4f0*/  IMAD.X R16, R16, 0x1, R3, P1 ;  /* 0x0000000110107824 */ /* 0x010fe200008e0603 */
[----:B------:R-:W-:-:S04]  /*6e500*/  IADD3.X R15, PT, PT, R15, R3, RZ, P2, !PT ;  /* 0x000000030f0f7210 */ /* 0x000fc800017fe4ff */
[----:B------:R-:W-:Y:S04]  /*6e510*/  STL [R1+0x2968], R16 ;  /* 0x0029681001007387 */ /* 0x000fe80000100800 */
[----:B------:R-:W-:Y:S04]  /*6e520*/  STL [R1+0x2974], R14 ;  /* 0x0029740e01007387 */ /* 0x000fe80000100800 */
[----:B------:R-:W3:Y:S04]  /*6e530*/  LDL.LU R29, [R1+0x299c] ;  /* 0x00299c00011d7983 */ /* 0x000ee80000300800 */
[----:B------:R-:W-:Y:S04]  /*6e540*/  STL [R1+0x2970], R15 ;  /* 0x0029700f01007387 */ /* 0x000fe80000100800 */
[----:B-1----:R-:W4:Y:S04]  /*6e550*/  LDL.LU R7, [R1+0x29a4] ;  /* 0x0029a40001077983 */ /* 0x002f280000300800 */
[----:B------:R-:W4:Y:S04]  /*6e560*/  LDL.LU R30, [R1+0x2998] ;  /* 0x00299800011e7983 */ /* 0x000f280000300800 */
[----:B------:R-:W4:Y:S01]  /*6e570*/  LDL.LU R28, [R1+0x29a0] ;  /* 0x0029a000011c7983 */ /* 0x000f220000300800 */
[----:B------:R-:W-:-:S04]  /*6e580*/  UISETP.GT.AND UP1, UPT, UR14, 0x2d, UPT ;  /* 0x0000002d0e00788c */ /* 0x000fc8000bf24270 */
[----:B------:R-:W-:-:S04]  /*6e590*/  USEL UR10, URZ, 0x4, !UP1 ;  /* 0x00000004ff0a7887 */ /* 0x000fc8000c800000 */
[----:B------:R-:W-:-:S06]  /*6e5a0*/  USEL UR10, UR10, URZ, !UP0 ;  /* 0x000000ff0a0a7287 */ /* 0x000fcc000c000000 */
[----:B------:R-:W-:Y:S01]  /*6e5b0*/  ISETP.NE.U32.AND P0, PT, RZ, UR10, PT ;  /* 0x0000000aff007c0c */ /* 0x000fe2000bf05070 */
[----:B------:R-:W-:Y:S01]  /*6e5c0*/  IMAD.MOV.U32 R9, RZ, RZ, R16 ;  /* 0x000000ffff097224 */ /* 0x000fe200078e0010 */
[-C--:B------:R-:W-:Y:S02]  /*6e5d0*/  IADD3 R12, P1, PT, R12, R2.reuse, RZ ;  /* 0x000000020c0c7210 */ /* 0x080fe40007f3e0ff */
[----:B------:R-:W-:-:S03]  /*6e5e0*/  IADD3 R10, P2, PT, R10, R2, RZ ;  /* 0x000000020a0a7210 */ /* 0x000fc60007f5e0ff */
[----:B--2---:R-:W-:-:S06]  /*6e5f0*/  IMAD.X R13, R13, 0x1, R3, P1 ;  /* 0x000000010d0d7824 */ /* 0x004fcc00008e0603 */
[----:B------:R1:W-:Y:S01]  /*6e600*/  LDGSTS.E [R6+0x16800], desc[UR74][R8.64], P0 ;  /* 0x1680000008067fae */ /* 0x0003e200081a104a */
[----:B------:R-:W-:-:S03]  /*6e610*/  IADD3.X R11, PT, PT, R11, R3, RZ, P2, !PT ;  /* 0x000000030b0b7210 */ /* 0x000fc600017fe4ff */
[----:B------:R-:W-:Y:S01]  /*6e620*/  STL [R1+0x297c], R12 ;  /* 0x00297c0c01007387 */ /* 0x000fe20000100800 */
[----:B-1----:R-:W-:Y:S02]  /*6e630*/  IMAD.MOV.U32 R8, RZ, RZ, R14 ;  /* 0x000000ffff087224 */ /* 0x002fe400078e000e */
[----:B------:R-:W-:-:S05]  /*6e640*/  IMAD.MOV.U32 R9, RZ, RZ, R15 ;  /* 0x000000ffff097224 */ /* 0x000fca00078e000f */
[----:B------:R1:W-:Y:S04]  /*6e650*/  LDGSTS.E [R6+0x16900], desc[UR74][R8.64], P0 ;  /* 0x1690000008067fae */ /* 0x0003e800081a104a */
[----:B------:R-:W-:Y:S04]  /*6e660*/  STL [R1+0x2978], R13 ;  /* 0x0029780d01007387 */ /* 0x000fe80000100800 */
[----:B------:R-:W-:Y:S04]  /*6e670*/  STL [R1+0x2984], R10 ;  /* 0x0029840a01007387 */ /* 0x000fe80000100800 */
[----:B------:R2:W-:Y:S01]  /*6e680*/  STL [R1+0x2980], R11 ;  /* 0x0029800b01007387 */ /* 0x0005e20000100800 */
[----:B-1----:R-:W-:-:S02]  /*6e690*/  IMAD.MOV.U32 R8, RZ, RZ, R12 ;  /* 0x000000ffff087224 */ /* 0x002fc400078e000c */
[----:B------:R-:W-:-:S05]  /*6e6a0*/  IMAD.MOV.U32 R9, RZ, RZ, R13 ;  /* 0x000000ffff097224 */ /* 0x000fca00078e000d */
[----:B------:R1:W-:Y:S02]  /*6e6b0*/  LDGSTS.E [R6+0x16a00], desc[UR74][R8.64], P0 ;  /* 0x16a0000008067fae */ /* 0x0003e400081a104a */
[----:B-1----:R-:W-:Y:S02]  /*6e6c0*/  IMAD.MOV.U32 R8, RZ, RZ, R10 ;  /* 0x000000ffff087224 */ /* 0x002fe400078e000a */
[----:B------:R-:W-:Y:S02]  /*6e6d0*/  IMAD.MOV.U32 R9, RZ, RZ, R11 ;  /* 0x000000ffff097224 */ /* 0x000fe400078e000b */
[----:B--2---:R-:W2:Y:S04]  /*6e6e0*/  LDL.LU.64 R10, [R1+0x1fd0] ;  /* 0x001fd000010a7983 */ /* 0x004ea80000300a00 */
[----:B------:R-:W2:Y:S04]  /*6e6f0*/  LDL.LU.64 R12, [R1+0x1fc8] ;  /* 0x001fc800010c7983 */ /* 0x000ea80000300a00 */
[----:B------:R-:W2:Y:S01]  /*6e700*/  LDL.LU.64 R14, [R1+0x1fc0] ;  /* 0x001fc000010e7983 */ /* 0x000ea20000300a00 */
[----:B------:R-:W-:-:S03]  /*6e710*/  IADD3 R18, P1, PT, R18, R2, RZ ;  /* 0x0000000212127210 */ /* 0x000fc60007f3e0ff */
[----:B------:R-:W2:Y:S01]  /*6e720*/  LDL.LU.64 R16, [R1+0x1fb8] ;  /* 0x001fb80001107983 */ /* 0x000ea20000300a00 */
[----:B------:R-:W-:-:S03]  /*6e730*/  IADD3 R20, P2, PT, R20, R2, RZ ;  /* 0x0000000214147210 */ /* 0x000fc60007f5e0ff */
[----:B------:R1:W-:Y:S04]  /*6e740*/  LDGSTS.E [R6+0x16b00], desc[UR74][R8.64], P0 ;  /* 0x16b0000008067fae */ /* 0x0003e800081a104a */
        /* <DEDUP_REMOVED lines=8> */
[----:B-1----:R-:W2:Y:S04]  /*6e7d0*/  LDL.LU.64 R18, [R1+0x1fb0] ;  /* 0x001fb00001127983 */ /* 0x002ea80000300a00 */
[----:B------:R1:W-:Y:S01]  /*6e7e0*/  STL [R1+0x2990], R21 ;  /* 0x0029901501007387 */ /* 0x0003e20000100800 */
[----:B------:R-:W-:-:S02]  /*6e7f0*/  IMAD.MOV.U32 R8, RZ, RZ, R20 ;  /* 0x000000ffff087224 */ /* 0x000fc400078e0014 */
[----:B------:R-:W-:Y:S02]  /*6e800*/  IMAD.MOV.U32 R9, RZ, RZ, R21 ;  /* 0x000000ffff097224 */ /* 0x000fe400078e0015 */
[----:B-1----:R-:W2:Y:S04]  /*6e810*/  LDL.LU.64 R20, [R1+0x1fa8] ;  /* 0x001fa80001147983 */ /* 0x002ea80000300a00 */
[----:B------:R-:W2:Y:S01]  /*6e820*/  LDL.LU.64 R22, [R1+0x1fa0] ;  /* 0x001fa00001167983 */ /* 0x000ea20000300a00 */
[----:B---3--:R-:W-:-:S03]  /*6e830*/  IADD3 R29, P1, PT, R29, R2, RZ ;  /* 0x000000021d1d7210 */ /* 0x008fc60007f3e0ff */
[----:B------:R-:W3:Y:S01]  /*6e840*/  LDL.LU.64 R24, [R1+0x1f98] ;  /* 0x001f980001187983 */ /* 0x000ee20000300a00 */
[----:B----4-:R-:W-:-:S03]  /*6e850*/  IADD3 R7, P2, PT, R7, R2, RZ ;  /* 0x0000000207077210 */ /* 0x010fc60007f5e0ff */
[----:B------:R1:W-:Y:S04]  /*6e860*/  LDGSTS.E [R6+0x16d00], desc[UR74][R8.64], P0 ;  /* 0x16d0000008067fae */ /* 0x0003e800081a104a */
[----:B------:R-:W4:Y:S01]  /*6e870*/  LDL.LU.64 R26, [R1+0x1ed0] ;  /* 0x001ed000011a7983 */ /* 0x000f220000300a00 */
[----:B------:R-:W-:Y:S01]  /*6e880*/  IMAD.X R30, R30, 0x1, R3, P1 ;  /* 0x000000011e1e7824 */ /* 0x000fe200008e0603 */
[----:B------:R-:W-:Y:S02]  /*6e890*/  IADD3.X R28, PT, PT, R28, R3, RZ, P2, !PT ;  /* 0x000000031c1c7210 */ /* 0x000fe400017fe4ff */
[----:B------:R-:W-:Y:S04]  /*6e8a0*/  STL [R1+0x299c], R29 ;  /* 0x00299c1d01007387 */ /* 0x000fe80000100800 */
[----:B------:R-:W-:Y:S01]  /*6e8b0*/  STL [R1+0x2998], R30 ;  /* 0x0029981e01007387 */ /* 0x000fe20000100800 */
[----:B-1----:R-:W-:-:S02]  /*6e8c0*/  IMAD.MOV.U32 R8, RZ, RZ, R29 ;  /* 0x000000ffff087224 */ /* 0x002fc400078e001d */
[----:B------:R-:W-:Y:S01]  /*6e8d0*/  IMAD.MOV.U32 R9, RZ, RZ, R30 ;  /* 0x000000ffff097224 */ /* 0x000fe200078e001e */
[----:B------:R-:W-:Y:S04]  /*6e8e0*/  STL [R1+0x29a4], R7 ;  /* 0x0029a40701007387 */ /* 0x000fe80000100800 */
[----:B------:R1:W-:Y:S04]  /*6e8f0*/  STL [R1+0x29a0], R28 ;  /* 0x0029a01c01007387 */ /* 0x0003e80000100800 */
[----:B------:R1:W-:Y:S02]  /*6e900*/  LDGSTS.E [R6+0x16e00], desc[UR74][R8.64], P0 ;  /* 0x16e0000008067fae */ /* 0x0003e400081a104a */
[----:B-1----:R-:W-:-:S02]  /*6e910*/  IMAD.MOV.U32 R9, RZ, RZ, R28 ;  /* 0x000000ffff097224 */ /* 0x002fc400078e001c */
[----:B------:R-:W4:Y:S04]  /*6e920*/  LDL.LU.64 R28, [R1+0x1ec8] ;  /* 0x001ec800011c7983 */ /* 0x000f280000300a00 */
[----:B------:R-:W4:Y:S04]  /*6e930*/  LDL.LU.64 R30, [R1+0x1ec0] ;  /* 0x001ec000011e7983 */ /* 0x000f280000300a00 */
[----:B------:R-:W4:Y:S04]  /*6e940*/  LDL.LU R74, [R1+0x2bf0] ;  /* 0x002bf000014a7983 */ /* 0x000f280000300800 */
[----:B------:R-:W4:Y:S04]  /*6e950*/  LDL.LU R71, [R1+0x2bf4] ;  /* 0x002bf40001477983 */ /* 0x000f280000300800 */
        /* <DEDUP_REMOVED lines=21> */
[----:B------:R-:W-:-:S05]  /*6eab0*/  IMAD.MOV.U32 R8, RZ, RZ, R7 ;  /* 0x000000ffff087224 */ /* 0x000fca00078e0007 */
[----:B------:R2:W-:Y:S02]  /*6eac0*/  LDGSTS.E [R6+0x16f00], desc[UR74][R8.64], P0 ;  /* 0x16f0000008067fae */ /* 0x0005e400081a104a */
[----:B--2---:R-:W-:-:S05]  /*6ead0*/  IADD3 R8, P0, PT, R10, R2, RZ ;  /* 0x000000020a087210 */ /* 0x004fca0007f1e0ff */
[----:B------:R-:W-:Y:S01]  /*6eae0*/  IMAD.X R7, R11, 0x1, R3, P0 ;  /* 0x000000010b077824 */ /* 0x000fe200000e0603 */
[----:B------:R-:W-:-:S04]  /*6eaf0*/  IADD3 R10, P0, PT, R12, R2, RZ ;  /* 0x000000020c0a7210 */ /* 0x000fc80007f1e0ff */
[----:B------:R-:W-:Y:S02]  /*6eb00*/  IADD3.X R9, PT, PT, R13, R3, RZ, P0, !PT ;  /* 0x000000030d097210 */ /* 0x000fe400007fe4ff */
[----:B------:R-:W-:-:S05]  /*6eb10*/  IADD3 R12, P0, PT, R14, R2, RZ ;  /* 0x000000020e0c7210 */ /* 0x000fca0007f1e0ff */
[----:B------:R-:W-:Y:S01]  /*6eb20*/  IMAD.X R11, R15, 0x1, R3, P0 ;  /* 0x000000010f0b7824 */ /* 0x000fe200000e0603 */
[----:B------:R-:W-:-:S05]  /*6eb30*/  IADD3 R14, P0, PT, R16, R2, RZ ;  /* 0x00000002100e7210 */ /* 0x000fca0007f1e0ff */
[----:B------:R-:W-:Y:S02]  /*6eb40*/  IMAD.X R13, R17, 0x1, R3, P0 ;  /* 0x00000001110d7824 */ /* 0x000fe400000e0603 */
[----:B------:R-:W-:Y:S02]  /*6eb50*/  IMAD.MOV.U32 R138, RZ, RZ, R8 ;  /* 0x000000ffff8a7224 */ /* 0x000fe400078e0008 */
[----:B------:R-:W-:Y:S02]  /*6eb60*/  IMAD.MOV.U32 R139, RZ, RZ, R7 ;  /* 0x000000ffff8b7224 */ /* 0x000fe400078e0007 */
[----:B------:R-:W-:Y:S02]  /*6eb70*/  IMAD.MOV.U32 R136, RZ, RZ, R10 ;  /* 0x000000ffff887224 */ /* 0x000fe400078e000a */
[----:B------:R-:W-:Y:S01]  /*6eb80*/  IMAD.MOV.U32 R137, RZ, RZ, R9 ;  /* 0x000000ffff897224 */ /* 0x000fe200078e0009 */
[----:B------:R-:W-:Y:S01]  /*6eb90*/  MOV R134, R12 ;  /* 0x0000000c00867202 */ /* 0x000fe20000000f00 */
[----:B------:R-:W-:-:S02]  /*6eba0*/  IMAD.MOV.U32 R135, RZ, RZ, R11 ;  /* 0x000000ffff877224 */ /* 0x000fc400078e000b */
[----:B------:R-:W-:Y:S02]  /*6ebb0*/  IMAD.MOV.U32 R132, RZ, RZ, R14 ;  /* 0x000000ffff847224 */ /* 0x000fe400078e000e */
[----:B------:R-:W-:Y:S01]  /*6ebc0*/  IMAD.MOV.U32 R133, RZ, RZ, R13 ;  /* 0x000000ffff857224 */ /* 0x000fe200078e000d */
[----:B------:R-:W-:-:S05]  /*6ebd0*/  IADD3 R16, P0, PT, R18, R2, RZ ;  /* 0x0000000212107210 */ /* 0x000fca0007f1e0ff */
[----:B------:R-:W-:Y:S01]  /*6ebe0*/  IMAD.X R15, R19, 0x1, R3, P0 ;  /* 0x00000001130f7824 */ /* 0x000fe200000e0603 */
[----:B------:R-:W-:-:S05]  /*6ebf0*/  IADD3 R18, P0, PT, R20, R2, RZ ;  /* 0x0000000214127210 */ /* 0x000fca0007f1e0ff */
[----:B------:R-:W-:Y:S01]  /*6ec00*/  IMAD.X R17, R21, 0x1, R3, P0 ;  /* 0x0000000115117824 */ /* 0x000fe200000e0603 */
[----:B------:R-:W-:-:S05]  /*6ec10*/  IADD3 R20, P0, PT, R22, R2, RZ ;  /* 0x0000000216147210 */ /* 0x000fca0007f1e0ff */
[----:B------:R-:W-:Y:S01]  /*6ec20*/  IMAD.X R19, R23, 0x1, R3, P0 ;  /* 0x0000000117137824 */ /* 0x000fe200000e0603 */
[----:B---3--:R-:W-:-:S04]  /*6ec30*/  IADD3 R22, P0, PT, R24, R2, RZ ;  /* 0x0000000218167210 */ /* 0x008fc80007f1e0ff */
[----:B------:R-:W-:Y:S02]  /*6ec40*/  IADD3.X R21, PT, PT, R25, R3, RZ, P0, !PT ;  /* 0x0000000319157210 */ /* 0x000fe400007fe4ff */
[----:B----4-:R-:W-:-:S05]  /*6ec50*/  IADD3 R24, P0, PT, R26, R2, RZ ;  /* 0x000000021a187210 */ /* 0x010fca0007f1e0ff */
        /* <DEDUP_REMOVED lines=49> */
[----:B------:R-:W-:Y:S01]  /*6ef70*/  STL [R1+0x2bf4], R71 ;  /* 0x002bf44701007387 */ /* 0x000fe20000100800 */
[----:B------:R-:W-:Y:S02]  /*6ef80*/  IMAD.MOV.U32 R130, RZ, RZ, R16 ;  /* 0x000000ffff827224 */ /* 0x000fe400078e0010 */
[----:B------:R-:W-:Y:S01]  /*6ef90*/  IMAD.MOV.U32 R131, RZ, RZ, R15 ;  /* 0x000000ffff837224 */ /* 0x000fe200078e000f */
[----:B------:R-:W-:Y:S01]  /*6efa0*/  MOV R128, R18 ;  /* 0x0000001200807202 */ /* 0x000fe20000000f00 */
[----:B------:R-:W-:Y:S04]  /*6efb0*/  STL [R1+0x2bf0], R74 ;  /* 0x002bf04a01007387 */ /* 0x000fe80000100800 */
[----:B------:R-:W-:Y:S01]  /*6efc0*/  STL.64 [R1+0x1fd0], R138 ;  /* 0x001fd08a01007387 */ /* 0x000fe20000100a00 */
[----:B------:R-:W-:-:S03]  /*6efd0*/  IMAD.MOV.U32 R129, RZ, RZ, R17 ;  /* 0x000000ffff817224 */ /* 0x000fc600078e0011 */
[----:B------:R-:W-:Y:S01]  /*6efe0*/  STL.64 [R1+0x1fc8], R136 ;  /* 0x001fc88801007387 */ /* 0x000fe20000100a00 */
[----:B------:R-:W-:Y:S02]  /*6eff0*/  IMAD.MOV.U32 R126, RZ, RZ, R20 ;  /* 0x000000ffff7e7224 */ /* 0x000fe400078e0014 */
[----:B------:R-:W-:Y:S01]  /*6f000*/  IMAD.MOV.U32 R127, RZ, RZ, R19 ;  /* 0x000000ffff7f7224 */ /* 0x000fe200078e0013 */
[----:B------:R-:W-:Y:S01]  /*6f010*/  STL.64 [R1+0x1fc0], R134 ;  /* 0x001fc08601007387 */ /* 0x000fe20000100a00 */
[----:B------:R-:W-:Y:S02]  /*6f020*/  IMAD.MOV.U32 R124, RZ, RZ, R22 ;  /* 0x000000ffff7c7224 */ /* 0x000fe400078e0016 */
[----:B------:R-:W-:Y:S01]  /*6f030*/  IMAD.MOV.U32 R125, RZ, RZ, R21 ;  /* 0x000000ffff7d7224 */ /* 0x000fe200078e0015 */
[----:B------:R-:W-:Y:S01]  /*6f040*/  STL.64 [R1+0x1fb8], R132 ;  /* 0x001fb88401007387 */ /* 0x000fe20000100a00 */
[----:B------:R-:W-:Y:S01]  /*6f050*/  MOV R122, R24 ;  /* 0x00000018007a7202 */ /* 0x000fe20000000f00 */
[----:B------:R-:W-:-:S02]  /*6f060*/  IMAD.MOV.U32 R123, RZ, RZ, R23 ;  /* 0x000000ffff7b7224 */ /* 0x000fc400078e0017 */
        /* <DEDUP_REMOVED lines=84> */
[----:B------:R-:W-:Y:S02]  /*6f5b0*/  UISETP.GT.AND UP3, UPT, UR14, 0x39, UPT ;  /* 0x000000390e00788c */ /* 0x000fe4000bf64270 */
[----:B------:R-:W-:Y:S02]  /*6f5c0*/  UISETP.GT.AND UP5, UPT, UR14, 0x3d, UPT ;  /* 0x0000003d0e00788c */ /* 0x000fe4000bfa4270 */
[----:B------:R-:W-:Y:S02]  /*6f5d0*/  USEL UR10, URZ, 0x4, !UP1 ;  /* 0x00000004ff0a7887 */ /* 0x000fe4000c800000 */
[----:B------:R-:W-:Y:S01]  /*6f5e0*/  UISETP.GT.AND UP4, UPT, UR14, 0x2, UPT ;  /* 0x000000020e00788c */ /* 0x000fe2000bf84270 */
[----:B------:R-:W4:Y:S01]  /*6f5f0*/  LDL.LU R21, [R1+0x2c1c] ;  /* 0x002c1c0001157983 */ /* 0x000f220000300800 */
[----:B------:R-:W-:-:S02]  /*6f600*/  USEL UR11, URZ, 0x4, !UP2 ;  /* 0x00000004ff0b7887 */ /* 0x000fc4000d000000 */
[----:B------:R-:W-:Y:S02]  /*6f610*/  USEL UR10, UR10, URZ, !UP0 ;  /* 0x000000ff0a0a7287 */ /* 0x000fe4000c000000 */
[----:B------:R-:W-:Y:S02]  /*6f620*/  USEL UR12, URZ, 0x4, !UP3 ;  /* 0x00000004ff0c7887 */ /* 0x000fe4000d800000 */
[----:B------:R-:W-:Y:S02]  /*6f630*/  USEL UR15, URZ, 0x4, !UP5 ;  /* 0x00000004ff0f7887 */ /* 0x000fe4000e800000 */
[----:B------:R-:W-:Y:S02]  /*6f640*/  USEL UR11, UR11, URZ, !UP0 ;  /* 0x000000ff0b0b7287 */ /* 0x000fe4000c000000 */
[----:B------:R-:W-:Y:S01]  /*6f650*/  USEL UR13, URZ, 0x4, !UP4 ;  /* 0x00000004ff0d7887 */ /* 0x000fe2000e000000 */
[----:B------:R-:W-:Y:S02]  /*6f660*/  LOP3.LUT R7, R72, 0x40, RZ, 0x3c, !PT ;  /* 0x0000004048077812 */ /* 0x000fe400078e3cff */
[----:B------:R-:W-:Y:S01]  /*6f670*/  ISETP.NE.U32.AND P1, PT, RZ, UR10, PT ;  /* 0x0000000aff007c0c */ /* 0x000fe2000bf25070 */
[----:B------:R-:W-:Y:S01]  /*6f680*/  USEL UR12, UR12, URZ, !UP0 ;  /* 0x000000ff0c0c7287 */ /* 0x000fe2000c000000 */
[----:B------:R-:W4:Y:S01]  /*6f690*/  LDL.LU R12, [R1+0x2c24] ;  /* 0x002c2400010c7983 */ /* 0x000f220000300800 */
[----:B------:R-:W-:Y:S01]  /*6f6a0*/  ISETP.NE.U32.AND P2, PT, RZ, UR11, PT ;  /* 0x0000000bff007c0c */ /* 0x000fe2000bf45070 */
[----:B------:R-:W-:-:S02]  /*6f6b0*/  USEL UR15, UR15, URZ, !UP0 ;  /* 0x000000ff0f0f7287 */ /* 0x000fc4000c000000 */
[----:B------:R-:W-:Y:S01]  /*6f6c0*/  USEL UR13, UR13, URZ, !UP0 ;  /* 0x000000ff0d0d7287 */ /* 0x000fe2000c000000 */
[----:B------:R-:W-:Y:S02]  /*6f6d0*/  IADD3 R7, PT, PT, R7, UR16, RZ ;  /* 0x0000001007077c10 */ /* 0x000fe4000fffe0ff */
[----:B------:R-:W-:Y:S01]  /*6f6e0*/  ISETP.NE.U32.AND P3, PT, RZ, UR12, PT ;  /* 0x0000000cff007c0c */ /* 0x000fe2000bf65070 */
[----:B------:R-:W-:Y:S02]  /*6f6f0*/  IMAD.MOV.U32 R8, RZ, RZ, R71 ;  /* 0x000000ffff087224 */ /* 0x000fe400078e0047 */
[----:B------:R-:W-:Y:S01]  /*6f700*/  IMAD.MOV.U32 R9, RZ, RZ, R74 ;  /* 0x000000ffff097224 */ /* 0x000fe200078e004a */
        /* <DEDUP_REMOVED lines=32> */
[----:B------:R-:W4:Y:S04]  /*6f910*/  LDL.LU R22, [R1+0x2c18] ;  /* 0x002c180001167983 */ /* 0x000f280000300800 */
[----:B------:R-:W-:Y:S04]  /*6f920*/  LDGSTS.E [R6+0x1ee00], desc[UR74][R78.64], P4 ;  /* 0x1ee000004e067fae */ /* 0x000fe8000a1a104a */
        /* <DEDUP_REMOVED lines=11> */
[----:B------:R-:W-:-:S03]  /*6f9e0*/  MOV R9, R17 ;  /* 0x0000001100097202 */ /* 0x000fc60000000f00 */
[----:B--2---:R-:W2:Y:S04]  /*6f9f0*/  LDL.LU R13, [R1+0x2c2c] ;  /* 0x002c2c00010d7983 */ /* 0x004ea80000300800 */
[----:B------:R4:W-:Y:S01]  /*6fa00*/  STL [R1+0x2c00], R14 ;  /* 0x002c000e01007387 */ /* 0x0009e20000100800 */
[----:B------:R-:W-:-:S03]  /*6fa10*/  IADD3 R16, P1, PT, R16, R2, RZ ;  /* 0x0000000210107210 */ /* 0x000fc60007f3e0ff */
[----:B------:R3:W-:Y:S04]  /*6fa20*/  LDGSTS.E [R7+0x1100], desc[UR74][R8.64], P0 ;  /* 0x0110000008077fae */ /* 0x0007e800081a104a */
[----:B-1----:R-:W2:Y:S01]  /*6fa30*/  LDL.LU R17, [R1+0x2c28] ;  /* 0x002c280001117983 */ /* 0x002ea20000300800 */
[----:B------:R-:W-:Y:S01]  /*6fa40*/  IADD3 R11, P2, PT, R11, R2, RZ ;  /* 0x000000020b0b7210 */ /* 0x000fe20007f5e0ff */
[--C-:B------:R-:W-:Y:S02]  /*6fa50*/  IMAD.X R18, R18, 0x1, R3.reuse, P1 ;  /* 0x0000000112127824 */ /* 0x100fe400008e0603 */
[----:B---3--:R-:W-:Y:S02]  /*6fa60*/  IMAD.MOV.U32 R8, RZ, RZ, R10 ;  /* 0x000000ffff087224 */ /* 0x008fe400078e000a */
        /* <DEDUP_REMOVED lines=11> */
[----:B------:R-:W-:Y:S01]  /*6fb20*/  IADD3 R21, P1, PT, R21, R2, RZ ;  /* 0x0000000215157210 */ /* 0x000fe20007f3e0ff */
[----:B-1----:R-:W-:Y:S01]  /*6fb30*/  IMAD.MOV.U32 R8, RZ, RZ, R16 ;  /* 0x000000ffff087224 */ /* 0x002fe200078e0010 */
[----:B------:R-:W-:-:S02]  /*6fb40*/  MOV R9, R18 ;  /* 0x0000001200097202 */ /* 0x000fc40000000f00 */
[----:B------:R-:W4:Y:S04]  /*6fb50*/  LDL.LU R18, [R1+0x2b04] ;  /* 0x002b040001127983 */ /* 0x000f280000300800 */
[----:B------:R1:W-:Y:S01]  /*6fb60*/  LDGSTS.E [R7+0x1300], desc[UR74][R8.64], P0 ;  /* 0x0130000008077fae */ /* 0x0003e200081a104a */
[----:B------:R-:W-:Y:S01]  /*6fb70*/  IADD3 R12, P2, PT, R12, R2, RZ ;  /* 0x000000020c0c7210 */ /* 0x000fe20007f5e0ff */
[----:B-1----:R-:W-:Y:S02]  /*6fb80*/  IMAD.MOV.U32 R9, RZ, RZ, R15 ;  /* 0x000000ffff097224 */ /* 0x002fe400078e000f */
[----:B------:R-:W4:Y:S01]  /*6fb90*/  LDL.LU R15, [R1+0x2b08] ;  /* 0x002b0800010f7983 */ /* 0x000f220000300800 */
[----:B------:R-:W-:-:S03]  /*6fba0*/  IMAD.MOV.U32 R8, RZ, RZ, R11 ;  /* 0x000000ffff087224 */ /* 0x000fc600078e000b */
[----:B------:R-:W4:Y:S04]  /*6fbb0*/  LDL.LU R16, [R1+0x2b0c] ;  /* 0x002b0c0001107983 */ /* 0x000f280000300800 */
[----:B------:R-:W4:Y:S01]  /*6fbc0*/  LDL.LU R11, [R1+0x2b10] ;  /* 0x002b1000010b7983 */ /* 0x000f220000300800 */
[----:B------:R-:W-:-:S03]  /*6fbd0*/  IMAD.X R22, R22, 0x1, R3, P1 ;  /* 0x0000000116167824 */ /* 0x000fc600008e0603 */
[----:B------:R1:W-:Y:S04]  /*6fbe0*/  LDGSTS.E [R7+0x1400], desc[UR74][R8.64], P0 ;  /* 0x0140000008077fae */ /* 0x0003e800081a104a */
[----:B------:R-:W-:Y:S01]  /*6fbf0*/  STL [R1+0x2c1c], R21 ;  /* 0x002c1c1501007387 */ /* 0x000fe20000100800 */
[----:B------:R-:W-:-:S03]  /*6fc00*/  IMAD.X R6, R6, 0x1, R3, P2 ;  /* 0x0000000106067824 */ /* 0x000fc600010e0603 */
[----:B------:R-:W-:Y:S01]  /*6fc10*/  STL [R1+0x2c18], R22 ;  /* 0x002c181601007387 */ /* 0x000fe20000100800 */
[----:B-1----:R-:W-:Y:S01]  /*6fc20*/  IMAD.MOV.U32 R8, RZ, RZ, R21 ;  /* 0x000000ffff087224 */ /* 0x002fe200078e0015 */
[----:B------:R-:W-:Y:S02]  /*6fc30*/  MOV R9, R22 ;  /* 0x0000001600097202 */ /* 0x000fe40000000f00 */
[----:B------:R1:W-:Y:S04]  /*6fc40*/  STL [R1+0x2c24], R12 ;  /* 0x002c240c01007387 */ /* 0x0003e80000100800 */
[----:B------:R1:W-:Y:S04]  /*6fc50*/  STL [R1+0x2c20], R6 ;  /* 0x002c200601007387 */ /* 0x0003e80000100800 */
[----:B------:R1:W-:Y:S01]  /*6fc60*/  LDGSTS.E [R7+0x1500], desc[UR74][R8.64], P0 ;  /* 0x0150000008077fae */ /* 0x0003e200081a104a */
[----:B------:R-:W-:Y:S01]  /*6fc70*/  UISETP.GT.AND UP1, UPT, UR14, 0x6, UPT ;  /* 0x000000060e00788c */ /* 0x000fe2000bf24270 */
[----:B-1----:R-:W-:-:S02]  /*6fc80*/  IMAD.MOV.U32 R8, RZ, RZ, R12 ;  /* 0x000000ffff087224 */ /* 0x002fc400078e000c */
[----:B------:R-:W-:Y:S01]  /*6fc90*/  IMAD.MOV.U32 R9, RZ, RZ, R6 ;  /* 0x000000ffff097224 */ /* 0x000fe200078e0006 */
[----:B------:R-:W4:Y:S04]  /*6fca0*/  LDL.LU R12, [R1+0x2b18] ;  /* 0x002b1800010c7983 */ /* 0x000f280000300800 */
[----:B------:R-:W4:Y:S04]  /*6fcb0*/  LDL.LU R6, [R1+0x2b20] ;  /* 0x002b200001067983 */ /* 0x000f280000300800 */
[----:B------:R1:W-:Y:S01]  /*6fcc0*/  LDGSTS.E [R7+0x1600], desc[UR74][R8.64], P0 ;  /* 0x0160000008077fae */ /* 0x0003e200081a104a */
[----:B------:R-:W-:-:S04]  /*6fcd0*/  USEL UR10, URZ, 0x4, !UP1 ;  /* 0x00000004ff0a7887 */ /* 0x000fc8000c800000 */
        /* <DEDUP_REMOVED lines=12> */
[----:B----4-:R-:W-:Y:S02]  /*6fda0*/  IADD3 R14, P2, PT, R14, R2, RZ ;  /* 0x000000020e0e7210 */ /* 0x010fe40007f5e0ff */
[----:B------:R-:W-:Y:S01]  /*6fdb0*/  IADD3.X R20, PT, PT, R20, R3, RZ, P1, !PT ;  /* 0x0000000314147210 */ /* 0x000fe20000ffe4ff */
[----:B------:R1:W-:Y:S01]  /*6fdc0*/  STL [R1+0x2af8], R10 ;  /* 0x002af80a01007387 */ /* 0x0003e20000100800 */
[----:B--2---:R-:W-:Y:S02]  /*6fdd0*/  IMAD.MOV.U32 R8, RZ, RZ, R10 ;  /* 0x000000ffff087224 */ /* 0x004fe400078e000a */
[----:B------:R-:W-:Y:S02]  /*6fde0*/  IMAD.X R19, R19, 0x1, R3, P2 ;  /* 0x0000000113137824 */ /* 0x000fe400010e0603 */
        /* <DEDUP_REMOVED lines=10> */
[----:B------:R-:W-:Y:S02]  /*6fe90*/  IADD3 R11, P2, PT, R11, R2, RZ ;  /* 0x000000020b0b7210 */ /* 0x000fe40007f5e0ff */
[----:B------:R-:W-:Y:S01]  /*6fea0*/  IADD3.X R18, PT, PT, R18, R3, RZ, P1, !PT ;  /* 0x0000000312127210 */ /* 0x000fe20000ffe4ff */
[----:B------:R1:W-:Y:S04]  /*6feb0*/  STL [R1+0x2b08], R15 ;  /* 0x002b080f01007387 */ /* 0x0003e80000100800 */
[----:B------:R3:W-:Y:S04]  /*6fec0*/  LDGSTS.E [R7+0x3100], desc[UR74][R8.64], P0 ;  /* 0x0310000008077fae */ /* 0x0007e800081a104a */
[----:B------:R-:W-:Y:S01]  /*6fed0*/  STL [R1+0x2b04], R18 ;  /* 0x002b041201007387 */ /* 0x000fe20000100800 */
[----:B------:R-:W-:-:S03]  /*6fee0*/  IMAD.X R16, R16, 0x1, R3, P2 ;  /* 0x0000000110107824 */ /* 0x000fc600010e0603 */
        /* <DEDUP_REMOVED lines=17> */
[----:B-1----:R-:W-:Y:S01]  /*70000*/  IMAD.MOV.U32 R8, RZ, RZ, R12 ;  /* 0x000000ffff087224 */ /* 0x002fe200078e000c */
[----:B------:R-:W-:Y:S01]  /*70010*/  IADD3.X R17, PT, PT, R17, R3, RZ, P1, !PT ;  /* 0x0000000311117210 */ /* 0x000fe20000ffe4ff */
[----:B------:R-:W-:-:S04]  /*70020*/  IMAD.X R13, R13, 0x1, R3, P2 ;  /* 0x000000010d0d7824 */ /* 0x000fc800010e0603 */
[----:B------:R1:W-:Y:S01]  /*70030*/  STL [R1+0x2b14], R17 ;  /* 0x002b141101007387 */ /* 0x0003e20000100800 */
[----:B------:R-:W-:-:S03]  /*70040*/  IMAD.MOV.U32 R9, RZ, RZ, R17 ;  /* 0x000000ffff097224 */ /* 0x000fc600078e0011 */
        /* <DEDUP_REMOVED lines=10> */
[----:B--2---:R-:W-:-:S03]  /*700f0*/  IADD3.X R14, PT, PT, R14, R3, RZ, P1, !PT ;  /* 0x000000030e0e7210 */ /* 0x004fc60000ffe4ff */
        /* <DEDUP_REMOVED lines=8> */
[----:B-1----:R-:W-:Y:S02]  /*70180*/  IMAD.MOV.U32 R8, RZ, RZ, R10 ;  /* 0x000000ffff087224 */ /* 0x002fe400078e000a */
[----:B------:R-:W-:Y:S02]  /*70190*/  IMAD.MOV.U32 R9, RZ, RZ, R14 ;  /* 0x000000ffff097224 */ /* 0x000fe400078e000e */
[----:B--2---:R-:W2:Y:S04]  /*701a0*/  LDL.LU R14, [R1+0x20d4] ;  /* 0x0020d400010e7983 */ /* 0x004ea80000300800 */
[----:B------:R1:W-:Y:S04]  /*701b0*/  LDGSTS.E [R7+0x3600], desc[UR74][R8.64], P0 ;  /* 0x0360000008077fae */ /* 0x0003e800081a104a */
[----:B------:R-:W2:Y:S01]  /*701c0*/  LDL.LU R10, [R1+0x20dc] ;  /* 0x0020dc00010a7983 */ /* 0x000ea20000300800 */
[----:B---3--:R-:W-:-:S05]  /*701d0*/  IADD3 R15, P2, PT, R15, R2, RZ ;  /* 0x000000020f0f7210 */ /* 0x008fca0007f5e0ff */
[----:B------:R-:W-:Y:S01]  /*701e0*/  IMAD.X R20, R20, 0x1, R3, P2 ;  /* 0x0000000114147824 */ /* 0x000fe200010e0603 */
[----:B------:R-:W-:Y:S01]  /*701f0*/  IADD3 R21, P3, PT, R21, R2, RZ ;  /* 0x0000000215157210 */ /* 0x000fe20007f7e0ff */
[----:B-1----:R-:W-:-:S03]  /*70200*/  IMAD.MOV.U32 R8, RZ, RZ, R15 ;  /* 0x000000ffff087224 */ /* 0x002fc600078e000f */
[----:B------:R-:W-:Y:S02]  /*70210*/  MOV R9, R20 ;  /* 0x0000001400097202 */ /* 0x000fe40000000f00 */
[----:B------:R-:W-:Y:S01]  /*70220*/  ISETP.NE.U32.AND P1, PT, RZ, UR10, PT ;  /* 0x0000000aff007c0c */ /* 0x000fe2000bf25070 */
[----:B------:R-:W-:Y:S04]  /*70230*/  STL [R1+0x2b30], R15 ;  /* 0x002b300f01007387 */ /* 0x000fe80000100800 */
[----:B------:R1:W-:Y:S04]  /*70240*/  STL [R1+0x2b2c], R20 ;  /* 0x002b2c1401007387 */ /* 0x0003e80000100800 */
[----:B------:R-:W-:Y:S04]  /*70250*/  STL [R1+0x20ac], R21 ;  /* 0x0020ac1501007387 */ /* 0x000fe80000100800 */
[----:B------:R3:W-:Y:S01]  /*70260*/  LDGSTS.E [R7+0x3700], desc[UR74][R8.64], P0 ;  /* 0x0370000008077fae */ /* 0x0007e200081a104a */
[----:B------:R-:W-:-:S03]  /*70270*/  IMAD.X R22, R22, 0x1, R3, P3 ;  /* 0x0000000116167824 */ /* 0x000fc600018e0603 */
[----:B-1----:R-:W2:Y:S01]  /*70280*/  LDL.LU R20, [R1+0x20d0] ;  /* 0x0020d00001147983 */ /* 0x002ea20000300800 */
[-C--:B------:R-:W-:Y:S02]  /*70290*/  IADD3 R16, P0, PT, R16, R2.reuse, RZ ;  /* 0x0000000210107210 */ /* 0x080fe40007f1e0ff */
[----:B------:R-:W-:Y:S01]  /*702a0*/  IADD3 R11, P2, PT, R11, R2, RZ ;  /* 0x000000020b0b7210 */ /* 0x000fe20007f5e0ff */
[----:B---3--:R-:W-:Y:S02]  /*702b0*/  IMAD.MOV.U32 R8, RZ, RZ, R21 ;  /* 0x000000ffff087224 */ /* 0x008fe400078e0015 */
[----:B------:R-:W-:Y:S01]  /*702c0*/  IMAD.MOV.U32 R9, RZ, RZ, R22 ;  /* 0x000000ffff097224 */ /* 0x000fe200078e0016 */
[----:B------:R-:W-:Y:S04]  /*702d0*/  STL [R1+0x20a8], R22 ;  /* 0x0020a81601007387 */ /* 0x000fe80000100800 */
[----:B------:R-:W3:Y:S04]  /*702e0*/  LDL.LU R15, [R1+0x20d8] ;  /* 0x0020d800010f7983 */ /* 0x000ee80000300800 */
[----:B------:R1:W-:Y:S04]  /*702f0*/  STL [R1+0x20b4], R16 ;  /* 0x0020b41001007387 */ /* 0x0003e80000100800 */
[----:B------:R1:W-:Y:S02]  /*70300*/  LDGSTS.E [R7+0x5000], desc[UR74][R8.64], P1 ;  /* 0x0500000008077fae */ /* 0x0003e400089a104a */
[----:B-1----:R-:W-:-:S02]  /*70310*/  IMAD.MOV.U32 R8, RZ, RZ, R16 ;  /* 0x000000ffff087224 */ /* 0x002fc400078e0010 */
[--C-:B------:R-:W-:Y:S02]  /*70320*/  IMAD.X R17, R17, 0x1, R3.reuse, P0 ;  /* 0x0000000111117824 */ /* 0x100fe400000e0603 */
[----:B------:R-:W-:-:S03]  /*70330*/  IMAD.X R12, R12, 0x1, R3, P2 ;  /* 0x000000010c0c7824 */ /* 0x000fc600010e0603 */
[----:B------:R1:W-:Y:S04]  /*70340*/  STL [R1+0x20b0], R17 ;  /* 0x0020b01101007387 */ /* 0x0003e80000100800 */
[----:B------:R-:W-:Y:S04]  /*70350*/  STL [R1+0x20bc], R11 ;  /* 0x0020bc0b01007387 */ /* 0x000fe80000100800 */
[----:B------:R-:W3:Y:S01]  /*70360*/  LDL.LU R16, [R1+0x20e4] ;  /* 0x0020e40001107983 */ /* 0x000ee20000300800 */
[----:B------:R-:W-:-:S03]  /*70370*/  MOV R9, R17 ;  /* 0x0000001100097202 */ /* 0x000fc60000000f00 */
[----:B------:R1:W-:Y:S01]  /*70380*/  STL [R1+0x20b8], R12 ;  /* 0x0020b80c01007387 */ /* 0x0003e20000100800 */
[----:B----4-:R-:W-:-:S03]  /*70390*/  IADD3 R13, P0, PT, R13, R2, RZ ;  /* 0x000000020d0d7210 */ /* 0x010fc60007f1e0ff */
[----:B------:R4:W-:Y:S04]  /*703a0*/  LDGSTS.E [R7+0x5100], desc[UR74][R8.64], P1 ;  /* 0x0510000008077fae */ /* 0x0009e800089a104a */
[----:B-1----:R-:W3:Y:S01]  /*703b0*/  LDL.LU R17, [R1+0x20e0] ;  /* 0x0020e00001117983 */ /* 0x002ee20000300800 */
[----:B------:R-:W-:Y:S01]  /*703c0*/  IADD3 R6, P2, PT, R6, R2, RZ ;  /* 0x0000000206067210 */ /* 0x000fe20007f5e0ff */
[----:B------:R-:W-:Y:S02]  /*703d0*/  IMAD.X R18, R18, 0x1, R3, P0 ;  /* 0x0000000112127824 */ /* 0x000fe400000e0603 */
[----:B----4-:R-:W-:Y:S02]  /*703e0*/  IMAD.MOV.U32 R8, RZ, RZ, R11 ;  /* 0x000000ffff087224 */ /* 0x010fe400078e000b */
[----:B------:R-:W-:-:S02]  /*703f0*/  IMAD.MOV.U32 R9, RZ, RZ, R12 ;  /* 0x000000ffff097224 */ /* 0x000fc400078e000c */
[----:B------:R-:W4:Y:S04]  /*70400*/  LDL.LU R12, [R1+0x21ac] ;  /* 0x0021ac00010c7983 */ /* 0x000f280000300800 */
[----:B------:R-:W4:Y:S04]  /*70410*/  LDL.LU R11, [R1+0x21b4] ;  /* 0x0021b400010b7983 */ /* 0x000f280000300800 */
[----:B------:R-:W-:Y:S04]  /*70420*/  STL [R1+0x20c4], R13 ;  /* 0x0020c40d01007387 */ /* 0x000fe80000100800 */
[----:B------:R1:W-:Y:S04]  /*70430*/  LDGSTS.E [R7+0x5200], desc[UR74][R8.64], P1 ;  /* 0x0520000008077fae */ /* 0x0003e800089a104a */
[----:B------:R1:W-:Y:S01]  /*70440*/  STL [R1+0x20c0], R18 ;  /* 0x0020c01201007387 */ /* 0x0003e20000100800 */
[----:B------:R-:W-:-:S03]  /*70450*/  IMAD.X R19, R19, 0x1, R3, P2 ;  /* 0x0000000113137824 */ /* 0x000fc600010e0603 */
[----:B------:R-:W-:Y:S01]  /*70460*/  STL [R1+0x20cc], R6 ;  /* 0x0020cc0601007387 */ /* 0x000fe20000100800 */
[----:B-1----:R-:W-:-:S03]  /*70470*/  MOV R9, R18 ;  /* 0x0000001200097202 */ /* 0x002fc60000000f00 */
[----:B------:R-:W4:Y:S01]  /*70480*/  LDL.LU R18, [R1+0x21a8] ;  /* 0x0021a80001127983 */ /* 0x000f220000300800 */
[----:B------:R-:W-:-:S03]  /*70490*/  IMAD.MOV.U32 R8, RZ, RZ, R13 ;  /* 0x000000ffff087224 */ /* 0x000fc600078e000d */
[----:B------:R1:W-:Y:S04]  /*704a0*/  STL [R1+0x20c8], R19 ;  /* 0x0020c81301007387 */ /* 0x0003e80000100800 */
[----:B------:R-:W4:Y:S01]  /*704b0*/  LDL.LU R13, [R1+0x21b0] ;  /* 0x0021b000010d7983 */ /* 0x000f220000300800 */
[----:B--2---:R-:W-:-:S03]  /*704c0*/  IADD3 R14, P0, PT, R14, R2, RZ ;  /* 0x000000020e0e7210 */ /* 0x004fc60007f1e0ff */
[----:B------:R2:W-:Y:S01]  /*704d0*/  LDGSTS.E [R7+0x5300], desc[UR74][R8.64], P1 ;  /* 0x0530000008077fae */ /* 0x0005e200089a104a */
[----:B------:R-:W-:Y:S01]  /*704e0*/  IADD3 R10, P2, PT, R10, R2, RZ ;  /* 0x000000020a0a7210 */ /* 0x000fe20007f5e0ff */
[----:B------:R-:W-:Y:S02]  /*704f0*/  IMAD.X R20, R20, 0x1, R3, P0 ;  /* 0x0000000114147824 */ /* 0x000fe400000e0603 */
[----:B--2---:R-:W-:Y:S02]  /*70500*/  IMAD.MOV.U32 R8, RZ, RZ, R6 ;  /* 0x000000ffff087224 */ /* 0x004fe400078e0006 */
[----:B------:R-:W-:Y:S02]  /*70510*/  IMAD.MOV.U32 R9, RZ, RZ, R19 ;  /* 0x000000ffff097224 */ /* 0x000fe400078e0013 */
[----:B-1----:R-:W2:Y:S04]  /*70520*/  LDL.LU R19, [R1+0x21bc] ;  /* 0x0021bc0001137983 */ /* 0x002ea80000300800 */
[----:B------:R-:W2:Y:S04]  /*70530*/  LDL.LU R6, [R1+0x21c4] ;  /* 0x0021c40001067983 */ /* 0x000ea80000300800 */
[----:B------:R-:W-:Y:S04]  /*70540*/  STL [R1+0x20d4], R14 ;  /* 0x0020d40e01007387 */ /* 0x000fe80000100800 */
[----:B------:R1:W-:Y:S04]  /*70550*/  LDGSTS.E [R7+0x5400], desc[UR74][R8.64], P1 ;  /* 0x0540000008077fae */ /* 0x0003e800089a104a */
[----:B------:R1:W-:Y:S04]  /*70560*/  STL [R1+0x20d0], R20 ;  /* 0x0020d01401007387 */ /* 0x0003e80000100800 */
[----:B------:R-:W-:Y:S01]  /*70570*/  STL [R1+0x20dc], R10 ;  /* 0x0020dc0a01007387 */ /* 0x000fe20000100800 */
[----:B---3--:R-:W-:Y:S01]  /*70580*/  IMAD.X R15, R15, 0x1, R3, P2 ;  /* 0x000000010f0f7824 */ /* 0x008fe200010e0603 */
[----:B-1----:R-:W-:-:S02]  /*70590*/  MOV R9, R20 ;  /* 0x0000001400097202 */ /* 0x002fc40000000f00 */
[----:B------:R-:W3:Y:S01]  /*705a0*/  LDL.LU R20, [R1+0x21b8] ;  /* 0x0021b80001147983 */ /* 0x000ee20000300800 */
[----:B------:R-:W-:-:S03]  /*705b0*/  IMAD.MOV.U32 R8, RZ, RZ, R14 ;  /* 0x000000ffff087224 */ /* 0x000fc600078e000e */
        /* <DEDUP_REMOVED lines=20> */
[----:B------:R-:W-:Y:S01]  /*70700*/  IMAD.MOV.U32 R8, RZ, RZ, R12 ;  /* 0x000000ffff087224 */ /* 0x000fe200078e000c */
[----:B------:R-:W-:Y:S01]  /*70710*/  IADD3.X R18, PT, PT, R18, R3, RZ, P1, !PT ;  /* 0x0000000312127210 */ /* 0x000fe20000ffe4ff */
[----:B------:R-:W-:-:S04]  /*70720*/  IMAD.X R13, R13, 0x1, R3, P2 ;  /* 0x000000010d0d7824 */ /* 0x000fc800010e0603 */
[----:B------:R4:W-:Y:S04]  /*70730*/  STL [R1+0x21a8], R18 ;  /* 0x0021a81201007387 */ /* 0x0009e80000100800 */
[----:B------:R2:W-:Y:S04]  /*70740*/  STL [R1+0x21b4], R11 ;  /* 0x0021b40b01007387 */ /* 0x0005e80000100800 */
[----:B-1----:R-:W3:Y:S01]  /*70750*/  LDL.LU R12, [R1+0x21dc] ;  /* 0x0021dc00010c7983 */ /* 0x002ee20000300800 */
[----:B------:R-:W-:-:S03]  /*70760*/  IMAD.MOV.U32 R9, RZ, RZ, R18 ;  /* 0x000000ffff097224 */ /* 0x000fc600078e0012 */
[----:B------:R1:W-:Y:S04]  /*70770*/  STL [R1+0x21b0], R13 ;  /* 0x0021b00d01007387 */ /* 0x0003e80000100800 */
[----:B----4-:R-:W4:Y:S01]  /*70780*/  LDL.LU R18, [R1+0x21d8] ;  /* 0x0021d80001127983 */ /* 0x010f220000300800 */
[----:B------:R-:W-:-:S04]  /*70790*/  UISETP.GT.AND UP1, UPT, UR14, 0xe, UPT ;  /* 0x0000000e0e00788c */ /* 0x000fc8000bf24270 */
[----:B------:R-:W-:-:S04]  /*707a0*/  USEL UR10, URZ, 0x4, !UP1 ;  /* 0x00000004ff0a7887 */ /* 0x000fc8000c800000 */
[----:B------:R-:W-:-:S06]  /*707b0*/  USEL UR10, UR10, URZ, !UP0 ;  /* 0x000000ff0a0a7287 */ /* 0x000fcc000c000000 */
[----:B------:R-:W-:Y:S02]  /*707c0*/  ISETP.NE.U32.AND P0, PT, RZ, UR10, PT ;  /* 0x0000000aff007c0c */ /* 0x000fe4000bf05070 */
[-C--:B--2---:R-:W-:Y:S02]  /*707d0*/  IADD3 R19, P1, PT, R19, R2.reuse, RZ ;  /* 0x0000000213137210 */ /* 0x084fe40007f3e0ff */
[----:B------:R-:W-:Y:S02]  /*707e0*/  IADD3 R6, P2, PT, R6, R2, RZ ;  /* 0x0000000206067210 */ /* 0x000fe40007f5e0ff */
[----:B---3--:R-:W-:-:S07]  /*707f0*/  IADD3.X R20, PT, PT, R20, R3, RZ, P1, !PT ;  /* 0x0000000314147210 */ /* 0x008fce0000ffe4ff */
[----:B------:R2:W-:Y:S01]  /*70800*/  LDGSTS.E [R7+0x7000], desc[UR74][R8.64], P0 ;  /* 0x0700000008077fae */ /* 0x0005e200081a104a */
[----:B------:R-:W-:Y:S02]  /*70810*/  IMAD.X R14, R14, 0x1, R3, P2 ;  /* 0x000000010e0e7824 */ /* 0x000fe400010e0603 */
[----:B--2---:R-:W-:Y:S02]  /*70820*/  IMAD.MOV.U32 R8, RZ, RZ, R11 ;  /* 0x000000ffff087224 */ /* 0x004fe400078e000b */
[----:B------:R-:W-:Y:S01]  /*70830*/  IMAD.MOV.U32 R9, RZ, RZ, R13 ;  /* 0x000000ffff097224 */ /* 0x000fe200078e000d */
[----:B------:R-:W2:Y:S04]  /*70840*/  LDL.LU R11, [R1+0x21e4] ;  /* 0x0021e400010b7983 */ /* 0x000ea80000300800 */
[----:B-1----:R-:W3:Y:S04]  /*70850*/  LDL.LU R13, [R1+0x22ac] ;  /* 0x0022ac00010d7983 */ /* 0x002ee80000300800 */
[----:B------:R-:W-:Y:S04]  /*70860*/  STL [R1+0x21bc], R19 ;  /* 0x0021bc1301007387 */ /* 0x000fe80000100800 */
[----:B------:R1:W-:Y:S04]  /*70870*/  STL [R1+0x21b8], R20 ;  /* 0x0021b81401007387 */ /* 0x0003e80000100800 */
[----:B------:R1:W-:Y:S04]  /*70880*/  LDGSTS.E [R7+0x7100], desc[UR74][R8.64], P0 ;  /* 0x0710000008077fae */ /* 0x0003e800081a104a */
[----:B------:R-:W-:Y:S01]  /*70890*/  STL [R1+0x21c4], R6 ;  /* 0x0021c40601007387 */ /* 0x000fe20000100800 */
[----:B------:R-:W-:Y:S01]  /*708a0*/  IADD3 R15, P1, PT, R15, R2, RZ ;  /* 0x000000020f0f7210 */ /* 0x000fe20007f3e0ff */
[----:B-1----:R-:W-:-:S02]  /*708b0*/  IMAD.MOV.U32 R9, RZ, RZ, R20 ;  /* 0x000000ffff097224 */ /* 0x002fc400078e0014 */
[----:B------:R-:W3:Y:S01]  /*708c0*/  LDL.LU R20, [R1+0x21e0] ;  /* 0x0021e00001147983 */ /* 0x000ee20000300800 */
[----:B------:R-:W-:-:S03]  /*708d0*/  IMAD.MOV.U32 R8, RZ, RZ, R19 ;  /* 0x000000ffff087224 */ /* 0x000fc600078e0013 */
[----:B------:R1:W-:Y:S04]  /*708e0*/  STL [R1+0x21c0], R14 ;  /* 0x0021c00e01007387 */ /* 0x0003e80000100800 */
[----:B------:R-:W3:Y:S01]  /*708f0*/  LDL.LU R19, [R1+0x22a8] ;  /* 0x0022a80001137983 */ /* 0x000ee20000300800 */
[----:B------:R-:W-:-:S03]  /*70900*/  IADD3 R10, P2, PT, R10, R2, RZ ;  /* 0x000000020a0a7210 */ /* 0x000fc60007f5e0ff */
[----:B------:R1:W-:Y:S02]  /*70910*/  LDGSTS.E [R7+0x7200], desc[UR74][R8.64], P0 ;  /* 0x0720000008077fae */ /* 0x0003e400081a104a */
[----:B-1----:R-:W-:Y:S02]  /*70920*/  IMAD.MOV.U32 R8, RZ, RZ, R6 ;  /* 0x000000ffff087224 */ /* 0x002fe400078e0006 */
[----:B------:R-:W-:Y:S02]  /*70930*/  IMAD.MOV.U32 R9, RZ, RZ, R14 ;  /* 0x000000ffff097224 */ /* 0x000fe400078e000e */
        /* <DEDUP_REMOVED lines=14> */
[----:B------:R-:W-:Y:S01]  /*70a20*/  IADD3 R12, P1, PT, R12, R2, RZ ;  /* 0x000000020c0c7210 */ /* 0x000fe20007f3e0ff */
[----:B----4-:R-:W-:-:S02]  /*70a30*/  IMAD.MOV.U32 R8, RZ, RZ, R10 ;  /* 0x000000ffff087224 */ /* 0x010fc400078e000a */
[----:B------:R-:W-:Y:S02]  /*70a40*/  IMAD.MOV.U32 R9, RZ, RZ, R16 ;  /* 0x000000ffff097224 */ /* 0x000fe400078e0010 */
[----:B-1----:R-:W4:Y:S04]  /*70a50*/  LDL.LU R16, [R1+0x22c4] ;  /* 0x0022c40001107983 */ /* 0x002f280000300800 */
[----:B------:R-:W4:Y:S04]  /*70a60*/  LDL.LU R10, [R1+0x22cc] ;  /* 0x0022cc00010a7983 */ /* 0x000f280000300800 */
[----:B------:R1:W-:Y:S01]  /*70a70*/  LDGSTS.E [R7+0x7500], desc[UR74][R8.64], P0 ;  /* 0x0750000008077fae */ /* 0x0003e200081a104a */
[----:B------:R-:W-:-:S03]  /*70a80*/  IADD3.X R18, PT, PT, R18, R3, RZ, P1, !PT ;  /* 0x0000000312127210 */ /* 0x000fc60000ffe4ff */
[----:B------:R-:W-:Y:S04]  /*70a90*/  STL [R1+0x21dc], R12 ;  /* 0x0021dc0c01007387 */ /* 0x000fe80000100800 */
[----:B------:R1:W-:Y:S02]  /*70aa0*/  STL [R1+0x21d8], R18 ;  /* 0x0021d81201007387 */ /* 0x0003e40000100800 */
[----:B-1----:R-:W-:Y:S02]  /*70ab0*/  IMAD.MOV.U32 R9, RZ, RZ, R18 ;  /* 0x000000ffff097224 */ /* 0x002fe400078e0012 */
[----:B------:R-:W4:Y:S01]  /*70ac0*/  LDL.LU R18, [R1+0x22c0] ;  /* 0x0022c00001127983 */ /* 0x000f220000300800 */
[----:B------:R-:W-:-:S03]  /*70ad0*/  IMAD.MOV.U32 R8, RZ, RZ, R12 ;  /* 0x000000ffff087224 */ /* 0x000fc600078e000c */
[----:B------:R-:W4:Y:S01]  /*70ae0*/  LDL.LU R12, [R1+0x22c8] ;  /* 0x0022c800010c7983 */ /* 0x000f220000300800 */
[----:B------:R-:W-:-:S03]  /*70af0*/  UISETP.GT.AND UP1, UPT, UR14, 0x12, UPT ;  /* 0x000000120e00788c */ /* 0x000fc6000bf24270 */
[----:B------:R1:W-:Y:S01]  /*70b00*/  LDGSTS.E [R7+0x7600], desc[UR74][R8.64], P0 ;  /* 0x0760000008077fae */ /* 0x0003e200081a104a */
[----:B------:R-:W-:-:S04]  /*70b10*/  USEL UR10, URZ, 0x4, !UP1 ;  /* 0x00000004ff0a7887 */ /* 0x000fc8000c800000 */
[----:B------:R-:W-:Y:S01]  /*70b20*/  USEL UR10, UR10, URZ, !UP0 ;  /* 0x000000ff0a0a7287 */ /* 0x000fe2000c000000 */
[-C--:B--2---:R-:W-:Y:S02]  /*70b30*/  IADD3 R11, P2, PT, R11, R2.reuse, RZ ;  /* 0x000000020b0b7210 */ /* 0x084fe40007f5e0ff */
[----:B---3--:R-:W-:-:S03]  /*70b40*/  IADD3 R13, P3, PT, R13, R2, RZ ;  /* 0x000000020d0d7210 */ /* 0x008fc60007f7e0ff */
[----:B------:R-:W-:Y:S01]  /*70b50*/  ISETP.NE.U32.AND P1, PT, RZ, UR10, PT ;  /* 0x0000000aff007c0c */ /* 0x000fe2000bf25070 */
[----:B-1----:R-:W-:Y:S01]  /*70b60*/  IMAD.MOV.U32 R8, RZ, RZ, R11 ;  /* 0x000000ffff087224 */ /* 0x002fe200078e000b */
[----:B------:R1:W-:Y:S01]  /*70b70*/  STL [R1+0x21e4], R11 ;  /* 0x0021e40b01007387 */ /* 0x0003e20000100800 */
[----:B------:R-:W-:-:S05]  /*70b80*/  IMAD.X R20, R20, 0x1, R3, P2 ;  /* 0x0000000114147824 */ /* 0x000fca00010e0603 */
[----:B------:R-:W-:Y:S01]  /*70b90*/  MOV R9, R20 ;  /* 0x0000001400097202 */ /* 0x000fe20000000f00 */
[----:B------:R-:W-:Y:S01]  /*70ba0*/  IMAD.X R19, R19, 0x1, R3, P3 ;  /* 0x0000000113137824 */ /* 0x000fe200018e0603 */
[----:B------:R-:W-:Y:S04]  /*70bb0*/  STL [R1+0x21e0], R20 ;  /* 0x0021e01401007387 */ /* 0x000fe80000100800 */
[----:B------:R2:W-:Y:S04]  /*70bc0*/  STL [R1+0x22ac], R13 ;  /* 0x0022ac0d01007387 */ /* 0x0005e80000100800 */
[----:B------:R3:W-:Y:S04]  /*70bd0*/  LDGSTS.E [R7+0x7700], desc[UR74][R8.64], P0 ;  /* 0x0770000008077fae */ /* 0x0007e800081a104a */
[----:B------:R-:W4:Y:S04]  /*70be0*/  LDL.LU R21, [R1+0x22d4] ;  /* 0x0022d40001157983 */ /* 0x000f280000300800 */
[----:B------:R-:W-:Y:S04]  /*70bf0*/  STL [R1+0x22a8], R19 ;  /* 0x0022a81301007387 */ /* 0x000fe80000100800 */
[----:B-1----:R-:W4:Y:S04]  /*70c00*/  LDL.LU R11, [R1+0x22dc] ;  /* 0x0022dc00010b7983 */ /* 0x002f280000300800 */
[----:B------:R-:W4:Y:S01]  /*70c10*/  LDL.LU R22, [R1+0x22d0] ;  /* 0x0022d00001167983 */ /* 0x000f220000300800 */
[----:B------:R-:W-:Y:S01]  /*70c20*/  IADD3 R14, P0, PT, R14, R2, RZ ;  /* 0x000000020e0e7210 */ /* 0x000fe20007f1e0ff */
[----:B---3--:R-:W-:-:S02]  /*70c30*/  IMAD.MOV.U32 R8, RZ, RZ, R13 ;  /* 0x000000ffff087224 */ /* 0x008fc400078e000d */
[----:B------:R-:W-:Y:S01]  /*70c40*/  IMAD.MOV.U32 R9, RZ, RZ, R19 ;  /* 0x000000ffff097224 */ /* 0x000fe200078e0013 */
[----:B------:R-:W-:Y:S01]  /*70c50*/  IADD3 R6, P2, PT, R6, R2, RZ ;  /* 0x0000000206067210 */ /* 0x000fe20007f5e0ff */
[----:B--2---:R-:W2:Y:S04]  /*70c60*/  LDL.LU R13, [R1+0x22d8] ;  /* 0x0022d800010d7983 */ /* 0x004ea80000300800 */
[----:B------:R1:W-:Y:S04]  /*70c70*/  STL [R1+0x22b4], R14 ;  /* 0x0022b40e01007387 */ /* 0x0003e80000100800 */
[----:B------:R3:W-:Y:S02]  /*70c80*/  LDGSTS.E [R7+0x9000], desc[UR74][R8.64], P1 ;  /* 0x0900000008077fae */ /* 0x0007e400089a104a */
[----:B---3--:R-:W-:-:S02]  /*70c90*/  IMAD.MOV.U32 R8, RZ, RZ, R14 ;  /* 0x000000ffff087224 */ /* 0x008fc400078e000e */
[--C-:B------:R-:W-:Y:S02]  /*70ca0*/  IMAD.X R17, R17, 0x1, R3.reuse, P0 ;  /* 0x0000000111117824 */ /* 0x100fe400000e0603 */
[----:B------:R-:W-:-:S03]  /*70cb0*/  IMAD.X R15, R15, 0x1, R3, P2 ;  /* 0x000000010f0f7824 */ /* 0x000fc600010e0603 */
[----:B------:R3:W-:Y:S04]  /*70cc0*/  STL [R1+0x22b0], R17 ;  /* 0x0022b01101007387 */ /* 0x0007e80000100800 */
[----:B------:R3:W-:Y:S04]  /*70cd0*/  STL [R1+0x22bc], R6 ;  /* 0x0022bc0601007387 */ /* 0x0007e80000100800 */
[----:B-1----:R-:W2:Y:S01]  /*70ce0*/  LDL.LU R14, [R1+0x22e4] ;  /* 0x0022e400010e7983 */ /* 0x002ea20000300800 */
[----:B------:R-:W-:-:S03]  /*70cf0*/  MOV R9, R17 ;  /* 0x0000001100097202 */ /* 0x000fc60000000f00 */
[----:B------:R1:W-:Y:S01]  /*70d00*/  STL [R1+0x22b8], R15 ;  /* 0x0022b80f01007387 */ /* 0x0003e20000100800 */
[----:B----4-:R-:W-:-:S03]  /*70d10*/  IADD3 R16, P0, PT, R16, R2, RZ ;  /* 0x0000000210107210 */ /* 0x010fc60007f1e0ff */
[----:B------:R4:W-:Y:S04]  /*70d20*/  LDGSTS.E [R7+0x9100], desc[UR74][R8.64], P1 ;  /* 0x0910000008077fae */ /* 0x0009e800089a104a */
[----:B---3--:R-:W3:Y:S01]  /*70d30*/  LDL.LU R17, [R1+0x22e0] ;  /* 0x0022e00001117983 */ /* 0x008ee20000300800 */
[----:B------:R-:W-:Y:S01]  /*70d40*/  IADD3 R10, P2, PT, R10, R2, RZ ;  /* 0x000000020a0a7210 */ /* 0x000fe20007f5e0ff */
[----:B----4-:R-:W-:Y:S02]  /*70d50*/  IMAD.MOV.U32 R8, RZ, RZ, R6 ;  /* 0x000000ffff087224 */ /* 0x010fe400078e0006 */
[----:B------:R-:W-:Y:S01]  /*70d60*/  IMAD.MOV.U32 R9, RZ, RZ, R15 ;  /* 0x000000ffff097224 */ /* 0x000fe200078e000f */
[----:B------:R-:W4:Y:S04]  /*70d70*/  LDL.LU R6, [R1+0x23ac] ;  /* 0x0023ac0001067983 */ /* 0x000f280000300800 */
[----:B-1----:R-:W4:Y:S01]  /*70d80*/  LDL.LU R15, [R1+0x23b4] ;  /* 0x0023b400010f7983 */ /* 0x002f220000300800 */
[----:B------:R-:W-:-:S03]  /*70d90*/  IMAD.X R18, R18, 0x1, R3, P0 ;  /* 0x0000000112127824 */ /* 0x000fc600000e0603 */
[----:B------:R-:W-:Y:S01]  /*70da0*/  STL [R1+0x22c4], R16 ;  /* 0x0022c41001007387 */ /* 0x000fe20000100800 */
[----:B------:R-:W-:-:S03]  /*70db0*/  IMAD.X R12, R12, 0x1, R3, P2 ;  /* 0x000000010c0c7824 */ /* 0x000fc600010e0603 */
[----:B------:R1:W-:Y:S04]  /*70dc0*/  LDGSTS.E [R7+0x9200], desc[UR74][R8.64], P1 ;  /* 0x0920000008077fae */ /* 0x0003e800089a104a */
[----:B------:R1:W-:Y:S04]  /*70dd0*/  STL [R1+0x22c0], R18 ;  /* 0x0022c01201007387 */ /* 0x0003e80000100800 */
[----:B------:R-:W-:Y:S04]  /*70de0*/  STL [R1+0x22cc], R10 ;  /* 0x0022cc0a01007387 */ /* 0x000fe80000100800 */
[----:B------:R-:W4:Y:S04]  /*70df0*/  LDL.LU R20, [R1+0x23a8] ;  /* 0x0023a80001147983 */ /* 0x000f280000300800 */
[----:B------:R1:W-:Y:S04]  /*70e00*/  STL [R1+0x22c8], R12 ;  /* 0x0022c80c01007387 */ /* 0x0003e80000100800 */
[----:B------:R-:W4:Y:S01]  /*70e10*/  LDL.LU R19, [R1+0x23b0] ;  /* 0x0023b00001137983 */ /* 0x000f220000300800 */
[----:B-1----:R-:W-:Y:S01]  /*70e20*/  IMAD.MOV.U32 R8, RZ, RZ, R16 ;  /* 0x000000ffff087224 */ /* 0x002fe200078e0010 */
[----:B------:R-:W-:-:S02]  /*70e30*/  MOV R9, R18 ;  /* 0x0000001200097202 */ /* 0x000fc40000000f00 */
[----:B------:R-:W4:Y:S04]  /*70e40*/  LDL.LU R18, [R1+0x23b8] ;  /* 0x0023b80001127983 */ /* 0x000f280000300800 */
[----:B------:R1:W-:Y:S02]  /*70e50*/  LDGSTS.E [R7+0x9300], desc[UR74][R8.64], P1 ;  /* 0x0930000008077fae */ /* 0x0003e400089a104a */
[----:B-1----:R-:W-:Y:S02]  /*70e60*/  IMAD.MOV.U32 R9, RZ, RZ, R12 ;  /* 0x000000ffff097224 */ /* 0x002fe400078e000c */
[----:B------:R-:W4:Y:S01]  /*70e70*/  LDL.LU R12, [R1+0x23bc] ;  /* 0x0023bc00010c7983 */ /* 0x000f220000300800 */
[----:B------:R-:W-:-:S03]  /*70e80*/  IMAD.MOV.U32 R8, RZ, RZ, R10 ;  /* 0x000000ffff087224 */ /* 0x000fc600078e000a */
[----:B------:R-:W4:Y:S04]  /*70e90*/  LDL.LU R16, [R1+0x23c0] ;  /* 0x0023c00001107983 */ /* 0x000f280000300800 */
[----:B------:R-:W4:Y:S04]  /*70ea0*/  LDL.LU R10, [R1+0x23c4] ;  /* 0x0023c400010a7983 */ /* 0x000f280000300800 */
[----:B------:R1:W-:Y:S01]  /*70eb0*/  LDGSTS.E [R7+0x9400], desc[UR74][R8.64], P1 ;  /* 0x0940000008077fae */ /* 0x0003e200089a104a */
[-C--:B------:R-:W-:Y:S02]  /*70ec0*/  IADD3 R21, P0, PT, R21, R2.reuse, RZ ;  /* 0x0000000215157210 */ /* 0x080fe40007f1e0ff */
[----:B------:R-:W-:-:S03]  /*70ed0*/  IADD3 R11, P2, PT, R11, R2, RZ ;  /* 0x000000020b0b7210 */ /* 0x000fc60007f5e0ff */
[----:B------:R-:W-:Y:S02]  /*70ee0*/  IMAD.X R22, R22, 0x1, R3, P0 ;  /* 0x0000000116167824 */ /* 0x000fe400000e0603 */
[----:B-1----:R-:W-:-:S03]  /*70ef0*/  IMAD.MOV.U32 R8, RZ, RZ, R21 ;  /* 0x000000ffff087224 */ /* 0x002fc600078e0015 */
[----:B------:R-:W-:Y:S01]  /*70f00*/  MOV R9, R22 ;  /* 0x0000001600097202 */ /* 0x000fe20000000f00 */
[----:B------:R-:W-:Y:S01]  /*70f10*/  STL [R1+0x22d4], R21 ;  /* 0x0022d41501007387 */ /* 0x000fe20000100800 */
[----:B--2---:R-:W-:-:S03]  /*70f20*/  IMAD.X R13, R13, 0x1, R3, P2 ;  /* 0x000000010d0d7824 */ /* 0x004fc600010e0603 */
[----:B------:R1:W-:Y:S04]  /*70f30*/  LDGSTS.E [R7+0x9500], desc[UR74][R8.64], P1 ;  /* 0x0950000008077fae */ /* 0x0003e800089a104a */
[----:B------:R-:W-:Y:S04]  /*70f40*/  STL [R1+0x22d0], R22 ;  /* 0x0022d01601007387 */ /* 0x000fe80000100800 */
[----:B------:R-:W-:Y:S04]  /*70f50*/  STL [R1+0x22dc], R11 ;  /* 0x0022dc0b01007387 */ /* 0x000fe80000100800 */
[----:B------:R2:W-:Y:S01]  /*70f60*/  STL [R1+0x22d8], R13 ;  /* 0x0022d80d01007387 */ /* 0x0005e20000100800 */
[----:B------:R-:W-:Y:S01]  /*70f70*/  UISETP.GT.AND UP1, UPT, UR14, 0x16, UPT ;  /* 0x000000160e00788c */ /* 0x000fe2000bf24270 */
[----:B-1----:R-:W-:-:S02]  /*70f80*/  IMAD.MOV.U32 R8, RZ, RZ, R11 ;  /* 0x000000ffff087224 */ /* 0x002fc400078e000b */
[----:B------:R-:W-:Y:S02]  /*70f90*/  IMAD.MOV.U32 R9, RZ, RZ, R13 ;  /* 0x000000ffff097224 */ /* 0x000fe400078e000d */
[----:B--2---:R-:W2:Y:S04]  /*70fa0*/  LDL.LU R13, [R1+0x23cc] ;  /* 0x0023cc00010d7983 */ /* 0x004ea80000300800 */
[----:B------:R-:W2:Y:S04]  /*70fb0*/  LDL.LU R11, [R1+0x23d4] ;  /* 0x0023d400010b7983 */ /* 0x000ea80000300800 */
[----:B------:R1:W-:Y:S01]  /*70fc0*/  LDGSTS.E [R7+0x9600], desc[UR74][R8.64], P1 ;  /* 0x0960000008077fae */ /* 0x0003e200089a104a */
[----:B------:R-:W-:-:S04]  /*70fd0*/  USEL UR10, URZ, 0x4, !UP1 ;  /* 0x00000004ff0a7887 */ /* 0x000fc8000c800000 */
[----:B------:R-:W-:Y:S01]  /*70fe0*/  USEL UR10, UR10, URZ, !UP0 ;  /* 0x000000ff0a0a7287 */ /* 0x000fe2000c000000 */
[----:B------:R-:W-:-:S05]  /*70ff0*/  IADD3 R14, P0, PT, R14, R2, RZ ;  /* 0x000000020e0e7210 */ /* 0x000fca0007f1e0ff */
[----:B---3--:R-:W-:Y:S01]  /*71000*/  IMAD.X R17, R17, 0x1, R3, P0 ;  /* 0x0000000111117824 */ /* 0x008fe200000e0603 */
[----:B------:R-:W-:Y:S03]  /*71010*/  STL [R1+0x22e4], R14 ;  /* 0x0022e40e01007387 */ /* 0x000fe60000100800 */
[----:B-1----:R-:W-:Y:S01]  /*71020*/  IMAD.MOV.U32 R9, RZ, RZ, R17 ;  /* 0x000000ffff097224 */ /* 0x002fe200078e0011 */
[----:B------:R1:W-:Y:S01]  /*71030*/  STL [R1+0x22e0], R17 ;  /* 0x0022e01101007387 */ /* 0x0003e20000100800 */
[----:B------:R-:W-:Y:S01]  /*71040*/  IMAD.MOV.U32 R8, RZ, RZ, R14 ;  /* 0x000000ffff087224 */ /* 0x000fe200078e000e */
[----:B------:R-:W-:-:S04]  /*71050*/  ISETP.NE.U32.AND P0, PT, RZ, UR10, PT ;  /* 0x0000000aff007c0c */ /* 0x000fc8000bf05070 */
[----:B------:R3:W-:Y:S04]  /*71060*/  LDGSTS.E [R7+0x9700], desc[UR74][R8.64], P1 ;  /* 0x0970000008077fae */ /* 0x0007e800089a104a */
[----:B-1----:R-:W2:Y:S04]  /*71070*/  LDL.LU R17, [R1+0x23c8] ;  /* 0x0023c80001117983 */ /* 0x002ea80000300800 */
[----:B------:R-:W2:Y:S01]  /*71080*/  LDL.LU R14, [R1+0x23d0] ;  /* 0x0023d000010e7983 */ /* 0x000ea20000300800 */
[-C--:B----4-:R-:W-:Y:S02]  /*71090*/  IADD3 R6, P1, PT, R6, R2.reuse, RZ ;  /* 0x0000000206067210 */ /* 0x090fe40007f3e0ff */
[----:B------:R-:W-:-:S02]  /*710a0*/  IADD3 R15, P2, PT, R15, R2, RZ ;  /* 0x000000020f0f7210 */ /* 0x000fc40007f5e0ff */
[----:B------:R-:W-:Y:S01]  /*710b0*/  IADD3.X R20, PT, PT, R20, R3, RZ, P1, !PT ;  /* 0x0000000314147210 */ /* 0x000fe20000ffe4ff */
[----:B------:R1:W-:Y:S01]  /*710c0*/  STL [R1+0x23ac], R6 ;  /* 0x0023ac0601007387 */ /* 0x0003e20000100800 */
[----:B---3--:R-:W-:Y:S02]  /*710d0*/  IMAD.MOV.U32 R8, RZ, RZ, R6 ;  /* 0x000000ffff087224 */ /* 0x008fe400078e0006 */
[----:B------:R-:W-:Y:S02]  /*710e0*/  IMAD.X R19, R19, 0x1, R3, P2 ;  /* 0x0000000113137824 */ /* 0x000fe400010e0603 */
[----:B------:R-:W-:Y:S01]  /*710f0*/  IMAD.MOV.U32 R9, RZ, RZ, R20 ;  /* 0x000000ffff097224 */ /* 0x000fe200078e0014 */
[----:B------:R-:W-:Y:S04]  /*71100*/  STL [R1+0x23a8], R20 ;  /* 0x0023a81401007387 */ /* 0x000fe80000100800 */
[----:B------:R3:W-:Y:S04]  /*71110*/  STL [R1+0x23b4], R15 ;  /* 0x0023b40f01007387 */ /* 0x0007e80000100800 */
[----:B------:R4:W-:Y:S04]  /*71120*/  LDGSTS.E [R7+0xb000], desc[UR74][R8.64], P0 ;  /* 0x0b00000008077fae */ /* 0x0009e800081a104a */
[----:B-1----:R-:W2:Y:S04]  /*71130*/  LDL.LU R6, [R1+0x23dc] ;  /* 0x0023dc0001067983 */ /* 0x002ea80000300800 */
[----:B------:R-:W-:Y:S01]  /*71140*/  STL [R1+0x23b0], R19 ;  /* 0x0023b01301007387 */ /* 0x000fe20000100800 */
[----:B----4-:R-:W-:-:S03]  /*71150*/  IMAD.MOV.U32 R8, RZ, RZ, R15 ;  /* 0x000000ffff087224 */ /* 0x010fc600078e000f */
[----:B---3--:R-:W3:Y:S01]  /*71160*/  LDL.LU R15, [R1+0x23d8] ;  /* 0x0023d800010f7983 */ /* 0x008ee20000300800 */
        /* <DEDUP_REMOVED lines=22> */
[----:B--2---:R-:W-:-:S02]  /*712d0*/  IADD3 R13, P1, PT, R13, R2, RZ ;  /* 0x000000020d0d7210 */ /* 0x004fc40007f3e0ff */
[----:B------:R-:W-:-:S03]  /*712e0*/  IADD3 R11, P2, PT, R11, R2, RZ ;  /* 0x000000020b0b7210 */ /* 0x000fc60007f5e0ff */
[----:B------:R-:W-:Y:S01]  /*712f0*/  STL [R1+0x23cc], R13 ;  /* 0x0023cc0d01007387 */ /* 0x000fe20000100800 */
[----:B-1----:R-:W-:Y:S01]  /*71300*/  IMAD.MOV.U32 R8, RZ, RZ, R13 ;  /* 0x000000ffff087224 */ /* 0x002fe200078e000d */
[----:B------:R-:W-:Y:S01]  /*71310*/  IADD3.X R17, PT, PT, R17, R3, RZ, P1, !PT ;  /* 0x0000000311117210 */ /* 0x000fe20000ffe4ff */
[----:B------:R-:W-:-:S04]  /*71320*/  IMAD.X R14, R14, 0x1, R3, P2 ;  /* 0x000000010e0e7824 */ /* 0x000fc800010e0603 */
[----:B------:R1:W-:Y:S01]  /*71330*/  STL [R1+0x23c8], R17 ;  /* 0x0023c81101007387 */ /* 0x0003e20000100800 */
[----:B------:R-:W-:-:S03]  /*71340*/  IMAD.MOV.U32 R9, RZ, RZ, R17 ;  /* 0x000000ffff097224 */ /* 0x000fc600078e0011 */
[----:B------:R-:W-:Y:S04]  /*71350*/  STL [R1+0x23d4], R11 ;  /* 0x0023d40b01007387 */ /* 0x000fe80000100800 */
[----:B------:R2:W-:Y:S04]  /*71360*/  LDGSTS.E [R7+0xb400], desc[UR74][R8.64], P0 ;  /* 0x0b40000008077fae */ /* 0x0005e800081a104a */
[----:B-1----:R-:W4:Y:S04]  /*71370*/  LDL.LU R17, [R1+0x24b0] ;  /* 0x0024b00001117983 */ /* 0x002f280000300800 */
[----:B------:R1:W-:Y:S04]  /*71380*/  STL [R1+0x23d0], R14 ;  /* 0x0023d00e01007387 */ /* 0x0003e80000100800 */
[----:B------:R-:W4:Y:S01]  /*71390*/  LDL.LU R13, [R1+0x24b8] ;  /* 0x0024b800010d7983 */ /* 0x000f220000300800 */
[----:B------:R-:W-:Y:S01]  /*713a0*/  IADD3 R6, P1, PT, R6, R2, RZ ;  /* 0x0000000206067210 */ /* 0x000fe20007f3e0ff */
[----:B--2---:R-:W-:-:S02]  /*713b0*/  IMAD.MOV.U32 R9, RZ, RZ, R14 ;  /* 0x000000ffff097224 */ /* 0x004fc400078e000e */
[----:B------:R-:W-:Y:S01]  /*713c0*/  IMAD.MOV.U32 R8, RZ, RZ, R11 ;  /* 0x000000ffff087224 */ /* 0x000fe200078e000b */
[----:B-1----:R-:W2:Y:S04]  /*713d0*/  LDL.LU R14, [R1+0x24c4] ;  /* 0x0024c400010e7983 */ /* 0x002ea80000300800 */
[----:B------:R-:W2:Y:S01]  /*713e0*/  LDL.LU R11, [R1+0x24cc] ;  /* 0x0024cc00010b7983 */ /* 0x000ea20000300800 */
[----:B---3--:R-:W-:-:S03]  /*713f0*/  IADD3.X R15, PT, PT, R15, R3, RZ, P1, !PT ;  /* 0x000000030f0f7210 */ /* 0x008fc60000ffe4ff */
[----:B------:R-:W-:Y:S01]  /*71400*/  STL [R1+0x23dc], R6 ;  /* 0x0023dc0601007387 */ /* 0x000fe20000100800 */
[----:B------:R-:W-:-:S03]  /*71410*/  UISETP.GT.AND UP1, UPT, UR14, 0x1a, UPT ;  /* 0x0000001a0e00788c */ /* 0x000fc6000bf24270 */
[----:B------:R1:W-:Y:S04]  /*71420*/  LDGSTS.E [R7+0xb500], desc[UR74][R8.64], P0 ;  /* 0x0b50000008077fae */ /* 0x0003e800081a104a */
[----:B------:R3:W-:Y:S04]  /*71430*/  STL [R1+0x23d8], R15 ;  /* 0x0023d80f01007387 */ /* 0x0007e80000100800 */
[----:B------:R-:W2:Y:S04]  /*71440*/  LDL.LU R18, [R1+0x24c0] ;  /* 0x0024c00001127983 */ /* 0x000ea80000300800 */
[----:B------:R-:W2:Y:S01]  /*71450*/  LDL.LU R19, [R1+0x24c8] ;  /* 0x0024c80001137983 */ /* 0x000ea20000300800 */
[----:B------:R-:W-:-:S04]  /*71460*/  USEL UR10, URZ, 0x4, !UP1 ;  /* 0x00000004ff0a7887 */ /* 0x000fc8000c800000 */
[----:B------:R-:W-:Y:S01]  /*71470*/  USEL UR10, UR10, URZ, !UP0 ;  /* 0x000000ff0a0a7287 */ /* 0x000fe2000c000000 */
[----:B-1----:R-:W-:Y:S02]  /*71480*/  IMAD.MOV.U32 R8, RZ, RZ, R6 ;  /* 0x000000ffff087224 */ /* 0x002fe400078e0006 */
[----:B------:R-:W-:Y:S02]  /*71490*/  IMAD.MOV.U32 R9, RZ, RZ, R15 ;  /* 0x000000ffff097224 */ /* 0x000fe400078e000f */
[----:B---3--:R-:W3:Y:S04]  /*714a0*/  LDL.LU R15, [R1+0x24d4] ;  /* 0x0024d400010f7983 */ /* 0x008ee80000300800 */
[----:B------:R1:W-:Y:S04]  /*714b0*/  LDGSTS.E [R7+0xb600], desc[UR74][R8.64], P0 ;  /* 0x0b60000008077fae */ /* 0x0003e800081a104a */
[----:B------:R-:W3:Y:S01]  /*714c0*/  LDL.LU R6, [R1+0x24dc] ;  /* 0x0024dc0001067983 */ /* 0x000ee20000300800 */
[----:B----4-:R-:W-:-:S05]  /*714d0*/  IADD3 R12, P2, PT, R12, R2, RZ ;  /* 0x000000020c0c7210 */ /* 0x010fca0007f5e0ff */
        /* <DEDUP_REMOVED lines=10> */
[----:B-1----:R-:W3:Y:S01]  /*71580*/  LDL.LU R20, [R1+0x24d0] ;  /* 0x0024d00001147983 */ /* 0x002ee20000300800 */
[-C--:B------:R-:W-:Y:S02]  /*71590*/  IADD3 R16, P0, PT, R16, R2.reuse, RZ ;  /* 0x0000000210107210 */ /* 0x080fe40007f1e0ff */
[----:B------:R-:W-:Y:S01]  /*715a0*/  IADD3 R10, P2, PT, R10, R2, RZ ;  /* 0x000000020a0a7210 */ /* 0x000fe20007f5e0ff */
[----:B----4-:R-:W-:Y:S02]  /*715b0*/  IMAD.MOV.U32 R8, RZ, RZ, R21 ;  /* 0x000000ffff087224 */ /* 0x010fe400078e0015 */
[----:B------:R-:W-:Y:S01]  /*715c0*/  IMAD.MOV.U32 R9, RZ, RZ, R22 ;  /* 0x000000ffff097224 */ /* 0x000fe200078e0016 */
[----:B------:R-:W-:Y:S04]  /*715d0*/  STL [R1+0x24a8], R22 ;  /* 0x0024a81601007387 */ /* 0x000fe80000100800 */
[----:B------:R-:W4:Y:S04]  /*715e0*/  LDL.LU R12, [R1+0x24d8] ;  /* 0x0024d800010c7983 */ /* 0x000f280000300800 */
[----:B------:R1:W-:Y:S04]  /*715f0*/  STL [R1+0x24b4], R16 ;  /* 0x0024b41001007387 */ /* 0x0003e80000100800 */
[----:B------:R1:W-:Y:S02]  /*71600*/  LDGSTS.E [R7+0xd000], desc[UR74][R8.64], P1 ;  /* 0x0d00000008077fae */ /* 0x0003e400089a104a */
[----:B-1----:R-:W-:-:S02]  /*71610*/  IMAD.MOV.U32 R8, RZ, RZ, R16 ;  /* 0x000000ffff087224 */ /* 0x002fc400078e0010 */
[--C-:B------:R-:W-:Y:S02]  /*71620*/  IMAD.X R17, R17, 0x1, R3.reuse, P0 ;  /* 0x0000000111117824 */ /* 0x100fe400000e0603 */
[----:B------:R-:W-:-:S03]  /*71630*/  IMAD.X R13, R13, 0x1, R3, P2 ;  /* 0x000000010d0d7824 */ /* 0x000fc600010e0603 */
[----:B------:R1:W-:Y:S04]  /*71640*/  STL [R1+0x24b0], R17 ;  /* 0x0024b01101007387 */ /* 0x0003e80000100800 */
[----:B------:R-:W-:Y:S04]  /*71650*/  STL [R1+0x24bc], R10 ;  /* 0x0024bc0a01007387 */ /* 0x000fe80000100800 */
[----:B------:R-:W4:Y:S01]  /*71660*/  LDL.LU R16, [R1+0x24e4] ;  /* 0x0024e40001107983 */ /* 0x000f220000300800 */
[----:B------:R-:W-:-:S03]  /*71670*/  MOV R9, R17 ;  /* 0x0000001100097202 */ /* 0x000fc60000000f00 */
[----:B------:R1:W-:Y:S01]  /*71680*/  STL [R1+0x24b8], R13 ;  /* 0x0024b80d01007387 */ /* 0x0003e20000100800 */
[----:B--2---:R-:W-:-:S03]  /*71690*/  IADD3 R14, P0, PT, R14, R2, RZ ;  /* 0x000000020e0e7210 */ /* 0x004fc60007f1e0ff */
[----:B------:R2:W-:Y:S04]  /*716a0*/  LDGSTS.E [R7+0xd100], desc[UR74][R8.64], P1 ;  /* 0x0d10000008077fae */ /* 0x0005e800089a104a */
[----:B-1----:R-:W4:Y:S01]  /*716b0*/  LDL.LU R17, [R1+0x24e0] ;  /* 0x0024e00001117983 */ /* 0x002f220000300800 */
[----:B------:R-:W-:Y:S01]  /*716c0*/  IADD3 R11, P2, PT, R11, R2, RZ ;  /* 0x000000020b0b7210 */ /* 0x000fe20007f5e0ff */
[----:B------:R-:W-:Y:S02]  /*716d0*/  IMAD.X R18, R18, 0x1, R3, P0 ;  /* 0x0000000112127824 */ /* 0x000fe400000e0603 */
[----:B--2---:R-:W-:Y:S02]  /*716e0*/  IMAD.MOV.U32 R8, RZ, RZ, R10 ;  /* 0x000000ffff087224 */ /* 0x004fe400078e000a */
[----:B------:R-:W-:-:S02]  /*716f0*/  IMAD.MOV.U32 R9, RZ, RZ, R13 ;  /* 0x000000ffff097224 */ /* 0x000fc400078e000d */
[----:B------:R-:W2:Y:S04]  /*71700*/  LDL.LU R13, [R1+0x25ac] ;  /* 0x0025ac00010d7983 */ /* 0x000ea80000300800 */
[----:B------:R-:W2:Y:S04]  /*71710*/  LDL.LU R10, [R1+0x25b4] ;  /* 0x0025b400010a7983 */ /* 0x000ea80000300800 */
[----:B------:R-:W-:Y:S04]  /*71720*/  STL [R1+0x24c4], R14 ;  /* 0x0024c40e01007387 */ /* 0x000fe80000100800 */
[----:B------:R1:W-:Y:S04]  /*71730*/  LDGSTS.E [R7+0xd200], desc[UR74][R8.64], P1 ;  /* 0x0d20000008077fae */ /* 0x0003e800089a104a */
[----:B------:R1:W-:Y:S01]  /*71740*/  STL [R1+0x24c0], R18 ;  /* 0x0024c01201007387 */ /* 0x0003e20000100800 */
[----:B------:R-:W-:-:S03]  /*71750*/  IMAD.X R19, R19, 0x1, R3, P2 ;  /* 0x0000000113137824 */ /* 0x000fc600010e0603 */
[----:B------:R-:W-:Y:S01]  /*71760*/  STL [R1+0x24cc], R11 ;  /* 0x0024cc0b01007387 */ /* 0x000fe20000100800 */
[----:B-1----:R-:W-:-:S03]  /*71770*/  MOV R9, R18 ;  /* 0x0000001200097202 */ /* 0x002fc60000000f00 */
[----:B------:R-:W2:Y:S01]  /*71780*/  LDL.LU R18, [R1+0x25a8] ;  /* 0x0025a80001127983 */ /* 0x000ea20000300800 */
[----:B------:R-:W-:-:S03]  /*71790*/  IMAD.MOV.U32 R8, RZ, RZ, R14 ;  /* 0x000000ffff087224 */ /* 0x000fc600078e000e */
[----:B------:R1:W-:Y:S04]  /*717a0*/  STL [R1+0x24c8], R19 ;  /* 0x0024c81301007387 */ /* 0x0003e80000100800 */
[----:B------:R-:W2:Y:S01]  /*717b0*/  LDL.LU R14, [R1+0x25b0] ;  /* 0x0025b000010e7983 */ /* 0x000ea20000300800 */
[----:B---3--:R-:W-:-:S03]  /*717c0*/  IADD3 R15, P0, PT, R15, R2, RZ ;  /* 0x000000020f0f7210 */ /* 0x008fc60007f1e0ff */
[----:B------:R3:W-:Y:S01]  /*717d0*/  LDGSTS.E [R7+0xd300], desc[UR74][R8.64], P1 ;  /* 0x0d30000008077fae */ /* 0x0007e200089a104a */
[----:B------:R-:W-:Y:S01]  /*717e0*/  IADD3 R6, P2, PT, R6, R2, RZ ;  /* 0x0000000206067210 */ /* 0x000fe20007f5e0ff */
[----:B------:R-:W-:Y:S02]  /*717f0*/  IMAD.X R20, R20, 0x1, R3, P0 ;  /* 0x0000000114147824 */ /* 0x000fe400000e0603 */
[----:B---3--:R-:W-:Y:S02]  /*71800*/  IMAD.MOV.U32 R8, RZ, RZ, R11 ;  /* 0x000000ffff087224 */ /* 0x008fe400078e000b */
[----:B------:R-:W-:Y:S02]  /*71810*/  IMAD.MOV.U32 R9, RZ, RZ, R19 ;  /* 0x000000ffff097224 */ /* 0x000fe400078e0013 */
[----:B-1----:R-:W3:Y:S04]  /*71820*/  LDL.LU R19, [R1+0x25bc] ;  /* 0x0025bc0001137983 */ /* 0x002ee80000300800 */
[----:B------:R-:W3:Y:S04]  /*71830*/  LDL.LU R11, [R1+0x25c4] ;  /* 0x0025c400010b7983 */ /* 0x000ee80000300800 */
[----:B------:R-:W-:Y:S04]  /*71840*/  STL [R1+0x24d4], R15 ;  /* 0x0024d40f01007387 */ /* 0x000fe80000100800 */
[----:B------:R1:W-:Y:S04]  /*71850*/  LDGSTS.E [R7+0xd400], desc[UR74][R8.64], P1 ;  /* 0x0d40000008077fae */ /* 0x0003e800089a104a */
[----:B------:R4:W-:Y:S04]  /*71860*/  STL [R1+0x24d0], R20 ;  /* 0x0024d01401007387 */ /* 0x0009e80000100800 */
[----:B------:R-:W-:Y:S01]  /*71870*/  STL [R1+0x24dc], R6 ;  /* 0x0024dc0601007387 */ /* 0x000fe20000100800 */
[----:B----4-:R-:W-:Y:S01]  /*71880*/  IMAD.X R12, R12, 0x1, R3, P2 ;  /* 0x000000010c0c7824 */ /* 0x010fe200010e0603 */
[----:B-1----:R-:W-:-:S02]  /*71890*/  MOV R9, R20 ;  /* 0x0000001400097202 */ /* 0x002fc40000000f00 */
[----:B------:R-:W4:Y:S01]  /*718a0*/  LDL.LU R20, [R1+0x25b8] ;  /* 0x0025b80001147983 */ /* 0x000f220000300800 */
[----:B------:R-:W-:-:S03]  /*718b0*/  IMAD.MOV.U32 R8, RZ, RZ, R15 ;  /* 0x000000ffff087224 */ /* 0x000fc600078e000f */
[----:B------:R1:W-:Y:S04]  /*718c0*/  STL [R1+0x24d8], R12 ;  /* 0x0024d80c01007387 */ /* 0x0003e80000100800 */
[----:B------:R-:W4:Y:S04]  /*718d0*/  LDL.LU R15, [R1+0x25c0] ;  /* 0x0025c000010f7983 */ /* 0x000f280000300800 */
[----:B------:R1:W-:Y:S02]  /*718e0*/  LDGSTS.E [R7+0xd500], desc[UR74][R8.64], P1 ;  /* 0x0d50000008077fae */ /* 0x0003e400089a104a */
[----:B-1----:R-:W-:-:S02]  /*718f0*/  IMAD.MOV.U32 R8, RZ, RZ, R6 ;  /* 0x000000ffff087224 */ /* 0x002fc400078e0006 */
[----:B------:R-:W-:Y:S02]  /*71900*/  IMAD.MOV.U32 R9, RZ, RZ, R12 ;  /* 0x000000ffff097224 */ /* 0x000fe400078e000c */
        /* <DEDUP_REMOVED lines=12> */
[-C--:B--2---:R-:W-:Y:S02]  /*719d0*/  IADD3 R13, P1, PT, R13, R2.reuse, RZ ;  /* 0x000000020d0d7210 */ /* 0x084fe40007f3e0ff */
[----:B------:R-:W-:-:S03]  /*719e0*/  IADD3 R10, P2, PT, R10, R2, RZ ;  /* 0x000000020a0a7210 */ /* 0x000fc60007f5e0ff */
[----:B------:R1:W-:Y:S01]  /*719f0*/  STL [R1+0x25ac], R13 ;  /* 0x0025ac0d01007387 */ /* 0x0003e20000100800 */
[----:B------:R-:W-:Y:S01]  /*71a00*/  IMAD.MOV.U32 R8, RZ, RZ, R13 ;  /* 0x000000ffff087224 */ /* 0x000fe200078e000d */
[----:B------:R-:W-:Y:S01]  /*71a10*/  IADD3.X R18, PT, PT, R18, R3, RZ, P1, !PT ;  /* 0x0000000312127210 */ /* 0x000fe20000ffe4ff */
[----:B------:R-:W-:-:S04]  /*71a20*/  IMAD.X R14, R14, 0x1, R3, P2 ;  /* 0x000000010e0e7824 */ /* 0x000fc800010e0603 */
        /* <DEDUP_REMOVED lines=11> */
[----:B------:R-:W-:Y:S02]  /*71ae0*/  IADD3 R11, P2, PT, R11, R2, RZ ;  /* 0x000000020b0b7210 */ /* 0x000fe40007f5e0ff */
[----:B----4-:R-:W-:-:S07]  /*71af0*/  IADD3.X R20, PT, PT, R20, R3, RZ, P1, !PT ;  /* 0x0000000314147210 */ /* 0x010fce0000ffe4ff */
[----:B------:R3:W-:Y:S01]  /*71b00*/  LDGSTS.E [R7+0xf000], desc[UR74][R8.64], P0 ;  /* 0x0f00000008077fae */ /* 0x0007e200081a104a */
[----:B------:R-:W-:Y:S02]  /*71b10*/  IMAD.X R15, R15, 0x1, R3, P2 ;  /* 0x000000010f0f7824 */ /* 0x000fe400010e0603 */
[----:B---3--:R-:W-:Y:S02]  /*71b20*/  IMAD.MOV.U32 R8, RZ, RZ, R10 ;  /* 0x000000ffff087224 */ /* 0x008fe400078e000a */
[----:B------:R-:W-:Y:S01]  /*71b30*/  IMAD.MOV.U32 R9, RZ, RZ, R14 ;  /* 0x000000ffff097224 */ /* 0x000fe200078e000e */
[----:B------:R-:W3:Y:S04]  /*71b40*/  LDL.LU R10, [R1+0x25e4] ;  /* 0x0025e400010a7983 */ /* 0x000ee80000300800 */
        /* <DEDUP_REMOVED lines=36> */
[----:B--2---:R-:W-:-:S05]  /*71d90*/  IADD3.X R18, PT, PT, R18, R3, RZ, P1, !PT ;  /* 0x0000000312127210 */ /* 0x004fca0000ffe4ff */
[----:B------:R2:W-:Y:S01]  /*71da0*/  STL [R1+0x25d8], R18 ;  /* 0x0025d81201007387 */ /* 0x0005e20000100800 */
[----:B-1----:R-:W-:Y:S02]  /*71db0*/  IMAD.MOV.U32 R9, RZ, RZ, R18 ;  /* 0x000000ffff097224 */ /* 0x002fe400078e0012 */
        /* <DEDUP_REMOVED lines=18> */
[----:B------:R-:W2:Y:S04]  /*71ee0*/  LDL.LU R21, [R1+0x26d4] ;  /* 0x0026d40001157983 */ /* 0x000ea80000300800 */
[----:B------:R-:W-:Y:S04]  /*71ef0*/  STL [R1+0x26a8], R19 ;  /* 0x0026a81301007387 */ /* 0x000fe80000100800 */
[----:B-1----:R-:W2:Y:S04]  /*71f00*/  LDL.LU R10, [R1+0x26dc] ;  /* 0x0026dc00010a7983 */ /* 0x002ea80000300800 */
[----:B------:R-:W2:Y:S01]  /*71f10*/  LDL.LU R22, [R1+0x26d0] ;  /* 0x0026d00001167983 */ /* 0x000ea20000300800 */
[----:B------:R-:W-:Y:S01]  /*71f20*/  IADD3 R15, P0, PT, R15, R2, RZ ;  /* 0x000000020f0f7210 */ /* 0x000fe20007f1e0ff */
[----:B----4-:R-:W-:-:S02]  /*71f30*/  IMAD.MOV.U32 R8, RZ, RZ, R14 ;  /* 0x000000ffff087224 */ /* 0x010fc400078e000e */
[----:B------:R-:W-:Y:S01]  /*71f40*/  IMAD.MOV.U32 R9, RZ, RZ, R19 ;  /* 0x000000ffff097224 */ /* 0x000fe200078e0013 */
[----:B------:R-:W-:Y:S01]  /*71f50*/  IADD3 R11, P2, PT, R11, R2, RZ ;  /* 0x000000020b0b7210 */ /* 0x000fe20007f5e0ff */
[----:B---3--:R-:W3:Y:S04]  /*71f60*/  LDL.LU R14, [R1+0x26d8] ;  /* 0x0026d800010e7983 */ /* 0x008ee80000300800 */
        /* <DEDUP_REMOVED lines=8> */
[----:B------:R-:W-:-:S03]  /*71ff0*/  MOV R9, R16 ;  /* 0x0000001000097202 */ /* 0x000fc60000000f00 */
[----:B------:R1:W-:Y:S01]  /*72000*/  STL [R1+0x26b8], R12 ;  /* 0x0026b80c01007387 */ /* 0x0003e20000100800 */
[----:B------:R-:W-:-:S03]  /*72010*/  IADD3 R17, P0, PT, R17, R2, RZ ;  /* 0x0000000211117210 */ /* 0x000fc60007f1e0ff */
[----:B------:R1:W-:Y:S04]  /*72020*/  LDGSTS.E [R7+0x11100], desc[UR74][R8.64], P1 ;  /* 0x1110000008077fae */ /* 0x0003e800089a104a */
[----:B----4-:R-:W4:Y:S01]  /*72030*/  LDL.LU R16, [R1+0x26e0] ;  /* 0x0026e00001107983 */ /* 0x010f220000300800 */
[----:B------:R-:W-:Y:S01]  /*72040*/  IADD3 R6, P2, PT, R6, R2, RZ ;  /* 0x0000000206067210 */ /* 0x000fe20007f5e0ff */
[----:B-1----:R-:W-:Y:S02]  /*72050*/  IMAD.MOV.U32 R8, RZ, RZ, R11 ;  /* 0x000000ffff087224 */ /* 0x002fe400078e000b */
        /* <DEDUP_REMOVED lines=12> */
[----:B-1----:R-:W-:Y:S01]  /*72120*/  IMAD.MOV.U32 R8, RZ, RZ, R17 ;  /* 0x000000ffff087224 */ /* 0x002fe200078e0011 */
[----:B------:R-:W-:-:S02]  /*72130*/  MOV R9, R18 ;  /* 0x0000001200097202 */ /* 0x000fc40000000f00 */
[----:B--2---:R-:W2:Y:S04]  /*72140*/  LDL.LU R18, [R1+0x27b8] ;  /* 0x0027b80001127983 */ /* 0x004ea80000300800 */
[----:B------:R1:W-:Y:S02]  /*72150*/  LDGSTS.E [R7+0x11300], desc[UR74][R8.64], P1 ;  /* 0x1130000008077fae */ /* 0x0003e400089a104a */
[----:B-1----:R-:W-:Y:S02]  /*72160*/  IMAD.MOV.U32 R9, RZ, RZ, R13 ;  /* 0x000000ffff097224 */ /* 0x002fe400078e000d */
[----:B------:R-:W2:Y:S01]  /*72170*/  LDL.LU R13, [R1+0x27bc] ;  /* 0x0027bc00010d7983 */ /* 0x000ea20000300800 */
[----:B------:R-:W-:-:S03]  /*72180*/  IMAD.MOV.U32 R8, RZ, RZ, R6 ;  /* 0x000000ffff087224 */ /* 0x000fc600078e0006 */
[----:B------:R-:W2:Y:S04]  /*72190*/  LDL.LU R17, [R1+0x27c0] ;  /* 0x0027c00001117983 */ /* 0x000ea80000300800 */
[----:B------:R-:W2:Y:S04]  /*721a0*/  LDL.LU R6, [R1+0x27c4] ;  /* 0x0027c40001067983 */ /* 0x000ea80000300800 */
[----:B------:R1:W-:Y:S01]  /*721b0*/  LDGSTS.E [R7+0x11400], desc[UR74][R8.64], P1 ;  /* 0x1140000008077fae */ /* 0x0003e200089a104a */
[-C--:B------:R-:W-:Y:S02]  /*721c0*/  IADD3 R21, P0, PT, R21, R2.reuse, RZ ;  /* 0x0000000215157210 */ /* 0x080fe40007f1e0ff */
[----:B------:R-:W-:-:S03]  /*721d0*/  IADD3 R10, P2, PT, R10, R2, RZ ;  /* 0x000000020a0a7210 */ /* 0x000fc60007f5e0ff */
[----:B------:R-:W-:Y:S02]  /*721e0*/  IMAD.X R22, R22, 0x1, R3, P0 ;  /* 0x0000000116167824 */ /* 0x000fe400000e0603 */
[----:B-1----:R-:W-:-:S03]  /*721f0*/  IMAD.MOV.U32 R8, RZ, RZ, R21 ;  /* 0x000000ffff087224 */ /* 0x002fc600078e0015 */
[----:B------:R-:W-:Y:S01]  /*72200*/  MOV R9, R22 ;  /* 0x0000001600097202 */ /* 0x000fe20000000f00 */
[----:B------:R-:W-:Y:S01]  /*72210*/  STL [R1+0x26d4], R21 ;  /* 0x0026d41501007387 */ /* 0x000fe20000100800 */
[----:B---3--:R-:W-:-:S03]  /*72220*/  IMAD.X R14, R14, 0x1, R3, P2 ;  /* 0x000000010e0e7824 */ /* 0x008fc600010e0603 */
[----:B------:R1:W-:Y:S04]  /*72230*/  LDGSTS.E [R7+0x11500], desc[UR74][R8.64], P1 ;  /* 0x1150000008077fae */ /* 0x0003e800089a104a */
[----:B------:R-:W-:Y:S04]  /*72240*/  STL [R1+0x26d0], R22 ;  /* 0x0026d01601007387 */ /* 0x000fe80000100800 */
[----:B------:R-:W-:Y:S04]  /*72250*/  STL [R1+0x26dc], R10 ;  /* 0x0026dc0a01007387 */ /* 0x000fe80000100800 */
[----:B------:R3:W-:Y:S01]  /*72260*/  STL [R1+0x26d8], R14 ;  /* 0x0026d80e01007387 */ /* 0x0007e20000100800 */
[----:B------:R-:W-:Y:S01]  /*72270*/  UISETP.GT.AND UP1, UPT, UR14, 0x26, UPT ;  /* 0x000000260e00788c */ /* 0x000fe2000bf24270 */
[----:B-1----:R-:W-:-:S02]  /*72280*/  IMAD.MOV.U32 R8, RZ, RZ, R10 ;  /* 0x000000ffff087224 */ /* 0x002fc400078e000a */
        /* <DEDUP_REMOVED lines=19> */
[----:B----4-:R-:W-:Y:S01]  /*723c0*/  IMAD.MOV.U32 R8, RZ, RZ, R11 ;  /* 0x000000ffff087224 */ /* 0x010fe200078e000b */
[----:B------:R-:W-:Y:S01]  /*723d0*/  IADD3.X R20, PT, PT, R20, R3, RZ, P1, !PT ;  /* 0x0000000314147210 */ /* 0x000fe20000ffe4ff */
[----:B------:R-:W-:-:S04]  /*723e0*/  IMAD.X R19, R19, 0x1, R3, P2 ;  /* 0x0000000113137824 */ /* 0x000fc800010e0603 */
        /* <DEDUP_REMOVED lines=10> */
[----:B------:R-:W-:Y:S02]  /*72490*/  IADD3 R6, P2, PT, R6, R2, RZ ;  /* 0x0000000206067210 */ /* 0x000fe40007f5e0ff */
[----:B------:R-:W-:Y:S01]  /*724a0*/  IADD3.X R18, PT, PT, R18, R3, RZ, P1, !PT ;  /* 0x0000000312127210 */ /* 0x000fe20000ffe4ff */
[----:B------:R1:W-:Y:S04]  /*724b0*/  STL [R1+0x27bc], R13 ;  /* 0x0027bc0d01007387 */ /* 0x0003e80000100800 */
[----:B------:R2:W-:Y:S01]  /*724c0*/  LDGSTS.E [R7+0x13100], desc[UR74][R8.64], P0 ;  /* 0x1310000008077fae */ /* 0x0005e200081a104a */
[----:B------:R-:W-:-:S03]  /*724d0*/  IMAD.X R17, R17, 0x1, R3, P2 ;  /* 0x0000000111117824 */ /* 0x000fc600010e0603 */
        /* <DEDUP_REMOVED lines=18> */
[----:B-1----:R-:W-:Y:S01]  /*72600*/  IMAD.MOV.U32 R8, RZ, RZ, R14 ;  /* 0x000000ffff087224 */ /* 0x002fe200078e000e */
[----:B------:R-:W-:Y:S01]  /*72610*/  IADD3.X R16, PT, PT, R16, R3, RZ, P1, !PT ;  /* 0x0000000310107210 */ /* 0x000fe20000ffe4ff */
[----:B------:R-:W-:-:S04]  /*72620*/  IMAD.X R15, R15, 0x1, R3, P2 ;  /* 0x000000010f0f7824 */ /* 0x000fc800010e0603 */
        /* <DEDUP_REMOVED lines=14> */
[----:B----4-:R-:W-:-:S05]  /*72710*/  IADD3.X R12, PT, PT, R12, R3, RZ, P1, !PT ;  /* 0x000000030c0c7210 */ /* 0x010fca0000ffe4ff */
[----:B------:R4:W-:Y:S04]  /*72720*/  STL [R1+0x27d8], R12 ;  /* 0x0027d80c01007387 */ /* 0x0009e80000100800 */
[----:B------:R-:W3:Y:S01]  /*72730*/  LDL.LU R16, [R1+0x28c0] ;  /* 0x0028c00001107983 */ /* 0x000ee20000300800 */
[----:B-1----:R-:W-:-:S03]  /*72740*/  IMAD.MOV.U32 R9, RZ, RZ, R12 ;  /* 0x000000ffff097224 */ /* 0x002fc600078e000c */
[----:B----4-:R-:W4:Y:S01]  /*72750*/  LDL.LU R12, [R1+0x28c8] ;  /* 0x0028c800010c7983 */ /* 0x010f220000300800 */
[----:B------:R-:W-:Y:S01]  /*72760*/  IMAD.MOV.U32 R8, RZ, RZ, R11 ;  /* 0x000000ffff087224 */ /* 0x000fe200078e000b */
[----:B------:R-:W-:Y:S02]  /*72770*/  UISETP.GT.AND UP1, UPT, UR14, 0x2a, UPT ;  /* 0x0000002a0e00788c */ /* 0x000fe4000bf24270 */
[----:B------:R-:W4:Y:S04]  /*72780*/  LDL.LU R11, [R1+0x28d4] ;  /* 0x0028d400010b7983 */ /* 0x000f280000300800 */
[----:B------:R-:W4:Y:S04]  /*72790*/  LDL.LU R18, [R1+0x28dc] ;  /* 0x0028dc0001127983 */ /* 0x000f280000300800 */
[----:B------:R1:W-:Y:S01]  /*727a0*/  LDGSTS.E [R7+0x13600], desc[UR74][R8.64], P0 ;  /* 0x1360000008077fae */ /* 0x0003e200081a104a */
[----:B--2---:R-:W-:-:S02]  /*727b0*/  IADD3 R13, P2, PT, R13, R2, RZ ;  /* 0x000000020d0d7210 */ /* 0x004fc40007f5e0ff */
[----:B------:R-:W-:-:S03]  /*727c0*/  IADD3 R21, P3, PT, R21, R2, RZ ;  /* 0x0000000215157210 */ /* 0x000fc60007f7e0ff */
[----:B------:R-:W-:Y:S01]  /*727d0*/  IMAD.X R20, R20, 0x1, R3, P2 ;  /* 0x0000000114147824 */ /* 0x000fe200010e0603 */
[----:B------:R2:W-:Y:S01]  /*727e0*/  STL [R1+0x27e4], R13 ;  /* 0x0027e40d01007387 */ /* 0x0005e20000100800 */
[----:B------:R-:W-:-:S03]  /*727f0*/  USEL UR10, URZ, 0x4, !UP1 ;  /* 0x00000004ff0a7887 */ /* 0x000fc6000c800000 */
[----:B------:R2:W-:Y:S01]  /*72800*/  STL [R1+0x27e0], R20 ;  /* 0x0027e01401007387 */ /* 0x0005e20000100800 */
[----:B-1----:R-:W-:-:S03]  /*72810*/  IMAD.MOV.U32 R8, RZ, RZ, R13 ;  /* 0x000000ffff087224 */ /* 0x002fc600078e000d */
[----:B------:R-:W-:Y:S01]  /*72820*/  STL [R1+0x28ac], R21 ;  /* 0x0028ac1501007387 */ /* 0x000fe20000100800 */
[----:B------:R-:W-:-:S03]  /*72830*/  IMAD.X R22, R22, 0x1, R3, P3 ;  /* 0x0000000116167824 */ /* 0x000fc600018e0603 */
[----:B--2---:R-:W2:Y:S01]  /*72840*/  LDL.LU R13, [R1+0x28d0] ;  /* 0x0028d000010d7983 */ /* 0x004ea20000300800 */
[----:B------:R-:W-:Y:S01]  /*72850*/  USEL UR10, UR10, URZ, !UP0 ;  /* 0x000000ff0a0a7287 */ /* 0x000fe2000c000000 */
[----:B------:R-:W-:Y:S02]  /*72860*/  MOV R9, R20 ;  /* 0x0000001400097202 */ /* 0x000fe40000000f00 */
[----:B------:R-:W-:Y:S04]  /*72870*/  STL [R1+0x28a8], R22 ;  /* 0x0028a81601007387 */ /* 0x000fe80000100800 */
[----:B------:R-:W2:Y:S04]  /*72880*/  LDL.LU R20, [R1+0x28d8] ;  /* 0x0028d80001147983 */ /* 0x000ea80000300800 */
[----:B------:R1:W-:Y:S01]  /*72890*/  LDGSTS.E [R7+0x13700], desc[UR74][R8.64], P0 ;  /* 0x1370000008077fae */ /* 0x0003e200081a104a */
[----:B------:R-:W-:-:S02]  /*728a0*/  ISETP.NE.U32.AND P1, PT, RZ, UR10, PT ;  /* 0x0000000aff007c0c */ /* 0x000fc4000bf25070 */
[-C--:B------:R-:W-:Y:S02]  /*728b0*/  IADD3 R17, P0, PT, R17, R2.reuse, RZ ;  /* 0x0000000211117210 */ /* 0x080fe40007f1e0ff */
[----:B------:R-:W-:-:S03]  /*728c0*/  IADD3 R6, P2, PT, R6, R2, RZ ;  /* 0x0000000206067210 */ /* 0x000fc60007f5e0ff */
[----:B------:R3:W-:Y:S01]  /*728d0*/  STL [R1+0x28b4], R17 ;  /* 0x0028b41101007387 */ /* 0x0007e20000100800 */
[----:B-1----:R-:W-:Y:S02]  /*728e0*/  IMAD.MOV.U32 R8, RZ, RZ, R21 ;  /* 0x000000ffff087224 */ /* 0x002fe400078e0015 */
        /* <DEDUP_REMOVED lines=8> */
[----:B------:R-:W-:-:S03]  /*72970*/  MOV R9, R19 ;  /* 0x0000001300097202 */ /* 0x000fc60000000f00 */
[----:B------:R3:W-:Y:S04]  /*72980*/  STL [R1+0x28b8], R14 ;  /* 0x0028b80e01007387 */ /* 0x0007e80000100800 */
[----:B------:R3:W-:Y:S04]  /*72990*/  LDGSTS.E [R7+0x15100], desc[UR74][R8.64], P1 ;  /* 0x1510000008077fae */ /* 0x0007e800089a104a */
[----:B-1----:R-:W2:Y:S01]  /*729a0*/  LDL.LU R19, [R1+0x28e0] ;  /* 0x0028e00001137983 */ /* 0x002ea20000300800 */
[-C--:B------:R-:W-:Y:S02]  /*729b0*/  IADD3 R15, P0, PT, R15, R2.reuse, RZ ;  /* 0x000000020f0f7210 */ /* 0x080fe40007f1e0ff */
[----:B------:R-:W-:Y:S01]  /*729c0*/  IADD3 R10, P2, PT, R10, R2, RZ ;  /* 0x000000020a0a7210 */ /* 0x000fe20007f5e0ff */
[----:B---3--:R-:W-:-:S02]  /*729d0*/  IMAD.MOV.U32 R8, RZ, RZ, R6 ;  /* 0x000000ffff087224 */ /* 0x008fc400078e0006 */
        /* <DEDUP_REMOVED lines=8> */
[----:B----4-:R-:W-:Y:S01]  /*72a60*/  IMAD.X R12, R12, 0x1, R3, P2 ;  /* 0x000000010c0c7824 */ /* 0x010fe200010e0603 */
[----:B-1----:R-:W-:Y:S01]  /*72a70*/  MOV R9, R16 ;  /* 0x0000001000097202 */ /* 0x002fe20000000f00 */
[----:B------:R-:W-:Y:S01]  /*72a80*/  IMAD.MOV.U32 R8, RZ, RZ, R15 ;  /* 0x000000ffff087224 */ /* 0x000fe200078e000f */
[----:B------:R-:W-:-:S04]  /*72a90*/  IADD3 R11, P0, PT, R11, R2, RZ ;  /* 0x000000020b0b7210 */ /* 0x000fc80007f1e0ff */
[----:B------:R1:W-:Y:S04]  /*72aa0*/  LDGSTS.E [R7+0x15300], desc[UR74][R8.64], P1 ;  /* 0x1530000008077fae */ /* 0x0003e800089a104a */
[----:B------:R-:W4:Y:S04]  /*72ab0*/  LDL.LU R16, [R1+0x29a8] ;  /* 0x0029a80001107983 */ /* 0x000f280000300800 */
[----:B------:R1:W-:Y:S04]  /*72ac0*/  STL [R1+0x28c8], R12 ;  /* 0x0028c80c01007387 */ /* 0x0003e80000100800 */
[----:B------:R-:W4:Y:S01]  /*72ad0*/  LDL.LU R15, [R1+0x29b0] ;  /* 0x0029b000010f7983 */ /* 0x000f220000300800 */
[----:B------:R-:W-:Y:S01]  /*72ae0*/  IADD3 R18, P2, PT, R18, R2, RZ ;  /* 0x0000000212127210 */ /* 0x000fe20007f5e0ff */
[----:B-1----:R-:W-:-:S02]  /*72af0*/  IMAD.MOV.U32 R8, RZ, RZ, R10 ;  /* 0x000000ffff087224 */ /* 0x002fc400078e000a */
        /* <DEDUP_REMOVED lines=8> */
[----:B------:R-:W-:Y:S01]  /*72b80*/  IMAD.X R20, R20, 0x1, R3, P2 ;  /* 0x0000000114147824 */ /* 0x000fe200010e0603 */
[----:B-1----:R-:W-:-:S02]  /*72b90*/  MOV R9, R13 ;  /* 0x0000000d00097202 */ /* 0x002fc40000000f00 */
[----:B--2---:R-:W2:Y:S01]  /*72ba0*/  LDL.LU R13, [R1+0x29b8] ;  /* 0x0029b800010d7983 */ /* 0x004ea20000300800 */
[----:B------:R-:W-:-:S03]  /*72bb0*/  IMAD.MOV.U32 R8, RZ, RZ, R11 ;  /* 0x000000ffff087224 */ /* 0x000fc600078e000b */
[----:B------:R1:W-:Y:S04]  /*72bc0*/  STL [R1+0x28d8], R20 ;  /* 0x0028d81401007387 */ /* 0x0003e80000100800 */
[----:B------:R-:W2:Y:S04]  /*72bd0*/  LDL.LU R11, [R1+0x29c0] ;  /* 0x0029c000010b7983 */ /* 0x000ea80000300800 */
[----:B------:R1:W-:Y:S02]  /*72be0*/  LDGSTS.E [R7+0x15500], desc[UR74][R8.64], P1 ;  /* 0x1550000008077fae */ /* 0x0003e400089a104a */
[----:B-1----:R-:W-:-:S02]  /*72bf0*/  IMAD.MOV.U32 R8, RZ, RZ, R18 ;  /* 0x000000ffff087224 */ /* 0x002fc400078e0012 */
        /* <DEDUP_REMOVED lines=16> */
[----:B------:R-:W-:Y:S01]  /*72d00*/  IMAD.MOV.U32 R8, RZ, RZ, R6 ;  /* 0x000000ffff087224 */ /* 0x000fe200078e0006 */
[----:B----4-:R-:W-:Y:S01]  /*72d10*/  IADD3.X R16, PT, PT, R16, R3, RZ, P1, !PT ;  /* 0x0000000310107210 */ /* 0x010fe20000ffe4ff */
[----:B------:R-:W-:-:S04]  /*72d20*/  IMAD.X R15, R15, 0x1, R3, P2 ;  /* 0x000000010f0f7824 */ /* 0x000fc800010e0603 */
        /* <DEDUP_REMOVED lines=13> */
[----:B------:R-:W-:Y:S02]  /*72e00*/  IADD3 R10, P2, PT, R10, R2, RZ ;  /* 0x000000020a0a7210 */ /* 0x000fe40007f5e0ff */
[----:B--2---:R-:W-:-:S07]  /*72e10*/  IADD3.X R13, PT, PT, R13, R3, RZ, P1, !PT ;  /* 0x000000030d0d7210 */ /* 0x004fce0000ffe4ff */
[----:B------:R1:W-:Y:S01]  /*72e20*/  LDGSTS.E [R7+0x17000], desc[UR74][R8.64], P0 ;  /* 0x1700000008077fae */ /* 0x0003e200081a104a */
[----:B------:R-:W-:-:S03]  /*72e30*/  IMAD.X R11, R11, 0x1, R3, P2 ;  /* 0x000000010b0b7824 */ /* 0x000fc600010e0603 */
        /* <DEDUP_REMOVED lines=27> */
[----:B-1----:R-:W2:Y:S04]  /*72ff0*/  LDL.LU.64 R18, [R1+0x1f70] ;  /* 0x001f700001127983 */ /* 0x002ea80000300a00 */
[----:B------:R1:W-:Y:S01]  /*73000*/  STL [R1+0x29d0], R21 ;  /* 0x0029d01501007387 */ /* 0x0003e20000100800 */
[----:B------:R-:W-:-:S02]  /*73010*/  IMAD.MOV.U32 R8, RZ, RZ, R20 ;  /* 0x000000ffff087224 */ /* 0x000fc400078e0014 */
[----:B------:R-:W-:Y:S02]  /*73020*/  IMAD.MOV.U32 R9, RZ, RZ, R21 ;  /* 0x000000ffff097224 */ /* 0x000fe400078e0015 */
[----:B-1----:R-:W2:Y:S04]  /*73030*/  LDL.LU.64 R20, [R1+0x1f68] ;  /* 0x001f680001147983 */ /* 0x002ea80000300a00 */
[----:B------:R-:W2:Y:S04]  /*73040*/  LDL.LU.64 R22, [R1+0x1f60] ;  /* 0x001f600001167983 */ /* 0x000ea80000300a00 */
[----:B------:R-:W2:Y:S01]  /*73050*/  LDL.LU.64 R24, [R1+0x1f58] ;  /* 0x001f580001187983 */ /* 0x000ea20000300a00 */
[----:B---3--:R-:W-:-:S03]  /*73060*/  IADD3 R29, P1, PT, R29, R2, RZ ;  /* 0x000000021d1d7210 */ /* 0x008fc60007f3e0ff */
[----:B------:R1:W-:Y:S01]  /*73070*/  LDGSTS.E [R7+0x17500], desc[UR74][R8.64], P0 ;  /* 0x1750000008077fae */ /* 0x0003e200081a104a */
[----:B----4-:R-:W-:-:S03]  /*73080*/  IADD3 R6, P2, PT, R6, R2, RZ ;  /* 0x0000000206067210 */ /* 0x010fc60007f5e0ff */
[----:B------:R-:W3:Y:S01]  /*73090*/  LDL.LU.64 R26, [R1+0x1e90] ;  /* 0x001e9000011a7983 */ /* 0x000ee20000300a00 */
[----:B------:R-:W-:-:S03]  /*730a0*/  IADD3.X R30, PT, PT, R30, R3, RZ, P1, !PT ;  /* 0x000000031e1e7210 */ /* 0x000fc60000ffe4ff */
[----:B------:R-:W-:Y:S01]  /*730b0*/  STL [R1+0x29dc], R29 ;  /* 0x0029dc1d01007387 */ /* 0x000fe20000100800 */
[----:B------:R-:W-:-:S03]  /*730c0*/  IMAD.X R28, R28, 0x1, R3, P2 ;  /* 0x000000011c1c7824 */ /* 0x000fc600010e0603 */
[----:B------:R-:W-:Y:S01]  /*730d0*/  STL [R1+0x29d8], R30 ;  /* 0x0029d81e01007387 */ /* 0x000fe20000100800 */
[----:B-1----:R-:W-:Y:S02]  /*730e0*/  IMAD.MOV.U32 R8, RZ, RZ, R29 ;  /* 0x000000ffff087224 */ /* 0x002fe400078e001d */
[----:B------:R-:W-:Y:S01]  /*730f0*/  IMAD.MOV.U32 R9, RZ, RZ, R30 ;  /* 0x000000ffff097224 */ /* 0x000fe200078e001e */
[----:B------:R-:W-:Y:S04]  /*73100*/  STL [R1+0x29e4], R6 ;  /* 0x0029e40601007387 */ /* 0x000fe80000100800 */
[----:B------:R1:W-:Y:S04]  /*73110*/  STL [R1+0x29e0], R28 ;  /* 0x0029e01c01007387 */ /* 0x0003e80000100800 */
[----:B------:R4:W-:Y:S02]  /*73120*/  LDGSTS.E [R7+0x17600], desc[UR74][R8.64], P0 ;  /* 0x1760000008077fae */ /* 0x0009e400081a104a */
[----:B----4-:R-:W-:-:S02]  /*73130*/  IMAD.MOV.U32 R9, RZ, RZ, R28 ;  /* 0x000000ffff097224 */ /* 0x010fc400078e001c */
[----:B-1----:R-:W4:Y:S04]  /*73140*/  LDL.LU.64 R28, [R1+0x1e88] ;  /* 0x001e8800011c7983 */ /* 0x002f280000300a00 */
        /* <DEDUP_REMOVED lines=26> */
[----:B--2---:R-:W-:-:S04]  /*732f0*/  IADD3 R9, P0, PT, R10, R2, RZ ;  /* 0x000000020a097210 */ /* 0x004fc80007f1e0ff */
[----:B------:R-:W-:Y:S02]  /*73300*/  IADD3.X R8, PT, PT, R11, R3, RZ, P0, !PT ;  /* 0x000000030b087210 */ /* 0x000fe400007fe4ff */
[----:B------:R-:W-:-:S05]  /*73310*/  IADD3 R11, P0, PT, R12, R2, RZ ;  /* 0x000000020c0b7210 */ /* 0x000fca0007f1e0ff */
[----:B------:R-:W-:Y:S01]  /*73320*/  IMAD.X R10, R13, 0x1, R3, P0 ;  /* 0x000000010d0a7824 */ /* 0x000fe200000e0603 */
[----:B------:R-:W-:-:S05]  /*73330*/  IADD3 R13, P0, PT, R14, R2, RZ ;  /* 0x000000020e0d7210 */ /* 0x000fca0007f1e0ff */
[----:B------:R-:W-:Y:S01]  /*73340*/  IMAD.X R12, R15, 0x1, R3, P0 ;  /* 0x000000010f0c7824 */ /* 0x000fe200000e0603 */
[----:B------:R-:W-:-:S05]  /*73350*/  IADD3 R15, P0, PT, R16, R2, RZ ;  /* 0x00000002100f7210 */ /* 0x000fca0007f1e0ff */
[----:B------:R-:W-:Y:S01]  /*73360*/  IMAD.X R14, R17, 0x1, R3, P0 ;  /* 0x00000001110e7824 */ /* 0x000fe200000e0603 */
[----:B------:R-:W-:Y:S02]  /*73370*/  LOP3.LUT R9, R9, R8, RZ, 0x3c, !PT ;  /* 0x0000000809097212 */ /* 0x000fe400078e3cff */
[----:B------:R-:W-:Y:S02]  /*73380*/  LOP3.LUT R11, R11, R10, RZ, 0x3c, !PT ;  /* 0x0000000a0b0b7212 */ /* 0x000fe400078e3cff */
[----:B------:R-:W-:Y:S02]  /*73390*/  LOP3.LUT R13, R13, R12, RZ, 0x3c, !PT ;  /* 0x0000000c0d0d7212 */ /* 0x000fe400078e3cff */
[----:B------:R-:W-:Y:S02]  /*733a0*/  LOP3.LUT R15, R15, R14, RZ, 0x3c, !PT ;  /* 0x0000000e0f0f7212 */ /* 0x000fe400078e3cff */
[----:B------:R-:W-:Y:S02]  /*733b0*/  LOP3.LUT R8, R9, R8, RZ, 0x3c, !PT ;  /* 0x0000000809087212 */ /* 0x000fe400078e3cff */
[----:B------:R-:W-:-:S02]  /*733c0*/  LOP3.LUT R10, R11, R10, RZ, 0x3c, !PT ;  /* 0x0000000a0b0a7212 */ /* 0x000fc400078e3cff */
[----:B------:R-:W-:Y:S02]  /*733d0*/  LOP3.LUT R12, R13, R12, RZ, 0x3c, !PT ;  /* 0x0000000c0d0c7212 */ /* 0x000fe400078e3cff */
[----:B------:R-:W-:Y:S02]  /*733e0*/  LOP3.LUT R14, R15, R14, RZ, 0x3c, !PT ;  /* 0x0000000e0f0e7212 */ /* 0x000fe400078e3cff */
[----:B------:R-:W-:Y:S02]  /*733f0*/  LOP3.LUT R9, R9, R8, RZ, 0x3c, !PT ;  /* 0x0000000809097212 */ /* 0x000fe400078e3cff */
[----:B------:R-:W-:Y:S02]  /*73400*/  LOP3.LUT R11, R11, R10, RZ, 0x3c, !PT ;  /* 0x0000000a0b0b7212 */ /* 0x000fe400078e3cff */
        /* <DEDUP_REMOVED lines=8> */
[----:B---3--:R-:W-:-:S05]  /*73490*/  IADD3 R25, P0, PT, R26, R2, RZ ;  /* 0x000000021a197210 */ /* 0x008fca0007f1e0ff */
[----:B------:R-:W-:Y:S01]  /*734a0*/  IMAD.X R24, R27, 0x1, R3, P0 ;  /* 0x000000011b187824 */ /* 0x000fe200000e0603 */
[----:B----4-:R-:W-:-:S05]  /*734b0*/  IADD3 R27, P0, PT, R28, R2, RZ ;  /* 0x000000021c1b7210 */ /* 0x010fca0007f1e0ff */
        /* <DEDUP_REMOVED lines=43> */
[----:B------:R-:W-:Y:S02]  /*73770*/  IADD3 R71, P0, PT, R76, R2, RZ ;  /* 0x000000024c477210 */ /* 0x000fe40007f1e0ff */
[----:B------:R-:W-:-:S03]  /*73780*/  LOP3.LUT R17, R17, R16, RZ, 0x3c, !PT ;  /* 0x0000001011117212 */ /* 0x000fc600078e3cff */
[--C-:B------:R-:W-:Y:S01]  /*73790*/  IMAD.X R70, R77, 0x1, R3.reuse, P0 ;  /* 0x000000014d467824 */ /* 0x100fe200000e0603 */
[----:B------:R-:W-:Y:S02]  /*737a0*/  IADD3 R74, P0, PT, R74, R2, RZ ;  /* 0x000000024a4a7210 */ /* 0x000fe40007f1e0ff */
[----:B------:R-:W-:Y:S02]  /*737b0*/  LOP3.LUT R19, R19, R18, RZ, 0x3c, !PT ;  /* 0x0000001213137212 */ /* 0x000fe400078e3cff */
[----:B------:R-:W-:Y:S02]  /*737c0*/  LOP3.LUT R21, R21, R20, RZ, 0x3c, !PT ;  /* 0x0000001415157212 */ /* 0x000fe400078e3cff */
[----:B------:R-:W-:Y:S02]  /*737d0*/  LOP3.LUT R23, R23, R22, RZ, 0x3c, !PT ;  /* 0x0000001617177212 */ /* 0x000fe400078e3cff */
[----:B------:R-:W-:Y:S01]  /*737e0*/  LOP3.LUT R16, R17, R16, RZ, 0x3c, !PT ;  /* 0x0000001011107212 */ /* 0x000fe200078e3cff */
[----:B------:R-:W-:Y:S01]  /*737f0*/  IMAD.X R75, R75, 0x1, R3, P0 ;  /* 0x000000014b4b7824 */ /* 0x000fe200000e0603 */
[----:B------:R-:W-:-:S02]  /*73800*/  LOP3.LUT R25, R25, R24, RZ, 0x3c, !PT ;  /* 0x0000001819197212 */ /* 0x000fc400078e3cff */
[----:B------:R-:W-:Y:S02]  /*73810*/  LOP3.LUT R18, R19, R18, RZ, 0x3c, !PT ;  /* 0x0000001213127212 */ /* 0x000fe400078e3cff */
[----:B------:R-:W-:Y:S02]  /*73820*/  LOP3.LUT R27, R27, R26, RZ, 0x3c, !PT ;  /* 0x0000001a1b1b7212 */ /* 0x000fe400078e3cff */
[----:B------:R-:W-:Y:S02]  /*73830*/  LOP3.LUT R13, R13, R12, RZ, 0x3c, !PT ;  /* 0x0000000c0d0d7212 */ /* 0x000fe400078e3cff */
[----:B------:R-:W-:Y:S02]  /*73840*/  LOP3.LUT R20, R21, R20, RZ, 0x3c, !PT ;  /* 0x0000001415147212 */ /* 0x000fe400078e3cff */
[----:B------:R-:W-:Y:S01]  /*73850*/  LOP3.LUT R29, R29, R28, RZ, 0x3c, !PT ;  /* 0x0000001c1d1d7212 */ /* 0x000fe200078e3cff */
[----:B------:R-:W-:Y:S01]  /*73860*/  STL [R1+0x2c30], R74 ;  /* 0x002c304a01007387 */ /* 0x000fe20000100800 */
[----:B------:R-:W-:-:S02]  /*73870*/  LOP3.LUT R15, R15, R14, RZ, 0x3c, !PT ;  /* 0x0000000e0f0f7212 */ /* 0x000fc400078e3cff */
[----:B------:R-:W-:Y:S02]  /*73880*/  LOP3.LUT R22, R23, R22, RZ, 0x3c, !PT ;  /* 0x0000001617167212 */ /* 0x000fe400078e3cff */
[----:B------:R-:W-:Y:S01]  /*73890*/  LOP3.LUT R31, R31, R30, RZ, 0x3c, !PT ;  /* 0x0000001e1f1f7212 */ /* 0x000fe200078e3cff */
[----:B------:R-:W-:Y:S01]  /*738a0*/  STL [R1+0x2b68], R75 ;  /* 0x002b684b01007387 */ /* 0x000fe20000100800 */
[----:B------:R-:W-:Y:S02]  /*738b0*/  LOP3.LUT R17, R17, R16, RZ, 0x3c, !PT ;  /* 0x0000001011117212 */ /* 0x000fe400078e3cff */
[----:B------:R-:W-:Y:S02]  /*738c0*/  LOP3.LUT R24, R25, R24, RZ, 0x3c, !PT ;  /* 0x0000001819187212 */ /* 0x000fe400078e3cff */
[----:B------:R-:W-:Y:S01]  /*738d0*/  LOP3.LUT R33, R33, R32, RZ, 0x3c, !PT ;  /* 0x0000002021217212 */ /* 0x000fe200078e3cff */
[----:B------:R-:W-:Y:S01]  /*738e0*/  STL.64 [R1+0x1f90], R8 ;  /* 0x001f900801007387 */ /* 0x000fe20000100a00 */
[----:B------:R-:W-:-:S02]  /*738f0*/  LOP3.LUT R19, R19, R18, RZ, 0x3c, !PT ;  /* 0x0000001213137212 */ /* 0x000fc400078e3cff */
[----:B------:R-:W-:Y:S02]  /*73900*/  LOP3.LUT R26, R27, R26, RZ, 0x3c, !PT ;  /* 0x0000001a1b1a7212 */ /* 0x000fe400078e3cff */
[----:B------:R-:W-:Y:S01]  /*73910*/  LOP3.LUT R35, R35, R34, RZ, 0x3c, !PT ;  /* 0x0000002223237212 */ /* 0x000fe200078e3cff */
[----:B------:R-:W-:Y:S01]  /*73920*/  STL.64 [R1+0x1f88], R10 ;  /* 0x001f880a01007387 */ /* 0x000fe20000100a00 */
[----:B------:R-:W-:Y:S02]  /*73930*/  LOP3.LUT R21, R21, R20, RZ, 0x3c, !PT ;  /* 0x0000001415157212 */ /* 0x000fe400078e3cff */
[----:B------:R-:W-:Y:S02]  /*73940*/  LOP3.LUT R28, R29, R28, RZ, 0x3c, !PT ;  /* 0x0000001c1d1c7212 */ /* 0x000fe400078e3cff */
[----:B------:R-:W-:Y:S01]  /*73950*/  LOP3.LUT R37, R37, R36, RZ, 0x3c, !PT ;  /* 0x0000002425257212 */ /* 0x000fe200078e3cff */
[----:B------:R-:W-:Y:S01]  /*73960*/  UISETP.GT.AND UP1, UPT, UR14, 0x32, UPT ;  /* 0x000000320e00788c */ /* 0x000fe2000bf24270 */
[----:B------:R1:W-:Y:S01]  /*73970*/  STL.64 [R1+0x1f80], R12 ;  /* 0x001f800c01007387 */ /* 0x0003e20000100a00 */
[----:B------:R-:W-:-:S02]  /*73980*/  LOP3.LUT R23, R23, R22, RZ, 0x3c, !PT ;  /* 0x0000001617177212 */ /* 0x000fc400078e3cff */
[----:B------:R-:W-:Y:S02]  /*73990*/  LOP3.LUT R30, R31, R30, RZ, 0x3c, !PT ;  /* 0x0000001e1f1e7212 */ /* 0x000fe400078e3cff */
[----:B------:R-:W-:Y:S01]  /*739a0*/  LOP3.LUT R39, R39, R38, RZ, 0x3c, !PT ;  /* 0x0000002627277212 */ /* 0x000fe200078e3cff */
[----:B------:R-:W-:Y:S01]  /*739b0*/  STL.64 [R1+0x1f78], R14 ;  /* 0x001f780e01007387 */ /* 0x000fe20000100a00 */
[----:B------:R-:W-:Y:S02]  /*739c0*/  LOP3.LUT R25, R25, R24, RZ, 0x3c, !PT ;  /* 0x0000001819197212 */ /* 0x000fe400078e3cff */
[----:B------:R-:W-:Y:S02]  /*739d0*/  LOP3.LUT R32, R33, R32, RZ, 0x3c, !PT ;  /* 0x0000002021207212 */ /* 0x000fe400078e3cff */
[----:B------:R-:W-:Y:S01]  /*739e0*/  LOP3.LUT R41, R41, R40, RZ, 0x3c, !PT ;  /* 0x0000002829297212 */ /* 0x000fe200078e3cff */
[----:B------:R2:W-:Y:S01]  /*739f0*/  STL.64 [R1+0x1f70], R16 ;  /* 0x001f701001007387 */ /* 0x0005e20000100a00 */
[----:B------:R-:W-:-:S02]  /*73a00*/  LOP3.LUT R27, R27, R26, RZ, 0x3c, !PT ;  /* 0x0000001a1b1b7212 */ /* 0x000fc400078e3cff */
[----:B------:R-:W-:Y:S02]  /*73a10*/  LOP3.LUT R34, R35, R34, RZ, 0x3c, !PT ;  /* 0x0000002223227212 */ /* 0x000fe400078e3cff */
[----:B------:R-:W-:Y:S01]  /*73a20*/  LOP3.LUT R43, R43, R42, RZ, 0x3c, !PT ;  /* 0x0000002a2b2b7212 */ /* 0x000fe200078e3cff */
[----:B------:R3:W-:Y:S01]  /*73a30*/  STL.64 [R1+0x1f68], R18 ;  /* 0x001f681201007387 */ /* 0x0007e20000100a00 */
[----:B------:R-:W-:Y:S02]  /*73a40*/  LOP3.LUT R29, R29, R28, RZ, 0x3c, !PT ;  /* 0x0000001c1d1d7212 */ /* 0x000fe400078e3cff */
[----:B------:R-:W-:Y:S02]  /*73a50*/  LOP3.LUT R36, R37, R36, RZ, 0x3c, !PT ;  /* 0x0000002425247212 */ /* 0x000fe400078e3cff */
[----:B------:R-:W-:Y:S01]  /*73a60*/  LOP3.LUT R45, R45, R44, RZ, 0x3c, !PT ;  /* 0x0000002c2d2d7212 */ /* 0x000fe200078e3cff */
[----:B------:R4:W-:Y:S01]  /*73a70*/  STL.64 [R1+0x1f60], R20 ;  /* 0x001f601401007387 */ /* 0x0009e20000100a00 */
[----:B------:R-:W-:-:S02]  /*73a80*/  LOP3.LUT R31, R31, R30, RZ, 0x3c, !PT ;  /* 0x0000001e1f1f7212 */ /* 0x000fc400078e3cff */
[----:B------:R-:W-:Y:S02]  /*73a90*/  LOP3.LUT R38, R39, R38, RZ, 0x3c, !PT ;  /* 0x0000002627267212 */ /* 0x000fe400078e3cff */
[----:B------:R-:W-:Y:S01]  /*73aa0*/  LOP3.LUT R47, R47, R46, RZ, 0x3c, !PT ;  /* 0x0000002e2f2f7212 */ /* 0x000fe200078e3cff */
[----:B------:R-:W-:Y:S01]  /*73ab0*/  USEL UR10, URZ, 0x4, !UP1 ;  /* 0x00000004ff0a7887 */ /* 0x000fe2000c800000 */
[----:B------:R1:W-:Y:S01]  /*73ac0*/  STL.64 [R1+0x1f58], R22 ;  /* 0x001f581601007387 */ /* 0x0003e20000100a00 */
        /* <DEDUP_REMOVED lines=11> */
[----:B------:R-:W-:Y:S01]  /*73b80*/  STL.64 [R1+0x1e80], R28 ;  /* 0x001e801c01007387 */ /* 0x000fe20000100a00 */
[----:B------:R-:W-:-:S02]  /*73b90*/  LOP3.LUT R39, R39, R38, RZ, 0x3c, !PT ;  /* 0x0000002627277212 */ /* 0x000fc400078e3cff */
[----:B------:R-:W-:Y:S02]  /*73ba0*/  LOP3.LUT R46, R47, R46, RZ, 0x3c, !PT ;  /* 0x0000002e2f2e7212 */ /* 0x000fe400078e3cff */
[----:B------:R-:W-:Y:S01]  /*73bb0*/  LOP3.LUT R55, R55, R54, RZ, 0x3c, !PT ;  /* 0x0000003637377212 */ /* 0x000fe200078e3cff */
[----:B------:R-:W-:Y:S01]  /*73bc0*/  USEL UR10, UR10, URZ, !UP0 ;  /* 0x000000ff0a0a7287 */ /* 0x000fe2000c000000 */
        /* <DEDUP_REMOVED lines=23> */
[----:B------:R-:W-:Y:S02]  /*73d40*/  ISETP.NE.U32.AND P1, PT, RZ, UR10, PT ;  /* 0x0000000aff007c0c */ /* 0x000fe4000bf25070 */
[----:B------:R-:W-:Y:S01]  /*73d50*/  LOP3.LUT R67, R67, R66, RZ, 0x3c, !PT ;  /* 0x0000004243437212 */ /* 0x000fe200078e3cff */
[----:B------:R-:W-:Y:S01]  /*73d60*/  STL.64 [R1+0x1d88], R42 ;  /* 0x001d882a01007387 */ /* 0x000fe20000100a00 */
[----:B------:R-:W-:Y:S02]  /*73d70*/  LOP3.LUT R53, R53, R52, RZ, 0x3c, !PT ;  /* 0x0000003435357212 */ /* 0x000fe400078e3cff */
[----:B------:R-:W-:Y:S02]  /*73d80*/  LOP3.LUT R60, R61, R60, RZ, 0x3c, !PT ;  /* 0x0000003c3d3c7212 */ /* 0x000fe400078e3cff */
[----:B------:R-:W-:Y:S01]  /*73d90*/  LOP3.LUT R69, R69, R68, RZ, 0x3c, !PT ;  /* 0x0000004445457212 */ /* 0x000fe200078e3cff */
[----:B------:R-:W-:Y:S01]  /*73da0*/  STL.64 [R1+0x1d80], R44 ;  /* 0x001d802c01007387 */ /* 0x000fe20000100a00 */
[----:B------:R-:W-:-:S02]  /*73db0*/  LOP3.LUT R55, R55, R54, RZ, 0x3c, !PT ;  /* 0x0000003637377212 */ /* 0x000fc400078e3cff */
[----:B------:R-:W-:Y:S01]  /*73dc0*/  LOP3.LUT R62, R63, R62, RZ, 0x3c, !PT ;  /* 0x0000003e3f3e7212 */ /* 0x000fe200078e3cff */
[----:B------:R-:W-:Y:S01]  /*73dd0*/  STL.64 [R1+0x1d78], R46 ;  /* 0x001d782e01007387 */ /* 0x000fe20000100a00 */
[----:B------:R-:W-:Y:S02]  /*73de0*/  LOP3.LUT R57, R57, R56, RZ, 0x3c, !PT ;  /* 0x0000003839397212 */ /* 0x000fe400078e3cff */
[----:B------:R-:W-:Y:S01]  /*73df0*/  LOP3.LUT R64, R65, R64, RZ, 0x3c, !PT ;  /* 0x0000004041407212 */ /* 0x000fe200078e3cff */
[----:B------:R-:W-:Y:S01]  /*73e00*/  STL.64 [R1+0x1d70], R48 ;  /* 0x001d703001007387 */ /* 0x000fe20000100a00 */
[----:B------:R-:W-:Y:S02]  /*73e10*/  LOP3.LUT R59, R59, R58, RZ, 0x3c, !PT ;  /* 0x0000003a3b3b7212 */ /* 0x000fe400078e3cff */
[----:B------:R-:W-:Y:S01]  /*73e20*/  LOP3.LUT R66, R67, R66, RZ, 0x3c, !PT ;  /* 0x0000004243427212 */ /* 0x000fe200078e3cff */
[----:B------:R-:W-:Y:S01]  /*73e30*/  STL.64 [R1+0x1d68], R50 ;  /* 0x001d683201007387 */ /* 0x000fe20000100a00 */
[----:B------:R-:W-:-:S02]  /*73e40*/  LOP3.LUT R61, R61, R60, RZ, 0x3c, !PT ;  /* 0x0000003c3d3d7212 */ /* 0x000fc400078e3cff */
[----:B------:R-:W-:Y:S01]  /*73e50*/  LOP3.LUT R68, R69, R68, RZ, 0x3c, !PT ;  /* 0x0000004445447212 */ /* 0x000fe200078e3cff */
[----:B------:R-:W-:Y:S01]  /*73e60*/  STL.64 [R1+0x1d60], R52 ;  /* 0x001d603401007387 */ /* 0x000fe20000100a00 */
[----:B------:R-:W-:-:S03]  /*73e70*/  LOP3.LUT R63, R63, R62, RZ, 0x3c, !PT ;  /* 0x0000003e3f3f7212 */ /* 0x000fc600078e3cff */
[----:B------:R-:W-:Y:S01]  /*73e80*/  STL.64 [R1+0x1d58], R54 ;  /* 0x001d583601007387 */ /* 0x000fe20000100a00 */
[----:B------:R-:W-:-:S03]  /*73e90*/  LOP3.LUT R65, R65, R64, RZ, 0x3c, !PT ;  /* 0x0000004041417212 */ /* 0x000fc600078e3cff */
[----:B------:R-:W-:Y:S01]  /*73ea0*/  STL.64 [R1+0x1c90], R56 ;  /* 0x001c903801007387 */ /* 0x000fe20000100a00 */
[----:B------:R-:W-:-:S03]  /*73eb0*/  LOP3.LUT R67, R67, R66, RZ, 0x3c, !PT ;  /* 0x0000004243437212 */ /* 0x000fc600078e3cff */
[----:B------:R-:W-:Y:S01]  /*73ec0*/  STL.64 [R1+0x1c88], R58 ;  /* 0x001c883a01007387 */ /* 0x000fe20000100a00 */
[----:B------:R-:W-:-:S03]  /*73ed0*/  LOP3.LUT R69, R69, R68, RZ, 0x3c, !PT ;  /* 0x0000004445457212 */ /* 0x000fc600078e3cff */
[----:B------:R-:W-:Y:S01]  /*73ee0*/  STL.64 [R1+0x1c80], R60 ;  /* 0x001c803c01007387 */ /* 0x000fe20000100a00 */
[----:B------:R-:W-:Y:S02]  /*73ef0*/  IMAD.MOV.U32 R76, RZ, RZ, R71 ;  /* 0x000000ffff4c7224 */ /* 0x000fe400078e0047 */
[----:B------:R-:W-:Y:S01]  /*73f00*/  IMAD.MOV.U32 R77, RZ, RZ, R70 ;  /* 0x000000ffff4d7224 */ /* 0x000fe200078e0046 */
[----:B------:R-:W-:Y:S04]  /*73f10*/  STL.64 [R1+0x1c78], R62 ;  /* 0x001c783e01007387 */ /* 0x000fe80000100a00 */
[----:B------:R-:W-:Y:S04]  /*73f20*/  STL.64 [R1+0x1c70], R64 ;  /* 0x001c704001007387 */ /* 0x000fe80000100a00 */
[----:B------:R-:W-:Y:S04]  /*73f30*/  STL.64 [R1+0x1c68], R66 ;  /* 0x001c684201007387 */ /* 0x000fe80000100a00 */
[----:B------:R1:W-:Y:S04]  /*73f40*/  LDGSTS.E [R7+0x19000], desc[UR74][R8.64], P1 ;  /* 0x1900000008077fae */ /* 0x0003e800089a104a */
[----:B------:R-:W-:Y:S04]  /*73f50*/  STL.64 [R1+0x1c60], R68 ;  /* 0x001c604401007387 */ /* 0x000fe80000100a00 */
[----:B------:R-:W-:Y:S04]  /*73f60*/  LDGSTS.E [R7+0x19100], desc[UR74][R10.64], P1 ;  /* 0x191000000a077fae */ /* 0x000fe800089a104a */
[----:B------:R-:W-:Y:S04]  /*73f70*/  STL.64 [R1+0x1c58], R76 ;  /* 0x001c584c01007387 */ /* 0x000fe80000100a00 */
[----:B------:R1:W-:Y:S04]  /*73f80*/  LDGSTS.E [R7+0x19200], desc[UR74][R12.64], P1 ;  /* 0x192000000c077fae */ /* 0x0003e800089a104a */
[----:B------:R-:W-:Y:S04]  /*73f90*/  LDGSTS.E [R7+0x19300], desc[UR74][R14.64], P1 ;  /* 0x193000000e077fae */ /* 0x000fe800089a104a */
[----:B------:R2:W-:Y:S01]  /*73fa0*/  LDGSTS.E [R7+0x19400], desc[UR74][R16.64], P1 ;  /* 0x1940000010077fae */ /* 0x0005e200089a104a */
[----:B------:R-:W-:-:S02]  /*73fb0*/  UISETP.GT.AND UP2, UPT, UR14, 0x36, UPT ;  /* 0x000000360e00788c */ /* 0x000fc4000bf44270 */
[----:B------:R-:W-:Y:S02]  /*73fc0*/  UISETP.GT.AND UP3, UPT, UR14, 0x3a, UPT ;  /* 0x0000003a0e00788c */ /* 0x000fe4000bf64270 */
[----:B------:R-:W-:Y:S01]  /*73fd0*/  UISETP.GT.AND UP4, UPT, UR14, 0x3e, UPT ;  /* 0x0000003e0e00788c */ /* 0x000fe2000bf84270 */
[----:B------:R-:W-:Y:S04]  /*73fe0*/  LDGSTS.E [R7+0x19500], desc[UR74][R18.64], P1 ;  /* 0x1950000012077fae */ /* 0x000fe800089a104a */
[----:B-1----:R-:W4:Y:S04]  /*73ff0*/  LDL.LU R13, [R1+0x2b6c] ;  /* 0x002b6c00010d7983 */ /* 0x002f280000300800 */
[----:B------:R-:W4:Y:S04]  /*74000*/  LDL.LU R10, [R1+0x2b64] ;  /* 0x002b6400010a7983 */ /* 0x000f280000300800 */
[----:B--2---:R-:W2:Y:S04]  /*74010*/  LDL.LU R17, [R1+0x2b60] ;  /* 0x002b600001117983 */ /* 0x004ea80000300800 */
[----:B------:R-:W2:Y:S01]  /*74020*/  LDL.LU R15, [R1+0x2b58] ;  /* 0x002b5800010f7983 */ /* 0x000ea20000300800 */
[----:B------:R-:W-:-:S02]  /*74030*/  USEL UR11, URZ, 0x4, !UP2 ;  /* 0x00000004ff0b7887 */ /* 0x000fc4000d000000 */
[----:B------:R-:W-:Y:S01]  /*74040*/  USEL UR12, URZ, 0x4, !UP3 ;  /* 0x00000004ff0c7887 */ /* 0x000fe2000d800000 */
[----:B------:R-:W2:Y:S01]  /*74050*/  LDL.LU R16, [R1+0x2b5c] ;  /* 0x002b5c0001107983 */ /* 0x000ea20000300800 */
[----:B------:R-:W-:Y:S02]  /*74060*/  USEL UR13, URZ, 0x4, !UP4 ;  /* 0x00000004ff0d7887 */ /* 0x000fe4000e000000 */
[----:B------:R-:W-:Y:S02]  /*74070*/  USEL UR11, UR11, URZ, !UP0 ;  /* 0x000000ff0b0b7287 */ /* 0x000fe4000c000000 */
[----:B------:R-:W-:Y:S01]  /*74080*/  USEL UR12, UR12, URZ, !UP0 ;  /* 0x000000ff0c0c7287 */ /* 0x000fe2000c000000 */
[----:B------:R-:W2:Y:S04]  /*74090*/  LDL.LU R11, [R1+0x2b54] ;  /* 0x002b5400010b7983 */ /* 0x000ea80000300800 */
[----:B---3--:R-:W3:Y:S01]  /*740a0*/  LDL.LU R18, [R1+0x2b50] ;  /* 0x002b500001127983 */ /* 0x008ee20000300800 */
[----:B------:R-:W-:-:S03]  /*740b0*/  USEL UR13, UR13, URZ, !UP0 ;  /* 0x000000ff0d0d7287 */ /* 0x000fc6000c000000 */
[----:B------:R-:W-:Y:S01]  /*740c0*/  LDGSTS.E [R7+0x19600], desc[UR74][R20.64], P1 ;  /* 0x1960000014077fae */ /* 0x000fe200089a104a */
[----:B------:R-:W-:Y:S02]  /*740d0*/  ISETP.NE.U32.AND P2, PT, RZ, UR11, PT ;  /* 0x0000000bff007c0c */ /* 0x000fe4000bf45070 */
[----:B------:R-:W-:Y:S01]  /*740e0*/  ISETP.NE.U32.AND P3, PT, RZ, UR12, PT ;  /* 0x0000000cff007c0c */ /* 0x000fe2000bf65070 */
[----:B------:R-:W-:Y:S01]  /*740f0*/  UISETP.GT.AND UP5, UPT, UR14, 0x3, UPT ;  /* 0x000000030e00788c */ /* 0x000fe2000bfa4270 */
[----:B------:R-:W-:Y:S04]  /*74100*/  LDGSTS.E [R7+0x19700], desc[UR74][R22.64], P1 ;  /* 0x1970000016077fae */ /* 0x000fe800089a104a */
[----:B------:R-:W3:Y:S01]  /*74110*/  LDL.LU R12, [R1+0x2b48] ;  /* 0x002b4800010c7983 */ /* 0x000ee20000300800 */
[----:B------:R-:W-:Y:S01]  /*74120*/  ISETP.NE.U32.AND P4, PT, RZ, UR13, PT ;  /* 0x0000000dff007c0c */ /* 0x000fe2000bf85070 */
[----:B------:R-:W-:-:S03]  /*74130*/  USEL UR15, URZ, 0x4, !UP5 ;  /* 0x00000004ff0f7887 */ /* 0x000fc6000e800000 */
        /* <DEDUP_REMOVED lines=17> */
[----:B------:R-:W-:Y:S01]  /*74250*/  LDGSTS.E [R7+0x1d700], desc[UR74][R54.64], P3 ;  /* 0x1d70000036077fae */ /* 0x000fe200099a104a */
[----:B------:R-:W-:-:S03]  /*74260*/  LOP3.LUT R6, R72, 0x60, RZ, 0x3c, !PT ;  /* 0x0000006048067812 */ /* 0x000fc600078e3cff */
[----:B------:R-:W-:Y:S04]  /*74270*/  LDGSTS.E [R7+0x1f000], desc[UR74][R56.64], P4 ;  /* 0x1f00000038077fae */ /* 0x000fe8000a1a104a */
[----:B------:R-:W-:Y:S04]  /*74280*/  LDGSTS.E [R7+0x1f100], desc[UR74][R58.64], P4 ;  /* 0x1f1000003a077fae */ /* 0x000fe8000a1a104a */
[----:B----4-:R-:W4:Y:S04]  /*74290*/  LDL.LU R21, [R1+0x2b4c] ;  /* 0x002b4c0001157983 */ /* 0x010f280000300800 */
[----:B------:R-:W-:Y:S04]  /*742a0*/  LDGSTS.E [R7+0x1f200], desc[UR74][R60.64], P4 ;  /* 0x1f2000003c077fae */ /* 0x000fe8000a1a104a */
[----:B------:R-:W-:Y:S04]  /*742b0*/  LDGSTS.E [R7+0x1f300], desc[UR74][R62.64], P4 ;  /* 0x1f3000003e077fae */ /* 0x000fe8000a1a104a */
[----:B------:R-:W-:Y:S01]  /*742c0*/  LDGSTS.E [R7+0x1f400], desc[UR74][R64.64], P4 ;  /* 0x1f40000040077fae */ /* 0x000fe2000a1a104a */
[----:B------:R-:W-:-:S03]  /*742d0*/  VIADD R6, R6, UR16 ;  /* 0x0000001006067c36 */ /* 0x000fc60008000000 */
[----:B------:R-:W-:Y:S04]  /*742e0*/  LDGSTS.E [R7+0x1f500], desc[UR74][R66.64], P4 ;  /* 0x1f50000042077fae */ /* 0x000fe8000a1a104a */
[----:B------:R-:W4:Y:S01]  /*742f0*/  LDL.LU R14, [R1+0x2b44] ;  /* 0x002b4400010e7983 */ /* 0x000f220000300800 */
[----:B------:R-:W-:Y:S01]  /*74300*/  MOV R8, R74 ;  /* 0x0000004a00087202 */ /* 0x000fe20000000f00 */
[----:B------:R-:W-:Y:S02]  /*74310*/  IMAD.MOV.U32 R9, RZ, RZ, R75 ;  /* 0x000000ffff097224 */ /* 0x000fe400078e004b */
[----:B------:R-:W-:Y:S04]  /*74320*/  LDGSTS.E [R7+0x1f600], desc[UR74][R68.64], P4 ;  /* 0x1f60000044077fae */ /* 0x000fe8000a1a104a */
[----:B------:R-:W4:Y:S04]  /*74330*/  LDL.LU R22, [R1+0x2b40] ;  /* 0x002b400001167983 */ /* 0x000f280000300800 */
[----:B------:R-:W-:Y:S04]  /*74340*/  LDGSTS.E [R7+0x1f700], desc[UR74][R76.64], P4 ;  /* 0x1f7000004c077fae */ /* 0x000fe8000a1a104a */
[----:B------:R1:W-:Y:S04]  /*74350*/  LDGSTS.E [R6+0x1800], desc[UR74][R8.64], P0 ;  /* 0x0180000008067fae */ /* 0x0003e800081a104a */
[----:B------:R-:W4:Y:S01]  /*74360*/  LDL.LU R7, [R1+0x2b38] ;  /* 0x002b380001077983 */ /* 0x000f220000300800 */
[----:B------:R-:W-:-:S02]  /*74370*/  IADD3 R13, P1, PT, R13, R2, RZ ;  /* 0x000000020d0d7210 */ /* 0x000fc40007f3e0ff */
[----:B------:R-:W-:-:S03]  /*74380*/  IADD3 R10, P2, PT, R10, R2, RZ ;  /* 0x000000020a0a7210 */ /* 0x000fc60007f5e0ff */
[--C-:B--2---:R-:W-:Y:S01]  /*74390*/  IMAD.X R17, R17, 0x1, R3.reuse, P1 ;  /* 0x0000000111117824 */ /* 0x104fe200008e0603 */
        /* <DEDUP_REMOVED lines=12> */
[----:B---3--:R-:W-:Y:S01]  /*74460*/  IMAD.X R18, R18, 0x1, R3, P1 ;  /* 0x0000000112127824 */ /* 0x008fe200008e0603 */
[----:B------:R-:W-:Y:S01]  /*74470*/  MOV R8, R10 ;  /* 0x0000000a00087202 */ /* 0x000fe20000000f00 */
[----:B------:R-:W-:Y:S01]  /*74480*/  IMAD.MOV.U32 R9, RZ, RZ, R15 ;  /* 0x000000ffff097224 */ /* 0x000fe200078e000f */
[----:B------:R-:W3:Y:S04]  /*74490*/  LDL.LU R10, [R1+0x2b34] ;  /* 0x002b3400010a7983 */ /* 0x000ee80000300800 */
[----:B------:R-:W3:Y:S04]  /*744a0*/  LDL.LU R15, [R1+0x2a6c] ;  /* 0x002a6c00010f7983 */ /* 0x000ee80000300800 */
[----:B------:R-:W-:Y:S04]  /*744b0*/  STL [R1+0x2b5c], R16 ;  /* 0x002b5c1001007387 */ /* 0x000fe80000100800 */
[----:B------:R1:W-:Y:S04]  /*744c0*/  STL [R1+0x2b50], R18 ;  /* 0x002b501201007387 */ /* 0x0003e80000100800 */
[----:B------:R-:W-:Y:S01]  /*744d0*/  STL [R1+0x2b54], R11 ;  /* 0x002b540b01007387 */ /* 0x000fe20000100800 */
[----:B------:R-:W-:-:S03]  /*744e0*/  IMAD.X R12, R12, 0x1, R3, P2 ;  /* 0x000000010c0c7824 */ /* 0x000fc600010e0603 */
[----:B------:R-:W3:Y:S04]  /*744f0*/  LDL.LU R20, [R1+0x2a68] ;  /* 0x002a680001147983 */ /* 0x000ee80000300800 */
[----:B------:R1:W-:Y:S04]  /*74500*/  LDGSTS.E [R6+0x1a00], desc[UR74][R8.64], P0 ;  /* 0x01a0000008067fae */ /* 0x0003e800081a104a */
[----:B------:R4:W-:Y:S04]  /*74510*/  STL [R1+0x2b48], R12 ;  /* 0x002b480c01007387 */ /* 0x0009e80000100800 */
[----:B------:R-:W3:Y:S01]  /*74520*/  LDL.LU R19, [R1+0x2a60] ;  /* 0x002a600001137983 */ /* 0x000ee20000300800 */
[----:B-1----:R-:W-:-:S02]  /*74530*/  IMAD.MOV.U32 R8, RZ, RZ, R16 ;  /* 0x000000ffff087224 */ /* 0x002fc400078e0010 */
[----:B------:R-:W-:Y:S02]  /*74540*/  IMAD.MOV.U32 R9, RZ, RZ, R18 ;  /* 0x000000ffff097224 */ /* 0x000fe400078e0012 */
[----:B------:R-:W3:Y:S04]  /*74550*/  LDL.LU R18, [R1+0x2a58] ;  /* 0x002a580001127983 */ /* 0x000ee80000300800 */
[----:B------:R1:W-:Y:S01]  /*74560*/  LDGSTS.E [R6+0x1b00], desc[UR74][R8.64], P0 ;  /* 0x01b0000008067fae */ /* 0x0003e200081a104a */
[-C--:B----4-:R-:W-:Y:S02]  /*74570*/  IADD3 R21, P1, PT, R21, R2.reuse, RZ ;  /* 0x0000000215157210 */ /* 0x090fe40007f3e0ff */
        /* <DEDUP_REMOVED lines=15> */
[----:B------:R1:W-:Y:S02]  /*74670*/  LDGSTS.E [R6+0x1d00], desc[UR74][R8.64], P0 ;  /* 0x01d0000008067fae */ /* 0x0003e400081a104a */
[----:B-1----:R-:W-:Y:S01]  /*74680*/  MOV R8, R14 ;  /* 0x0000000e00087202 */ /* 0x002fe20000000f00 */
[----:B------:R-:W-:Y:S01]  /*74690*/  IMAD.MOV.U32 R9, RZ, RZ, R7 ;  /* 0x000000ffff097224 */ /* 0x000fe200078e0007 */
[----:B------:R-:W4:Y:S04]  /*746a0*/  LDL.LU R14, [R1+0x2a54] ;  /* 0x002a5400010e7983 */ /* 0x000f280000300800 */
[----:B------:R-:W4:Y:S04]  /*746b0*/  LDL.LU R7, [R1+0x2a4c] ;  /* 0x002a4c0001077983 */ /* 0x000f280000300800 */
[----:B------:R1:W-:Y:S01]  /*746c0*/  LDGSTS.E [R6+0x1e00], desc[UR74][R8.64], P0 ;  /* 0x01e0000008067fae */ /* 0x0003e200081a104a */
[----:B--2---:R-:W-:-:S05]  /*746d0*/  IADD3 R13, P1, PT, R13, R2, RZ ;  /* 0x000000020d0d7210 */ /* 0x004fca0007f3e0ff */
[----:B------:R-:W-:Y:S01]  /*746e0*/  IMAD.X R17, R17, 0x1, R3, P1 ;  /* 0x0000000111117824 */ /* 0x000fe200008e0603 */
[----:B------:R-:W-:Y:S03]  /*746f0*/  STL [R1+0x2b3c], R13 ;  /* 0x002b3c0d01007387 */ /* 0x000fe60000100800 */
[----:B-1----:R-:W-:Y:S01]  /*74700*/  IMAD.MOV.U32 R9, RZ, RZ, R17 ;  /* 0x000000ffff097224 */ /* 0x002fe200078e0011 */
[----:B------:R1:W-:Y:S01]  /*74710*/  STL [R1+0x2a70], R17 ;  /* 0x002a701101007387 */ /* 0x0003e20000100800 */
[----:B------:R-:W-:Y:S01]  /*74720*/  IMAD.MOV.U32 R8, RZ, RZ, R13 ;  /* 0x000000ffff087224 */ /* 0x000fe200078e000d */
[----:B------:R-:W-:Y:S02]  /*74730*/  UISETP.GT.AND UP1, UPT, UR14, 0x7, UPT ;  /* 0x000000070e00788c */ /* 0x000fe4000bf24270 */
[----:B-1----:R-:W2:Y:S04]  /*74740*/  LDL.LU R17, [R1+0x2a48] ;  /* 0x002a480001117983 */ /* 0x002ea80000300800 */
[----:B------:R-:W2:Y:S01]  /*74750*/  LDL.LU R13, [R1+0x2a40] ;  /* 0x002a4000010d7983 */ /* 0x000ea20000300800 */
[----:B------:R-:W-:Y:S01]  /*74760*/  USEL UR10, URZ, 0x4, !UP1 ;  /* 0x00000004ff0a7887 */ /* 0x000fe2000c800000 */
[----:B---3--:R-:W-:-:S02]  /*74770*/  IADD3 R10, P1, PT, R10, R2, RZ ;  /* 0x000000020a0a7210 */ /* 0x008fc40007f3e0ff */
[----:B------:R1:W-:Y:S01]  /*74780*/  LDGSTS.E [R6+0x1f00], desc[UR74][R8.64], P0 ;  /* 0x01f0000008067fae */ /* 0x0003e200081a104a */
[----:B------:R-:W-:Y:S01]  /*74790*/  USEL UR10, UR10, URZ, !UP0 ;  /* 0x000000ff0a0a7287 */ /* 0x000fe2000c000000 */
[----:B------:R-:W-:Y:S01]  /*747a0*/  IADD3 R15, P2, PT, R15, R2, RZ ;  /* 0x000000020f0f7210 */ /* 0x000fe20007f5e0ff */
[----:B------:R-:W-:-:S04]  /*747b0*/  IMAD.X R20, R20, 0x1, R3, P1 ;  /* 0x0000000114147824 */ /* 0x000fc800008e0603 */
[----:B------:R-:W-:Y:S01]  /*747c0*/  ISETP.NE.U32.AND P0, PT, RZ, UR10, PT ;  /* 0x0000000aff007c0c */ /* 0x000fe2000bf05070 */
[----:B------:R3:W-:Y:S04]  /*747d0*/  STL [R1+0x2b34], R10 ;  /* 0x002b340a01007387 */ /* 0x0007e80000100800 */
[----:B------:R-:W-:Y:S01]  /*747e0*/  STL [R1+0x2a68], R20 ;  /* 0x002a681401007387 */ /* 0x000fe20000100800 */
[----:B-1----:R-:W-:Y:S02]  /*747f0*/  IMAD.MOV.U32 R8, RZ, RZ, R10 ;  /* 0x000000ffff087224 */ /* 0x002fe400078e000a */
[----:B------:R-:W-:Y:S01]  /*74800*/  IMAD.MOV.U32 R9, RZ, RZ, R20 ;  /* 0x000000ffff097224 */ /* 0x000fe200078e0014 */
[----:B------:R-:W-:Y:S01]  /*74810*/  IADD3.X R19, PT, PT, R19, R3, RZ, P2, !PT ;  /* 0x0000000313137210 */ /* 0x000fe200017fe4ff */
[----:B------:R1:W-:Y:S04]  /*74820*/  STL [R1+0x2a6c], R15 ;  /* 0x002a6c0f01007387 */ /* 0x0003e80000100800 */
[----:B---3--:R-:W3:Y:S04]  /*74830*/  LDL.LU R10, [R1+0x2a44] ;  /* 0x002a4400010a7983 */ /* 0x008ee80000300800 */
[----:B------:R1:W-:Y:S04]  /*74840*/  LDGSTS.E [R6+0x3800], desc[UR74][R8.64], P0 ;  /* 0x0380000008067fae */ /* 0x0003e800081a104a */
[----:B------:R-:W-:Y:S01]  /*74850*/  STL [R1+0x2a60], R19 ;  /* 0x002a601301007387 */ /* 0x000fe20000100800 */
[----:B----4-:R-:W-:Y:S01]  /*74860*/  IADD3 R12, P1, PT, R12, R2, RZ ;  /* 0x000000020c0c7210 */ /* 0x010fe20007f3e0ff */
[----:B-1----:R-:W-:-:S02]  /*74870*/  IMAD.MOV.U32 R8, RZ, RZ, R15 ;  /* 0x000000ffff087224 */ /* 0x002fc400078e000f */
[----:B------:R-:W4:Y:S01]  /*74880*/  LDL.LU R15, [R1+0x2a38] ;  /* 0x002a3800010f7983 */ /* 0x000f220000300800 */
[----:B------:R-:W-:Y:S02]  /*74890*/  IMAD.MOV.U32 R9, RZ, RZ, R19 ;  /* 0x000000ffff097224 */ /* 0x000fe400078e0013 */
[----:B------:R-:W-:Y:S01]  /*748a0*/  IMAD.X R18, R18, 0x1, R3, P1 ;  /* 0x0000000112127824 */ /* 0x000fe200008e0603 */
[----:B------:R-:W-:Y:S01]  /*748b0*/  IADD3 R11, P2, PT, R11, R2, RZ ;  /* 0x000000020b0b7210 */ /* 0x000fe20007f5e0ff */
[----:B------:R1:W-:Y:S04]  /*748c0*/  STL [R1+0x2a64], R12 ;  /* 0x002a640c01007387 */ /* 0x0003e80000100800 */
[----:B------:R1:W-:Y:S04]  /*748d0*/  LDGSTS.E [R6+0x3900], desc[UR74][R8.64], P0 ;  /* 0x0390000008067fae */ /* 0x0003e800081a104a */
[----:B------:R-:W-:Y:S01]  /*748e0*/  STL [R1+0x2a58], R18 ;  /* 0x002a581201007387 */ /* 0x000fe20000100800 */
[----:B------:R-:W-:-:S03]  /*748f0*/  IADD3.X R16, PT, PT, R16, R3, RZ, P2, !PT ;  /* 0x0000000310107210 */ /* 0x000fc600017fe4ff */
[----:B------:R-:W-:Y:S01]  /*74900*/  STL [R1+0x2a5c], R11 ;  /* 0x002a5c0b01007387 */ /* 0x000fe20000100800 */
[----:B-1----:R-:W-:-:S03]  /*74910*/  IMAD.MOV.U32 R8, RZ, RZ, R12 ;  /* 0x000000ffff087224 */ /* 0x002fc600078e000c */
[----:B------:R-:W4:Y:S04]  /*74920*/  LDL.LU R12, [R1+0x2a3c] ;  /* 0x002a3c00010c7983 */ /* 0x000f280000300800 */
[----:B------:R1:W-:Y:S04]  /*74930*/  STL [R1+0x2a50], R16 ;  /* 0x002a501001007387 */ /* 0x0003e80000100800 */
[----:B------:R-:W4:Y:S04]  /*74940*/  LDL.LU R21, [R1+0x20ec] ;  /* 0x0020ec0001157983 */ /* 0x000f280000300800 */
[----:B------:R-:W4:Y:S01]  /*74950*/  LDL.LU R20, [R1+0x2024] ;  /* 0x0020240001147983 */ /* 0x000f220000300800 */
[----:B------:R-:W-:-:S03]  /*74960*/  IMAD.MOV.U32 R9, RZ, RZ, R18 ;  /* 0x000000ffff097224 */ /* 0x000fc600078e0012 */
[----:B------:R-:W4:Y:S04]  /*74970*/  LDL.LU R22, [R1+0x20e8] ;  /* 0x0020e80001167983 */ /* 0x000f280000300800 */
[----:B------:R1:W-:Y:S01]  /*74980*/  LDGSTS.E [R6+0x3a00], desc[UR74][R8.64], P0 ;  /* 0x03a0000008067fae */ /* 0x0003e200081a104a */
[-C--:B------:R-:W-:Y:S02]  /*74990*/  IADD3 R14, P1, PT, R14, R2.reuse, RZ ;  /* 0x000000020e0e7210 */ /* 0x080fe40007f3e0ff */
[----:B------:R-:W-:Y:S01]  /*749a0*/  IADD3 R7, P2, PT, R7, R2, RZ ;  /* 0x0000000207077210 */ /* 0x000fe20007f5e0ff */
[----:B-1----:R-:W-:Y:S02]  /*749b0*/  IMAD.MOV.U32 R8, RZ, RZ, R11 ;  /* 0x000000ffff087224 */ /* 0x002fe400078e000b */
[----:B------:R-:W-:-:S02]  /*749c0*/  IMAD.MOV.U32 R9, RZ, RZ, R16 ;  /* 0x000000ffff097224 */ /* 0x000fc400078e0010 */
[----:B------:R-:W4:Y:S04]  /*749d0*/  LDL.LU R16, [R1+0x20f4] ;  /* 0x0020f40001107983 */ /* 0x000f280000300800 */
[----:B------:R-:W4:Y:S04]  /*749e0*/  LDL.LU R11, [R1+0x20fc] ;  /* 0x0020fc00010b7983 */ /* 0x000f280000300800 */
[----:B------:R-:W-:Y:S04]  /*749f0*/  STL [R1+0x2a54], R14 ;  /* 0x002a540e01007387 */ /* 0x000fe80000100800 */
[----:B------:R1:W-:Y:S02]  /*74a00*/  LDGSTS.E [R6+0x3b00], desc[UR74][R8.64], P0 ;  /* 0x03b0000008067fae */ /* 0x0003e400081a104a */
[----:B-1----:R-:W-:-:S02]  /*74a10*/  IMAD.MOV.U32 R8, RZ, RZ, R14 ;  /* 0x000000ffff087224 */ /* 0x002fc400078e000e */
[----:B--2---:R-:W-:Y:S01]  /*74a20*/  IMAD.X R17, R17, 0x1, R3, P1 ;  /* 0x0000000111117824 */ /* 0x004fe200008e0603 */
        /* <DEDUP_REMOVED lines=8> */
[----:B---3--:R-:W-:Y:S01]  /*74ab0*/  IADD3 R10, P1, PT, R10, R2, RZ ;  /* 0x000000020a0a7210 */ /* 0x008fe20007f3e0ff */
[----:B--2---:R-:W-:-:S02]  /*74ac0*/  IMAD.MOV.U32 R9, RZ, RZ, R13 ;  /* 0x000000ffff097224 */ /* 0x004fc400078e000d */
[----:B------:R-:W-:Y:S01]  /*74ad0*/  IMAD.MOV.U32 R8, RZ, RZ, R7 ;  /* 0x000000ffff087224 */ /* 0x000fe200078e0007 */
[----:B-1----:R-:W2:Y:S04]  /*74ae0*/  LDL.LU R13, [R1+0x2104] ;  /* 0x00210400010d7983 */ /* 0x002ea80000300800 */
[----:B------:R-:W3:Y:S04]  /*74af0*/  LDL.LU R7, [R1+0x210c] ;  /* 0x00210c0001077983 */ /* 0x000ee80000300800 */
[----:B------:R-:W-:Y:S01]  /*74b00*/  STL [R1+0x2a44], R10 ;  /* 0x002a440a01007387 */ /* 0x000fe20000100800 */
[----:B------:R-:W-:-:S03]  /*74b10*/  UISETP.GT.AND UP1, UPT, UR14, 0xb, UPT ;  /* 0x0000000b0e00788c */ /* 0x000fc6000bf24270 */
[----:B------:R1:W-:Y:S01]  /*74b20*/  LDGSTS.E [R6+0x3d00], desc[UR74][R8.64], P0 ;  /* 0x03d0000008067fae */ /* 0x0003e200081a104a */
[----:B----4-:R-:W-:-:S05]  /*74b30*/  IMAD.X R15, R15, 0x1, R3, P1 ;  /* 0x000000010f0f7824 */ /* 0x010fca00008e0603 */
[----:B------:R4:W-:Y:S04]  /*74b40*/  STL [R1+0x2a38], R15 ;  /* 0x002a380f01007387 */ /* 0x0009e80000100800 */
[----:B------:R-:W3:Y:S04]  /*74b50*/  LDL.LU R18, [R1+0x2100] ;  /* 0x0021000001127983 */ /* 0x000ee80000300800 */
[----:B------:R-:W3:Y:S01]  /*74b60*/  LDL.LU R19, [R1+0x2108] ;  /* 0x0021080001137983 */ /* 0x000ee20000300800 */
[----:B------:R-:W-:Y:S01]  /*74b70*/  USEL UR10, URZ, 0x4, !UP1 ;  /* 0x00000004ff0a7887 */ /* 0x000fe2000c800000 */
[----:B-1----:R-:W-:Y:S01]  /*74b80*/  MOV R8, R10 ;  /* 0x0000000a00087202 */ /* 0x002fe20000000f00 */
[----:B------:R-:W-:-:S02]  /*74b90*/  IMAD.MOV.U32 R9, RZ, RZ, R15 ;  /* 0x000000ffff097224 */ /* 0x000fc400078e000f */
[----:B------:R-:W-:-:S03]  /*74ba0*/  USEL UR10, UR10, URZ, !UP0 ;  /* 0x000000ff0a0a7287 */ /* 0x000fc6000c000000 */
[----:B------:R1:W-:Y:S04]  /*74bb0*/  LDGSTS.E [R6+0x3e00], desc[UR74][R8.64], P0 ;  /* 0x03e0000008067fae */ /* 0x0003e800081a104a */
[----:B----4-:R-:W4:Y:S04]  /*74bc0*/  LDL.LU R15, [R1+0x2114] ;  /* 0x00211400010f7983 */ /* 0x010f280000300800 */
[----:B------:R-:W4:Y:S01]  /*74bd0*/  LDL.LU R10, [R1+0x211c] ;  /* 0x00211c00010a7983 */ /* 0x000f220000300800 */
[----:B------:R-:W-:-:S05]  /*74be0*/  IADD3 R12, P2, PT, R12, R2, RZ ;  /* 0x000000020c0c7210 */ /* 0x000fca0007f5e0ff */
[--C-:B------:R-:W-:Y:S01]  /*74bf0*/  IMAD.X R20, R20, 0x1, R3.reuse, P2 ;  /* 0x0000000114147824 */ /* 0x100fe200010e0603 */
[----:B------:R-:W-:Y:S01]  /*74c00*/  IADD3 R21, P3, PT, R21, R2, RZ ;  /* 0x0000000215157210 */ /* 0x000fe20007f7e0ff */
[----:B-1----:R-:W-:Y:S02]  /*74c10*/  IMAD.MOV.U32 R8, RZ, RZ, R12 ;  /* 0x000000ffff087224 */ /* 0x002fe400078e000c */
[----:B------:R-:W-:Y:S01]  /*74c20*/  IMAD.MOV.U32 R9, RZ, RZ, R20 ;  /* 0x000000ffff097224 */ /* 0x000fe200078e0014 */
[----:B------:R-:W-:Y:S01]  /*74c30*/  ISETP.NE.U32.AND P1, PT, RZ, UR10, PT ;  /* 0x0000000aff007c0c */ /* 0x000fe2000bf25070 */
[----:B------:R-:W-:Y:S04]  /*74c40*/  STL [R1+0x2a3c], R12 ;  /* 0x002a3c0c01007387 */ /* 0x000fe80000100800 */
[----:B------:R1:W-:Y:S04]  /*74c50*/  STL [R1+0x2024], R20 ;  /* 0x0020241401007387 */ /* 0x0003e80000100800 */
[----:B------:R1:W-:Y:S04]  /*74c60*/  LDGSTS.E [R6+0x3f00], desc[UR74][R8.64], P0 ;  /* 0x03f0000008067fae */ /* 0x0003e800081a104a */
[----:B------:R-:W-:Y:S01]  /*74c70*/  STL [R1+0x20ec], R21 ;  /* 0x0020ec1501007387 */ /* 0x000fe20000100800 */
[----:B------:R-:W-:-:S03]  /*74c80*/  IMAD.X R22, R22, 0x1, R3, P3 ;  /* 0x0000000116167824 */ /* 0x000fc600018e0603 */
[----:B-1----:R-:W4:Y:S01]  /*74c90*/  LDL.LU R20, [R1+0x2110] ;  /* 0x0021100001147983 */ /* 0x002f220000300800 */
[-C--:B------:R-:W-:Y:S02]  /*74ca0*/  IADD3 R16, P0, PT, R16, R2.reuse, RZ ;  /* 0x0000000210107210 */ /* 0x080fe40007f1e0ff */
[----:B------:R-:W-:Y:S01]  /*74cb0*/  MOV R8, R21 ;  /* 0x0000001500087202 */ /* 0x000fe20000000f00 */
[----:B------:R-:W-:Y:S01]  /*74cc0*/  IMAD.MOV.U32 R9, RZ, RZ, R22 ;  /* 0x000000ffff097224 */ /* 0x000fe200078e0016 */
[----:B------:R-:W-:Y:S01]  /*74cd0*/  IADD3 R11, P2, PT, R11, R2, RZ ;  /* 0x000000020b0b7210 */ /* 0x000fe20007f5e0ff */
        /* <DEDUP_REMOVED lines=10> */
[----:B------:R-:W-:-:S03]  /*74d80*/  IMAD.MOV.U32 R9, RZ, RZ, R17 ;  /* 0x000000ffff097224 */ /* 0x000fc600078e0011 */
[----:B------:R3:W-:Y:S01]  /*74d90*/  STL [R1+0x20f8], R14 ;  /* 0x0020f80e01007387 */ /* 0x0007e20000100800 */
[----:B--2---:R-:W-:-:S03]  /*74da0*/  IADD3 R13, P0, PT, R13, R2, RZ ;  /* 0x000000020d0d7210 */ /* 0x004fc60007f1e0ff */
[----:B------:R2:W-:Y:S04]  /*74db0*/  LDGSTS.E [R6+0x5900], desc[UR74][R8.64], P1 ;  /* 0x0590000008067fae */ /* 0x0005e800089a104a */
[----:B-1----:R-:W4:Y:S01]  /*74dc0*/  LDL.LU R17, [R1+0x2120] ;  /* 0x0021200001117983 */ /* 0x002f220000300800 */
[----:B---3--:R-:W-:Y:S02]  /*74dd0*/  IADD3 R7, P2, PT, R7, R2, RZ ;  /* 0x0000000207077210 */ /* 0x008fe40007f5e0ff */
[----:B--2---:R-:W-:Y:S01]  /*74de0*/  MOV R8, R11 ;  /* 0x0000000b00087202 */ /* 0x004fe20000000f00 */
[----:B------:R-:W-:Y:S02]  /*74df0*/  IMAD.MOV.U32 R9, RZ, RZ, R14 ;  /* 0x000000ffff097224 */ /* 0x000fe400078e000e */
[----:B------:R-:W2:Y:S01]  /*74e00*/  LDL.LU R14, [R1+0x21ec] ;  /* 0x0021ec00010e7983 */ /* 0x000ea20000300800 */
[----:B------:R-:W-:-:S03]  /*74e10*/  IMAD.X R18, R18, 0x1, R3, P0 ;  /* 0x0000000112127824 */ /* 0x000fc600000e0603 */
        /* <DEDUP_REMOVED lines=10> */
[----:B------:R-:W3:Y:S01]  /*74ec0*/  LDL.LU R13, [R1+0x21f0] ;  /* 0x0021f000010d7983 */ /* 0x000ee20000300800 */
[----:B----4-:R-:W-:-:S03]  /*74ed0*/  IADD3 R15, P0, PT, R15, R2, RZ ;  /* 0x000000020f0f7210 */ /* 0x010fc60007f1e0ff */
[----:B------:R4:W-:Y:S01]  /*74ee0*/  LDGSTS.E [R6+0x5b00], desc[UR74][R8.64], P1 ;  /* 0x05b0000008067fae */ /* 0x0009e200089a104a */
[----:B------:R-:W-:Y:S02]  /*74ef0*/  IADD3 R10, P2, PT, R10, R2, RZ ;  /* 0x000000020a0a7210 */ /* 0x000fe40007f5e0ff */
[----:B----4-:R-:W-:Y:S01]  /*74f00*/  MOV R8, R7 ;  /* 0x0000000700087202 */ /* 0x010fe20000000f00 */
[----:B------:R-:W-:Y:S02]  /*74f10*/  IMAD.MOV.U32 R9, RZ, RZ, R19 ;  /* 0x000000ffff097224 */ /* 0x000fe400078e0013 */
[--C-:B------:R-:W-:Y:S01]  /*74f20*/  IMAD.X R20, R20, 0x1, R3.reuse, P0 ;  /* 0x0000000114147824 */ /* 0x100fe200000e0603 */
[----:B-1----:R-:W4:Y:S04]  /*74f30*/  LDL.LU R19, [R1+0x21fc] ;  /* 0x0021fc0001137983 */ /* 0x002f280000300800 */
        /* <DEDUP_REMOVED lines=19> */
[----:B------:R2:W-:Y:S01]  /*75070*/  STL [R1+0x2124], R16 ;  /* 0x0021241001007387 */ /* 0x0005e20000100800 */
[----:B-1----:R-:W-:-:S03]  /*75080*/  IMAD.MOV.U32 R8, RZ, RZ, R16 ;  /* 0x000000ffff087224 */ /* 0x002fc600078e0010 */
[----:B------:R1:W-:Y:S04]  /*75090*/  STL [R1+0x2120], R17 ;  /* 0x0021201101007387 */ /* 0x0003e80000100800 */
[----:B--2---:R-:W2:Y:S01]  /*750a0*/  LDL.LU R16, [R1+0x2208] ;  /* 0x0022080001107983 */ /* 0x004ea20000300800 */
[----:B------:R-:W-:-:S03]  /*750b0*/  IMAD.MOV.U32 R9, RZ, RZ, R17 ;  /* 0x000000ffff097224 */ /* 0x000fc600078e0011 */
[----:B-1----:R-:W2:Y:S01]  /*750c0*/  LDL.LU R17, [R1+0x2210] ;  /* 0x0022100001117983 */ /* 0x002ea20000300800 */
[----:B------:R-:W-:-:S03]  /*750d0*/  UISETP.GT.AND UP1, UPT, UR14, 0xf, UPT ;  /* 0x0000000f0e00788c */ /* 0x000fc6000bf24270 */
[----:B------:R1:W-:Y:S01]  /*750e0*/  LDGSTS.E [R6+0x5f00], desc[UR74][R8.64], P1 ;  /* 0x05f0000008067fae */ /* 0x0003e200089a104a */
[-C--:B------:R-:W-:Y:S01]  /*750f0*/  IADD3 R14, P1, PT, R14, R2.reuse, RZ ;  /* 0x000000020e0e7210 */ /* 0x080fe20007f3e0ff */
[----:B------:R-:W-:Y:S01]  /*75100*/  USEL UR10, URZ, 0x4, !UP1 ;  /* 0x00000004ff0a7887 */ /* 0x000fe2000c800000 */
[----:B---3--:R-:W-:-:S03]  /*75110*/  IADD3 R11, P2, PT, R11, R2, RZ ;  /* 0x000000020b0b7210 */ /* 0x008fc60007f5e0ff */
[----:B------:R-:W-:Y:S01]  /*75120*/  USEL UR10, UR10, URZ, !UP0 ;  /* 0x000000ff0a0a7287 */ /* 0x000fe2000c000000 */
[----:B------:R3:W-:Y:S01]  /*75130*/  STL [R1+0x21ec], R14 ;  /* 0x0021ec0e01007387 */ /* 0x0007e20000100800 */
[----:B------:R-:W-:Y:S02]  /*75140*/  IMAD.X R18, R18, 0x1, R3, P1 ;  /* 0x0000000112127824 */ /* 0x000fe400008e0603 */
[----:B-1----:R-:W-:Y:S01]  /*75150*/  IMAD.MOV.U32 R8, RZ, RZ, R14 ;  /* 0x000000ffff087224 */ /* 0x002fe200078e000e */
[----:B------:R-:W-:Y:S02]  /*75160*/  IADD3.X R13, PT, PT, R13, R3, RZ, P2, !PT ;  /* 0x000000030d0d7210 */ /* 0x000fe400017fe4ff */
[----:B------:R1:W-:Y:S04]  /*75170*/  STL [R1+0x21e8], R18 ;  /* 0x0021e81201007387 */ /* 0x0003e80000100800 */
[----:B------:R1:W-:Y:S04]  /*75180*/  STL [R1+0x21f4], R11 ;  /* 0x0021f40b01007387 */ /* 0x0003e80000100800 */
[----:B---3--:R-:W3:Y:S01]  /*75190*/  LDL.LU R14, [R1+0x221c] ;  /* 0x00221c00010e7983 */ /* 0x008ee20000300800 */
[----:B------:R-:W-:Y:S01]  /*751a0*/  ISETP.NE.U32.AND P0, PT, RZ, UR10, PT ;  /* 0x0000000aff007c0c */ /* 0x000fe2000bf05070 */
[----:B------:R-:W-:-:S02]  /*751b0*/  IMAD.MOV.U32 R9, RZ, RZ, R18 ;  /* 0x000000ffff097224 */ /* 0x000fc400078e0012 */
[----:B------:R4:W-:Y:S04]  /*751c0*/  STL [R1+0x21f0], R13 ;  /* 0x0021f00d01007387 */ /* 0x0009e80000100800 */
[----:B-1----:R-:W3:Y:S01]  /*751d0*/  LDL.LU R18, [R1+0x2218] ;  /* 0x0022180001127983 */ /* 0x002ee20000300800 */
[----:B----4-:R-:W-:-:S05]  /*751e0*/  IADD3 R19, P1, PT, R19, R2, RZ ;  /* 0x0000000213137210 */ /* 0x010fca0007f3e0ff */
[----:B------:R1:W-:Y:S01]  /*751f0*/  LDGSTS.E [R6+0x7800], desc[UR74][R8.64], P0 ;  /* 0x0780000008067fae */ /* 0x0003e200081a104a */
[----:B------:R-:W-:Y:S01]  /*75200*/  IADD3 R7, P2, PT, R7, R2, RZ ;  /* 0x0000000207077210 */ /* 0x000fe20007f5e0ff */
[----:B-1----:R-:W-:Y:S02]  /*75210*/  IMAD.MOV.U32 R8, RZ, RZ, R11 ;  /* 0x000000ffff087224 */ /* 0x002fe400078e000b */
[----:B------:R-:W-:Y:S01]  /*75220*/  IMAD.MOV.U32 R9, RZ, RZ, R13 ;  /* 0x000000ffff097224 */ /* 0x000fe200078e000d */
[----:B------:R-:W4:Y:S04]  /*75230*/  LDL.LU R11, [R1+0x2224] ;  /* 0x00222400010b7983 */ /* 0x000f280000300800 */
[----:B------:R-:W4:Y:S01]  /*75240*/  LDL.LU R13, [R1+0x22ec] ;  /* 0x0022ec00010d7983 */ /* 0x000f220000300800 */
[----:B------:R-:W-:-:S03]  /*75250*/  IMAD.X R20, R20, 0x1, R3, P1 ;  /* 0x0000000114147824 */ /* 0x000fc600008e0603 */
[----:B------:R-:W-:Y:S04]  /*75260*/  STL [R1+0x21fc], R19 ;  /* 0x0021fc1301007387 */ /* 0x000fe80000100800 */
[----:B------:R1:W-:Y:S04]  /*75270*/  LDGSTS.E [R6+0x7900], desc[UR74][R8.64], P0 ;  /* 0x0790000008067fae */ /* 0x0003e800081a104a */
[----:B------:R1:W-:Y:S04]  /*75280*/  STL [R1+0x21f8], R20 ;  /* 0x0021f81401007387 */ /* 0x0003e80000100800 */
[----:B------:R-:W-:Y:S01]  /*75290*/  STL [R1+0x2204], R7 ;  /* 0x0022040701007387 */ /* 0x000fe20000100800 */
[----:B------:R-:W-:Y:S01]  /*752a0*/  IADD3.X R15, PT, PT, R15, R3, RZ, P2, !PT ;  /* 0x000000030f0f7210 */ /* 0x000fe200017fe4ff */
[----:B-1----:R-:W-:-:S02]  /*752b0*/  IMAD.MOV.U32 R9, RZ, RZ, R20 ;  /* 0x000000ffff097224 */ /* 0x002fc400078e0014 */
[----:B------:R-:W4:Y:S01]  /*752c0*/  LDL.LU R20, [R1+0x2220] ;  /* 0x0022200001147983 */ /* 0x000f220000300800 */
[----:B------:R-:W-:Y:S01]  /*752d0*/  IMAD.MOV.U32 R8, RZ, RZ, R19 ;  /* 0x000000ffff087224 */ /* 0x000fe200078e0013 */
[----:B------:R-:W-:-:S04]  /*752e0*/  IADD3 R12, P1, PT, R12, R2, RZ ;  /* 0x000000020c0c7210 */ /* 0x000fc80007f3e0ff */
[----:B------:R1:W-:Y:S04]  /*752f0*/  LDGSTS.E [R6+0x7a00], desc[UR74][R8.64], P0 ;  /* 0x07a0000008067fae */ /* 0x0003e800081a104a */
[----:B------:R1:W-:Y:S04]  /*75300*/  STL [R1+0x2200], R15 ;  /* 0x0022000f01007387 */ /* 0x0003e80000100800 */
[----:B------:R-:W4:Y:S01]  /*75310*/  LDL.LU R19, [R1+0x22e8] ;  /* 0x0022e80001137983 */ /* 0x000f220000300800 */
[----:B------:R-:W-:Y:S01]  /*75320*/  IADD3 R10, P2, PT, R10, R2, RZ ;  /* 0x000000020a0a7210 */ /* 0x000fe20007f5e0ff */
[----:B-1----:R-:W-:-:S02]  /*75330*/  IMAD.MOV.U32 R8, RZ, RZ, R7 ;  /* 0x000000ffff087224 */ /* 0x002fc400078e0007 */
[----:B------:R-:W-:Y:S02]  /*75340*/  IMAD.MOV.U32 R9, RZ, RZ, R15 ;  /* 0x000000ffff097224 */ /* 0x000fe400078e000f */
[----:B------:R-:W4:Y:S04]  /*75350*/  LDL.LU R15, [R1+0x22f4] ;  /* 0x0022f400010f7983 */ /* 0x000f280000300800 */
[----:B------:R-:W4:Y:S04]  /*75360*/  LDL.LU R7, [R1+0x22fc] ;  /* 0x0022fc0001077983 */ /* 0x000f280000300800 */
[----:B------:R-:W-:Y:S04]  /*75370*/  STL [R1+0x220c], R12 ;  /* 0x00220c0c01007387 */ /* 0x000fe80000100800 */
[----:B------:R1:W-:Y:S02]  /*75380*/  LDGSTS.E [R6+0x7b00], desc[UR74][R8.64], P0 ;  /* 0x07b0000008067fae */ /* 0x0003e400081a104a */
[----:B-1----:R-:W-:-:S02]  /*75390*/  IMAD.MOV.U32 R8, RZ, RZ, R12 ;  /* 0x000000ffff087224 */ /* 0x002fc400078e000c */
[----:B--2---:R-:W-:-:S04]  /*753a0*/  IMAD.X R16, R16, 0x1, R3, P1 ;  /* 0x0000000110107824 */ /* 0x004fc800008e0603 */
[----:B------:R-:W-:Y:S01]  /*753b0*/  IMAD.MOV.U32 R9, RZ, RZ, R16 ;  /* 0x000000ffff097224 */ /* 0x000fe200078e0010 */
[----:B------:R1:W-:Y:S04]  /*753c0*/  STL [R1+0x2208], R16 ;  /* 0x0022081001007387 */ /* 0x0003e80000100800 */
[----:B------:R-:W-:Y:S01]  /*753d0*/  STL [R1+0x2214], R10 ;  /* 0x0022140a01007387 */ /* 0x000fe20000100800 */
[----:B------:R-:W-:-:S03]  /*753e0*/  IADD3.X R17, PT, PT, R17, R3, RZ, P2, !PT ;  /* 0x0000000311117210 */ /* 0x000fc600017fe4ff */
[----:B------:R2:W-:Y:S04]  /*753f0*/  LDGSTS.E [R6+0x7c00], desc[UR74][R8.64], P0 ;  /* 0x07c0000008067fae */ /* 0x0005e800081a104a */
[----:B-1----:R-:W4:Y:S04]  /*75400*/  LDL.LU R16, [R1+0x22f0] ;  /* 0x0022f00001107983 */ /* 0x002f280000300800 */
[----:B------:R1:W-:Y:S04]  /*75410*/  STL [R1+0x2210], R17 ;  /* 0x0022101101007387 */ /* 0x0003e80000100800 */
[----:B------:R-:W4:Y:S01]  /*75420*/  LDL.LU R12, [R1+0x22f8] ;  /* 0x0022f800010c7983 */ /* 0x000f220000300800 */
[----:B--2---:R-:W-:-:S02]  /*75430*/  IMAD.MOV.U32 R8, RZ, RZ, R10 ;  /* 0x000000ffff087224 */ /* 0x004fc400078e000a */
[----:B------:R-:W-:Y:S02]  /*75440*/  IMAD.MOV.U32 R9, RZ, RZ, R17 ;  /* 0x000000ffff097224 */ /* 0x000fe400078e0011 */
[----:B-1----:R-:W2:Y:S04]  /*75450*/  LDL.LU R17, [R1+0x2304] ;  /* 0x0023040001117983 */ /* 0x002ea80000300800 */
[----:B------:R-:W2:Y:S01]  /*75460*/  LDL.LU R10, [R1+0x230c] ;  /* 0x00230c00010a7983 */ /* 0x000ea20000300800 */
[----:B---3--:R-:W-:-:S03]  /*75470*/  IADD3 R14, P1, PT, R14, R2, RZ ;  /* 0x000000020e0e7210 */ /* 0x008fc60007f3e0ff */
[----:B------:R1:W-:Y:S02]  /*75480*/  LDGSTS.E [R6+0x7d00], desc[UR74][R8.64], P0 ;  /* 0x07d0000008067fae */ /* 0x0003e400081a104a */
[----:B------:R-:W-:Y:S02]  /*75490*/  IMAD.X R18, R18, 0x1, R3, P1 ;  /* 0x0000000112127824 */ /* 0x000fe400008e0603 */
[----:B------:R-:W-:Y:S04]  /*754a0*/  STL [R1+0x221c], R14 ;  /* 0x00221c0e01007387 */ /* 0x000fe80000100800 */
[----:B------:R3:W-:Y:S01]  /*754b0*/  STL [R1+0x2218], R18 ;  /* 0x0022181201007387 */ /* 0x0007e20000100800 */
[----:B-1----:R-:W-:Y:S01]  /*754c0*/  IMAD.MOV.U32 R9, RZ, RZ, R18 ;  /* 0x000000ffff097224 */ /* 0x002fe200078e0012 */
[----:B------:R-:W-:Y:S01]  /*754d0*/  UISETP.GT.AND UP1, UPT, UR14, 0x13, UPT ;  /* 0x000000130e00788c */ /* 0x000fe2000bf24270 */
[----:B------:R-:W-:Y:S01]  /*754e0*/  MOV R8, R14 ;  /* 0x0000000e00087202 */ /* 0x000fe20000000f00 */
[----:B---3--:R-:W3:Y:S04]  /*754f0*/  LDL.LU R18, [R1+0x2300] ;  /* 0x0023000001127983 */ /* 0x008ee80000300800 */
[----:B------:R-:W3:Y:S01]  /*75500*/  LDL.LU R14, [R1+0x2308] ;  /* 0x00230800010e7983 */ /* 0x000ee20000300800 */
[----:B------:R-:W-:-:S03]  /*75510*/  USEL UR10, URZ, 0x4, !UP1 ;  /* 0x00000004ff0a7887 */ /* 0x000fc6000c800000 */
[----:B------:R1:W-:Y:S01]  /*75520*/  LDGSTS.E [R6+0x7e00], desc[UR74][R8.64], P0 ;  /* 0x07e0000008067fae */ /* 0x0003e200081a104a */
[-C--:B----4-:R-:W-:Y:S01]  /*75530*/  IADD3 R11, P2, PT, R11, R2.reuse, RZ ;  /* 0x000000020b0b7210 */ /* 0x090fe20007f5e0ff */
[----:B------:R-:W-:Y:S01]  /*75540*/  USEL UR10, UR10, URZ, !UP0 ;  /* 0x000000ff0a0a7287 */ /* 0x000fe2000c000000 */
[----:B------:R-:W-:-:S03]  /*75550*/  IADD3 R13, P3, PT, R13, R2, RZ ;  /* 0x000000020d0d7210 */ /* 0x000fc60007f7e0ff */
[----:B------:R4:W-:Y:S01]  /*75560*/  STL [R1+0x2224], R11 ;  /* 0x0022240b01007387 */ /* 0x0009e20000100800 */
[----:B-1----:R-:W-:Y:S01]  /*75570*/  IMAD.MOV.U32 R8, RZ, RZ, R11 ;  /* 0x000000ffff087224 */ /* 0x002fe200078e000b */
[----:B------:R-:W-:Y:S01]  /*75580*/  ISETP.NE.U32.AND P1, PT, RZ, UR10, PT ;  /* 0x0000000aff007c0c */ /* 0x000fe2000bf25070 */
[----:B------:R-:W-:-:S04]  /*75590*/  IMAD.X R20, R20, 0x1, R3, P2 ;  /* 0x0000000114147824 */ /* 0x000fc800010e0603 */
[----:B------:R-:W-:Y:S01]  /*755a0*/  IMAD.MOV.U32 R9, RZ, RZ, R20 ;  /* 0x000000ffff097224 */ /* 0x000fe200078e0014 */
[----:B------:R-:W-:Y:S04]  /*755b0*/  STL [R1+0x2220], R20 ;  /* 0x0022201401007387 */ /* 0x000fe80000100800 */
[----:B------:R1:W-:Y:S01]  /*755c0*/  STL [R1+0x22ec], R13 ;  /* 0x0022ec0d01007387 */ /* 0x0003e20000100800 */
[----:B------:R-:W-:-:S03]  /*755d0*/  IMAD.X R19, R19, 0x1, R3, P3 ;  /* 0x0000000113137824 */ /* 0x000fc600018e0603 */
[----:B------:R-:W3:Y:S04]  /*755e0*/  LDL.LU R21, [R1+0x2314] ;  /* 0x0023140001157983 */ /* 0x000ee80000300800 */
[----:B------:R1:W-:Y:S04]  /*755f0*/  LDGSTS.E [R6+0x7f00], desc[UR74][R8.64], P0 ;  /* 0x07f0000008067fae */ /* 0x0003e800081a104a */
[----:B------:R-:W-:Y:S04]  /*75600*/  STL [R1+0x22e8], R19 ;  /* 0x0022e81301007387 */ /* 0x000fe80000100800 */
[----:B----4-:R-:W4:Y:S04]  /*75610*/  LDL.LU R11, [R1+0x231c] ;  /* 0x00231c00010b7983 */ /* 0x010f280000300800 */
[----:B------:R-:W4:Y:S01]  /*75620*/  LDL.LU R22, [R1+0x2310] ;  /* 0x0023100001167983 */ /* 0x000f220000300800 */
[----:B------:R-:W-:-:S02]  /*75630*/  IADD3 R15, P0, PT, R15, R2, RZ ;  /* 0x000000020f0f7210 */ /* 0x000fc40007f1e0ff */
[----:B-1----:R-:W-:Y:S01]  /*75640*/  MOV R8, R13 ;  /* 0x0000000d00087202 */ /* 0x002fe20000000f00 */
[----:B------:R-:W-:Y:S01]  /*75650*/  IMAD.MOV.U32 R9, RZ, RZ, R19 ;  /* 0x000000ffff097224 */ /* 0x000fe200078e0013 */
[----:B------:R-:W-:Y:S01]  /*75660*/  IADD3 R7, P2, PT, R7, R2, RZ ;  /* 0x0000000207077210 */ /* 0x000fe20007f5e0ff */
[----:B------:R-:W4:Y:S04]  /*75670*/  LDL.LU R13, [R1+0x2318] ;  /* 0x00231800010d7983 */ /* 0x000f280000300800 */
[----:B------:R1:W-:Y:S04]  /*75680*/  STL [R1+0x22f4], R15 ;  /* 0x0022f40f01007387 */ /* 0x0003e80000100800 */
[----:B------:R1:W-:Y:S02]  /*75690*/  LDGSTS.E [R6+0x9800], desc[UR74][R8.64], P1 ;  /* 0x0980000008067fae */ /* 0x0003e400089a104a */
[----:B-1----:R-:W-:-:S02]  /*756a0*/  IMAD.MOV.U32 R8, RZ, RZ, R15 ;  /* 0x000000ffff087224 */ /* 0x002fc400078e000f */
[--C-:B------:R-:W-:Y:S02]  /*756b0*/  IMAD.X R16, R16, 0x1, R3.reuse, P0 ;  /* 0x0000000110107824 */ /* 0x100fe400000e0603 */
[----:B------:R-:W-:-:S03]  /*756c0*/  IMAD.X R12, R12, 0x1, R3, P2 ;  /* 0x000000010c0c7824 */ /* 0x000fc600010e0603 */
[----:B------:R1:W-:Y:S04]  /*756d0*/  STL [R1+0x22f0], R16 ;  /* 0x0022f01001007387 */ /* 0x0003e80000100800 */
[----:B------:R1:W-:Y:S04]  /*756e0*/  STL [R1+0x22fc], R7 ;  /* 0x0022fc0701007387 */ /* 0x0003e80000100800 */
[----:B------:R-:W4:Y:S01]  /*756f0*/  LDL.LU R15, [R1+0x2324] ;  /* 0x00232400010f7983 */ /* 0x000f220000300800 */
[----:B------:R-:W-:-:S03]  /*75700*/  IMAD.MOV.U32 R9, RZ, RZ, R16 ;  /* 0x000000ffff097224 */ /* 0x000fc600078e0010 */
[----:B------:R1:W-:Y:S01]  /*75710*/  STL [R1+0x22f8], R12 ;  /* 0x0022f80c01007387 */ /* 0x0003e20000100800 */
[-C--:B--2---:R-:W-:Y:S02]  /*75720*/  IADD3 R17, P0, PT, R17, R2.reuse, RZ ;  /* 0x0000000211117210 */ /* 0x084fe40007f1e0ff */
[----:B------:R-:W-:Y:S01]  /*75730*/  IADD3 R10, P2, PT, R10, R2, RZ ;  /* 0x000000020a0a7210 */ /* 0x000fe20007f5e0ff */
[----:B------:R2:W-:Y:S04]  /*75740*/  LDGSTS.E [R6+0x9900], desc[UR74][R8.64], P1 ;  /* 0x0990000008067fae */ /* 0x0005e800089a104a */
[----:B-1----:R-:W4:Y:S01]  /*75750*/  LDL.LU R16, [R1+0x2320] ;  /* 0x0023200001107983 */ /* 0x002f220000300800 */
[----:B--2---:R-:W-:Y:S01]  /*75760*/  MOV R8, R7 ;  /* 0x0000000700087202 */ /* 0x004fe20000000f00 */
[----:B------:R-:W-:-:S02]  /*75770*/  IMAD.MOV.U32 R9, RZ, RZ, R12 ;  /* 0x000000ffff097224 */ /* 0x000fc400078e000c */
[----:B------:R-:W2:Y:S04]  /*75780*/  LDL.LU R7, [R1+0x23ec] ;  /* 0x0023ec0001077983 */ /* 0x000ea80000300800 */
[----:B------:R-:W2:Y:S04]  /*75790*/  LDL.LU R12, [R1+0x23f4] ;  /* 0x0023f400010c7983 */ /* 0x000ea80000300800 */
[----:B------:R-:W-:Y:S04]  /*757a0*/  STL [R1+0x2304], R17 ;  /* 0x0023041101007387 */ /* 0x000fe80000100800 */
[----:B------:R1:W-:Y:S01]  /*757b0*/  LDGSTS.E [R6+0x9a00], desc[UR74][R8.64], P1 ;  /* 0x09a0000008067fae */ /* 0x0003e200089a104a */
[----:B---3--:R-:W-:-:S02]  /*757c0*/  IMAD.X R18, R18, 0x1, R3, P0 ;  /* 0x0000000112127824 */ /* 0x008fc400000e0603 */
[----:B------:R-:W-:-:S03]  /*757d0*/  IMAD.X R14, R14, 0x1, R3, P2 ;  /* 0x000000010e0e7824 */ /* 0x000fc600010e0603 */
[----:B------:R3:W-:Y:S04]  /*757e0*/  STL [R1+0x2300], R18 ;  /* 0x0023001201007387 */ /* 0x0007e80000100800 */
[----:B------:R-:W-:Y:S04]  /*757f0*/  STL [R1+0x230c], R10 ;  /* 0x00230c0a01007387 */ /* 0x000fe80000100800 */
[----:B------:R-:W2:Y:S04]  /*75800*/  LDL.LU R20, [R1+0x23e8] ;  /* 0x0023e80001147983 */ /* 0x000ea80000300800 */
[----:B------:R3:W-:Y:S04]  /*75810*/  STL [R1+0x2308], R14 ;  /* 0x0023080e01007387 */ /* 0x0007e80000100800 */
[----:B------:R-:W2:Y:S01]  /*75820*/  LDL.LU R19, [R1+0x23f0] ;  /* 0x0023f00001137983 */ /* 0x000ea20000300800 */
[----:B-1----:R-:W-:-:S02]  /*75830*/  IMAD.MOV.U32 R8, RZ, RZ, R17 ;  /* 0x000000ffff087224 */ /* 0x002fc400078e0011 */
[----:B------:R-:W-:Y:S02]  /*75840*/  IMAD.MOV.U32 R9, RZ, RZ, R18 ;  /* 0x000000ffff097224 */ /* 0x000fe400078e0012 */
[----:B---3--:R-:W3:Y:S04]  /*75850*/  LDL.LU R18, [R1+0x23f8] ;  /* 0x0023f80001127983 */ /* 0x008ee80000300800 */
[----:B------:R-:W3:Y:S04]  /*75860*/  LDL.LU R17, [R1+0x23fc] ;  /* 0x0023fc0001117983 */ /* 0x000ee80000300800 */
[----:B------:R1:W-:Y:S02]  /*75870*/  LDGSTS.E [R6+0x9b00], desc[UR74][R8.64], P1 ;  /* 0x09b0000008067fae */ /* 0x0003e400089a104a */
[----:B-1----:R-:W-:Y:S01]  /*75880*/  IMAD.MOV.U32 R9, RZ, RZ, R14 ;  /* 0x000000ffff097224 */ /* 0x002fe200078e000e */
[----:B------:R-:W-:Y:S01]  /*75890*/  MOV R8, R10 ;  /* 0x0000000a00087202 */ /* 0x000fe20000000f00 */
[----:B------:R-:W3:Y:S01]  /*758a0*/  LDL.LU R14, [R1+0x2400] ;  /* 0x00240000010e7983 */ /* 0x000ee20000300800 */
[----:B------:R-:W-:-:S03]  /*758b0*/  IADD3 R21, P0, PT, R21, R2, RZ ;  /* 0x0000000215157210 */ /* 0x000fc60007f1e0ff */
[----:B------:R-:W3:Y:S01]  /*758c0*/  LDL.LU R10, [R1+0x2404] ;  /* 0x00240400010a7983 */ /* 0x000ee20000300800 */
[----:B----4-:R-:W-:-:S03]  /*758d0*/  IADD3 R11, P2, PT, R11, R2, RZ ;  /* 0x000000020b0b7210 */ /* 0x010fc60007f5e0ff */
[----:B------:R1:W-:Y:S01]  /*758e0*/  LDGSTS.E [R6+0x9c00], desc[UR74][R8.64], P1 ;  /* 0x09c0000008067fae */ /* 0x0003e200089a104a */
[----:B------:R-:W-:-:S03]  /*758f0*/  IMAD.X R22, R22, 0x1, R3, P0 ;  /* 0x0000000116167824 */ /* 0x000fc600000e0603 */
[----:B------:R-:W-:Y:S04]  /*75900*/  STL [R1+0x2314], R21 ;  /* 0x0023141501007387 */ /* 0x000fe80000100800 */
[----:B------:R-:W-:Y:S01]  /*75910*/  STL [R1+0x2310], R22 ;  /* 0x0023101601007387 */ /* 0x000fe20000100800 */
[----:B-1----:R-:W-:Y:S02]  /*75920*/  IMAD.MOV.U32 R8, RZ, RZ, R21 ;  /* 0x000000ffff087224 */ /* 0x002fe400078e0015 */
[----:B------:R-:W-:Y:S02]  /*75930*/  IMAD.MOV.U32 R9, RZ, RZ, R22 ;  /* 0x000000ffff097224 */ /* 0x000fe400078e0016 */
[----:B------:R-:W-:Y:S01]  /*75940*/  IMAD.X R13, R13, 0x1, R3, P2 ;  /* 0x000000010d0d7824 */ /* 0x000fe200010e0603 */
[----:B------:R-:W-:Y:S04]  /*75950*/  STL [R1+0x231c], R11 ;  /* 0x00231c0b01007387 */ /* 0x000fe80000100800 */
[----:B------:R1:W-:Y:S04]  /*75960*/  LDGSTS.E [R6+0x9d00], desc[UR74][R8.64], P1 ;  /* 0x09d0000008067fae */ /* 0x0003e800089a104a */
[----:B------:R4:W-:Y:S01]  /*75970*/  STL [R1+0x2318], R13 ;  /* 0x0023180d01007387 */ /* 0x0009e20000100800 */
[----:B-1----:R-:W-:Y:S01]  /*75980*/  MOV R8, R11 ;  /* 0x0000000b00087202 */ /* 0x002fe20000000f00 */
[----:B------:R-:W-:-:S02]  /*75990*/  IMAD.MOV.U32 R9, RZ, RZ, R13 ;  /* 0x000000ffff097224 */ /* 0x000fc400078e000d */
[----:B----4-:R-:W4:Y:S04]  /*759a0*/  LDL.LU R13, [R1+0x240c] ;  /* 0x00240c00010d7983 */ /* 0x010f280000300800 */
[----:B------:R-:W4:Y:S04]  /*759b0*/  LDL.LU R11, [R1+0x2414] ;  /* 0x00241400010b7983 */ /* 0x000f280000300800 */
[----:B------:R1:W-:Y:S01]  /*759c0*/  LDGSTS.E [R6+0x9e00], desc[UR74][R8.64], P1 ;  /* 0x09e0000008067fae */ /* 0x0003e200089a104a */
[----:B------:R-:W-:-:S05]  /*759d0*/  IADD3 R15, P0, PT, R15, R2, RZ ;  /* 0x000000020f0f7210 */ /* 0x000fca0007f1e0ff */
[----:B------:R-:W-:Y:S01]  /*759e0*/  IMAD.X R16, R16, 0x1, R3, P0 ;  /* 0x0000000110107824 */ /* 0x000fe200000e0603 */
[----:B------:R-:W-:Y:S03]  /*759f0*/  STL [R1+0x2324], R15 ;  /* 0x0023240f01007387 */ /* 0x000fe60000100800 */
[----:B-1----:R-:W-:Y:S01]  /*75a00*/  IMAD.MOV.U32 R9, RZ, RZ, R16 ;  /* 0x000000ffff097224 */ /* 0x002fe200078e0010 */
[----:B------:R1:W-:Y:S01]  /*75a10*/  STL [R1+0x2320], R16 ;  /* 0x0023201001007387 */ /* 0x0003e20000100800 */
[----:B------:R-:W-:Y:S01]  /*75a20*/  IMAD.MOV.U32 R8, RZ, RZ, R15 ;  /* 0x000000ffff087224 */ /* 0x000fe200078e000f */
[----:B------:R-:W-:Y:S02]  /*75a30*/  UISETP.GT.AND UP1, UPT, UR14, 0x17, UPT ;  /* 0x000000170e00788c */ /* 0x000fe4000bf24270 */
[----:B-1----:R-:W4:Y:S04]  /*75a40*/  LDL.LU R16, [R1+0x2408] ;  /* 0x0024080001107983 */ /* 0x002f280000300800 */
[----:B------:R-:W4:Y:S01]  /*75a50*/  LDL.LU R15, [R1+0x2410] ;  /* 0x00241000010f7983 */ /* 0x000f220000300800 */
[----:B------:R-:W-:-:S03]  /*75a60*/  USEL UR10, URZ, 0x4, !UP1 ;  /* 0x00000004ff0a7887 */ /* 0x000fc6000c800000 */
[----:B------:R1:W-:Y:S01]  /*75a70*/  LDGSTS.E [R6+0x9f00], desc[UR74][R8.64], P1 ;  /* 0x09f0000008067fae */ /* 0x0003e200089a104a */
[----:B------:R-:W-:Y:S01]  /*75a80*/  USEL UR10, UR10, URZ, !UP0 ;  /* 0x000000ff0a0a7287 */ /* 0x000fe2000c000000 */
[-C--:B--2---:R-:W-:Y:S02]  /*75a90*/  IADD3 R7, P1, PT, R7, R2.reuse, RZ ;  /* 0x0000000207077210 */ /* 0x084fe40007f3e0ff */
[----:B------:R-:W-:-:S03]  /*75aa0*/  IADD3 R12, P2, PT, R12, R2, RZ ;  /* 0x000000020c0c7210 */ /* 0x000fc60007f5e0ff */
[----:B------:R-:W-:Y:S01]  /*75ab0*/  ISETP.NE.U32.AND P0, PT, RZ, UR10, PT ;  /* 0x0000000aff007c0c */ /* 0x000fe2000bf05070 */
[----:B------:R-:W-:Y:S01]  /*75ac0*/  IMAD.X R20, R20, 0x1, R3, P1 ;  /* 0x0000000114147824 */ /* 0x000fe200008e0603 */
[----:B------:R2:W-:Y:S01]  /*75ad0*/  STL [R1+0x23ec], R7 ;  /* 0x0023ec0701007387 */ /* 0x0005e20000100800 */
[----:B-1----:R-:W-:Y:S01]  /*75ae0*/  IMAD.MOV.U32 R8, RZ, RZ, R7 ;  /* 0x000000ffff087224 */ /* 0x002fe200078e0007 */
[----:B------:R-:W-:Y:S01]  /*75af0*/  IADD3.X R19, PT, PT, R19, R3, RZ, P2, !PT ;  /* 0x0000000313137210 */ /* 0x000fe200017fe4ff */
[----:B------:R-:W-:Y:S01]  /*75b00*/  IMAD.MOV.U32 R9, RZ, RZ, R20 ;  /* 0x000000ffff097224 */ /* 0x000fe200078e0014 */
[----:B------:R-:W-:Y:S04]  /*75b10*/  STL [R1+0x23e8], R20 ;  /* 0x0023e81401007387 */ /* 0x000fe80000100800 */
[----:B------:R1:W-:Y:S04]  /*75b20*/  STL [R1+0x23f4], R12 ;  /* 0x0023f40c01007387 */ /* 0x0003e80000100800 */
[----:B--2---:R-:W2:Y:S04]  /*75b30*/  LDL.LU R7, [R1+0x241c] ;  /* 0x00241c0001077983 */ /* 0x004ea80000300800 */
[----:B------:R1:W-:Y:S04]  /*75b40*/  LDGSTS.E [R6+0xb800], desc[UR74][R8.64], P0 ;  /* 0x0b80000008067fae */ /* 0x0003e800081a104a */
[----:B------:R-:W-:Y:S01]  /*75b50*/  STL [R1+0x23f0], R19 ;  /* 0x0023f01301007387 */ /* 0x000fe20000100800 */
[----:B---3--:R-:W-:Y:S01]  /*75b60*/  IADD3 R17, P1, PT, R17, R2, RZ ;  /* 0x0000000211117210 */ /* 0x008fe20007f3e0ff */
[----:B-1----:R-:W-:-:S02]  /*75b70*/  IMAD.MOV.U32 R8, RZ, RZ, R12 ;  /* 0x000000ffff087224 */ /* 0x002fc400078e000c */
[----:B------:R-:W3:Y:S01]  /*75b80*/  LDL.LU R12, [R1+0x2418] ;  /* 0x00241800010c7983 */ /* 0x000ee20000300800 */
        /* <DEDUP_REMOVED lines=9> */
[----:B------:R-:W3:Y:S04]  /*75c20*/  LDL.LU R17, [R1+0x2424] ;  /* 0x0024240001117983 */ /* 0x000ee80000300800 */
[----:B------:R1:W-:Y:S04]  /*75c30*/  STL [R1+0x2400], R14 ;  /* 0x0024000e01007387 */ /* 0x0003e80000100800 */
[----:B------:R-:W3:Y:S04]  /*75c40*/  LDL.LU R21, [R1+0x24ec] ;  /* 0x0024ec0001157983 */ /* 0x000ee80000300800 */
[----:B------:R-:W3:Y:S01]  /*75c50*/  LDL.LU R20, [R1+0x2420] ;  /* 0x0024200001147983 */ /* 0x000ee20000300800 */
[----:B------:R-:W-:-:S03]  /*75c60*/  IMAD.MOV.U32 R9, RZ, RZ, R18 ;  /* 0x000000ffff097224 */ /* 0x000fc600078e0012 */
[----:B------:R-:W3:Y:S04]  /*75c70*/  LDL.LU R22, [R1+0x24e8] ;  /* 0x0024e80001167983 */ /* 0x000ee80000300800 */
[----:B------:R1:W-:Y:S01]  /*75c80*/  LDGSTS.E [R6+0xba00], desc[UR74][R8.64], P0 ;  /* 0x0ba0000008067fae */ /* 0x0003e200081a104a */
[-C--:B----4-:R-:W-:Y:S02]  /*75c90*/  IADD3 R13, P1, PT, R13, R2.reuse, RZ ;  /* 0x000000020d0d7210 */ /* 0x090fe40007f3e0ff */
[----:B------:R-:W-:Y:S01]  /*75ca0*/  IADD3 R11, P2, PT, R11, R2, RZ ;  /* 0x000000020b0b7210 */ /* 0x000fe20007f5e0ff */
[----:B-1----:R-:W-:Y:S02]  /*75cb0*/  IMAD.MOV.U32 R9, RZ, RZ, R14 ;  /* 0x000000ffff097224 */ /* 0x002fe400078e000e */
[----:B------:R-:W-:Y:S01]  /*75cc0*/  IMAD.MOV.U32 R8, RZ, RZ, R10 ;  /* 0x000000ffff087224 */ /* 0x000fe200078e000a */
[----:B------:R-:W4:Y:S04]  /*75cd0*/  LDL.LU R14, [R1+0x24f4] ;  /* 0x0024f400010e7983 */ /* 0x000f280000300800 */
[----:B------:R-:W4:Y:S04]  /*75ce0*/  LDL.LU R10, [R1+0x24fc] ;  /* 0x0024fc00010a7983 */ /* 0x000f280000300800 */
[----:B------:R1:W-:Y:S04]  /*75cf0*/  STL [R1+0x240c], R13 ;  /* 0x00240c0d01007387 */ /* 0x0003e80000100800 */
[----:B------:R1:W-:Y:S02]  /*75d00*/  LDGSTS.E [R6+0xbb00], desc[UR74][R8.64], P0 ;  /* 0x0bb0000008067fae */ /* 0x0003e400081a104a */
[----:B-1----:R-:W-:-:S02]  /*75d10*/  IMAD.MOV.U32 R8, RZ, RZ, R13 ;  /* 0x000000ffff087224 */ /* 0x002fc400078e000d */
[----:B------:R-:W-:Y:S01]  /*75d20*/  IMAD.X R16, R16, 0x1, R3, P1 ;  /* 0x0000000110107824 */ /* 0x000fe200008e0603 */
[----:B------:R-:W-:-:S04]  /*75d30*/  IADD3.X R15, PT, PT, R15, R3, RZ, P2, !PT ;  /* 0x000000030f0f7210 */ /* 0x000fc800017fe4ff */
[----:B------:R-:W-:Y:S04]  /*75d40*/  STL [R1+0x2408], R16 ;  /* 0x0024081001007387 */ /* 0x000fe80000100800 */
[----:B------:R-:W-:Y:S04]  /*75d50*/  STL [R1+0x2414], R11 ;  /* 0x0024140b01007387 */ /* 0x000fe80000100800 */
[----:B------:R-:W4:Y:S04]  /*75d60*/  LDL.LU R18, [R1+0x24f0] ;  /* 0x0024f00001127983 */ /* 0x000f280000300800 */
[----:B------:R1:W-:Y:S04]  /*75d70*/  STL [R1+0x2410], R15 ;  /* 0x0024100f01007387 */ /* 0x0003e80000100800 */
[----:B------:R-:W4:Y:S01]  /*75d80*/  LDL.LU R13, [R1+0x24f8] ;  /* 0x0024f800010d7983 */ /* 0x000f220000300800 */
[----:B------:R-:W-:-:S05]  /*75d90*/  IMAD.MOV.U32 R9, RZ, RZ, R16 ;  /* 0x000000ffff097224 */ /* 0x000fca00078e0010 */
[----:B------:R1:W-:Y:S01]  /*75da0*/  LDGSTS.E [R6+0xbc00], desc[UR74][R8.64], P0 ;  /* 0x0bc0000008067fae */ /* 0x0003e200081a104a */
[----:B--2---:R-:W-:Y:S01]  /*75db0*/  IADD3 R7, P1, PT, R7, R2, RZ ;  /* 0x0000000207077210 */ /* 0x004fe20007f3e0ff */
[----:B-1----:R-:W-:Y:S02]  /*75dc0*/  IMAD.MOV.U32 R9, RZ, RZ, R15 ;  /* 0x000000ffff097224 */ /* 0x002fe400078e000f */
[----:B------:R-:W-:Y:S01]  /*75dd0*/  IMAD.MOV.U32 R8, RZ, RZ, R11 ;  /* 0x000000ffff087224 */ /* 0x000fe200078e000b */
[----:B------:R-:W2:Y:S04]  /*75de0*/  LDL.LU R15, [R1+0x2504] ;  /* 0x00250400010f7983 */ /* 0x000ea80000300800 */
[----:B------:R-:W2:Y:S04]  /*75df0*/  LDL.LU R11, [R1+0x250c] ;  /* 0x00250c00010b7983 */ /* 0x000ea80000300800 */
[----:B------:R-:W-:Y:S01]  /*75e00*/  STL [R1+0x241c], R7 ;  /* 0x00241c0701007387 */ /* 0x000fe20000100800 */
[----:B------:R-:W-:-:S03]  /*75e10*/  UISETP.GT.AND UP1, UPT, UR14, 0x1b, UPT ;  /* 0x0000001b0e00788c */ /* 0x000fc6000bf24270 */
[----:B------:R1:W-:Y:S01]  /*75e20*/  LDGSTS.E [R6+0xbd00], desc[UR74][R8.64], P0 ;  /* 0x0bd0000008067fae */ /* 0x0003e200081a104a */
[----:B---3--:R-:W-:-:S05]  /*75e30*/  IMAD.X R12, R12, 0x1, R3, P1 ;  /* 0x000000010c0c7824 */ /* 0x008fca00008e0603 */
[----:B------:R3:W-:Y:S04]  /*75e40*/  STL [R1+0x2418], R12 ;  /* 0x0024180c01007387 */ /* 0x0007e80000100800 */
[----:B------:R-:W2:Y:S04]  /*75e50*/  LDL.LU R16, [R1+0x2500] ;  /* 0x0025000001107983 */ /* 0x000ea80000300800 */
[----:B------:R-:W2:Y:S01]  /*75e60*/  LDL.LU R19, [R1+0x2508] ;  /* 0x0025080001137983 */ /* 0x000ea20000300800 */
[----:B------:R-:W-:Y:S01]  /*75e70*/  USEL UR10, URZ, 0x4, !UP1 ;  /* 0x00000004ff0a7887 */ /* 0x000fe2000c800000 */
[----:B-1----:R-:W-:Y:S01]  /*75e80*/  MOV R8, R7 ;  /* 0x0000000700087202 */ /* 0x002fe20000000f00 */
[----:B------:R-:W-:-:S02]  /*75e90*/  IMAD.MOV.U32 R9, RZ, RZ, R12 ;  /* 0x000000ffff097224 */ /* 0x000fc400078e000c */
[----:B------:R-:W-:-:S03]  /*75ea0*/  USEL UR10, UR10, URZ, !UP0 ;  /* 0x000000ff0a0a7287 */ /* 0x000fc6000c000000 */
[----:B------:R1:W-:Y:S04]  /*75eb0*/  LDGSTS.E [R6+0xbe00], desc[UR74][R8.64], P0 ;  /* 0x0be0000008067fae */ /* 0x0003e800081a104a */
[----:B---3--:R-:W3:Y:S04]  /*75ec0*/  LDL.LU R12, [R1+0x2514] ;  /* 0x00251400010c7983 */ /* 0x008ee80000300800 */
[----:B------:R-:W3:Y:S01]  /*75ed0*/  LDL.LU R7, [R1+0x251c] ;  /* 0x00251c0001077983 */ /* 0x000ee20000300800 */
[----:B------:R-:W-:-:S05]  /*75ee0*/  IADD3 R17, P2, PT, R17, R2, RZ ;  /* 0x0000000211117210 */ /* 0x000fca0007f5e0ff */
[----:B------:R-:W-:Y:S01]  /*75ef0*/  IMAD.X R20, R20, 0x1, R3, P2 ;  /* 0x0000000114147824 */ /* 0x000fe200010e0603 */
        /* <DEDUP_REMOVED lines=9> */
[----:B-1----:R-:W3:Y:S01]  /*75f90*/  LDL.LU R20, [R1+0x2510] ;  /* 0x0025100001147983 */ /* 0x002ee20000300800 */
[-C--:B----4-:R-:W-:Y:S02]  /*75fa0*/  IADD3 R14, P0, PT, R14, R2.reuse, RZ ;  /* 0x000000020e0e7210 */ /* 0x090fe40007f1e0ff */
[----:B------:R-:W-:Y:S02]  /*75fb0*/  IADD3 R10, P2, PT, R10, R2, RZ ;  /* 0x000000020a0a7210 */ /* 0x000fe40007f5e0ff */
[----:B------:R-:W-:Y:S01]  /*75fc0*/  MOV R8, R21 ;  /* 0x0000001500087202 */ /* 0x000fe20000000f00 */
        /* <DEDUP_REMOVED lines=12> */
[----:B------:R2:W-:Y:S04]  /*76090*/  STL [R1+0x24f8], R13 ;  /* 0x0024f80d01007387 */ /* 0x0005e80000100800 */
[----:B------:R2:W-:Y:S04]  /*760a0*/  LDGSTS.E [R6+0xd900], desc[UR74][R8.64], P1 ;  /* 0x0d90000008067fae */ /* 0x0005e800089a104a */
[----:B-1----:R-:W4:Y:S01]  /*760b0*/  LDL.LU R18, [R1+0x2520] ;  /* 0x0025200001127983 */ /* 0x002f220000300800 */
[-C--:B--2---:R-:W-:Y:S02]  /*760c0*/  IADD3 R15, P0, PT, R15, R2.reuse, RZ ;  /* 0x000000020f0f7210 */ /* 0x084fe40007f1e0ff */
[----:B------:R-:W-:-:S02]  /*760d0*/  IADD3 R11, P2, PT, R11, R2, RZ ;  /* 0x000000020b0b7210 */ /* 0x000fc40007f5e0ff */
[----:B------:R-:W-:Y:S01]  /*760e0*/  MOV R8, R10 ;  /* 0x0000000a00087202 */ /* 0x000fe20000000f00 */
[----:B------:R-:W-:Y:S02]  /*760f0*/  IMAD.MOV.U32 R9, RZ, RZ, R13 ;  /* 0x000000ffff097224 */ /* 0x000fe400078e000d */
[----:B------:R-:W2:Y:S04]  /*76100*/  LDL.LU R13, [R1+0x25ec] ;  /* 0x0025ec00010d7983 */ /* 0x000ea80000300800 */
[----:B------:R-:W2:Y:S04]  /*76110*/  LDL.LU R10, [R1+0x25f4] ;  /* 0x0025f400010a7983 */ /* 0x000ea80000300800 */
[----:B------:R-:W-:Y:S04]  /*76120*/  STL [R1+0x2504], R15 ;  /* 0x0025040f01007387 */ /* 0x000fe80000100800 */
[----:B------:R1:W-:Y:S01]  /*76130*/  LDGSTS.E [R6+0xda00], desc[UR74][R8.64], P1 ;  /* 0x0da0000008067fae */ /* 0x0003e200089a104a */
[----:B------:R-:W-:-:S02]  /*76140*/  IMAD.X R16, R16, 0x1, R3, P0 ;  /* 0x0000000110107824 */ /* 0x000fc400000e0603 */
[----:B------:R-:W-:Y:S02]  /*76150*/  IMAD.X R19, R19, 0x1, R3, P2 ;  /* 0x0000000113137824 */ /* 0x000fe400010e0603 */
[----:B-1----:R-:W-:Y:S01]  /*76160*/  IMAD.MOV.U32 R9, RZ, RZ, R16 ;  /* 0x000000ffff097224 */ /* 0x002fe200078e0010 */
[----:B------:R1:W-:Y:S04]  /*76170*/  STL [R1+0x2500], R16 ;  /* 0x0025001001007387 */ /* 0x0003e80000100800 */
[----:B------:R-:W-:Y:S01]  /*76180*/  STL [R1+0x250c], R11 ;  /* 0x00250c0b01007387 */ /* 0x000fe20000100800 */
[----:B------:R-:W-:Y:S01]  /*76190*/  IMAD.MOV.U32 R8, RZ, RZ, R15 ;  /* 0x000000ffff087224 */ /* 0x000fe200078e000f */
[----:B---3--:R-:W-:-:S04]  /*761a0*/  IADD3 R12, P0, PT, R12, R2, RZ ;  /* 0x000000020c0c7210 */ /* 0x008fc80007f1e0ff */
[----:B------:R3:W-:Y:S04]  /*761b0*/  LDGSTS.E [R6+0xdb00], desc[UR74][R8.64], P1 ;  /* 0x0db0000008067fae */ /* 0x0007e800089a104a */
[----:B-1----:R-:W2:Y:S04]  /*761c0*/  LDL.LU R16, [R1+0x25e8] ;  /* 0x0025e80001107983 */ /* 0x002ea80000300800 */
[----:B------:R1:W-:Y:S04]  /*761d0*/  STL [R1+0x2508], R19 ;  /* 0x0025081301007387 */ /* 0x0003e80000100800 */
[----:B------:R-:W2:Y:S01]  /*761e0*/  LDL.LU R15, [R1+0x25f0] ;  /* 0x0025f000010f7983 */ /* 0x000ea20000300800 */
[----:B------:R-:W-:-:S02]  /*761f0*/  IADD3 R7, P2, PT, R7, R2, RZ ;  /* 0x0000000207077210 */ /* 0x000fc40007f5e0ff */
[----:B---3--:R-:W-:Y:S01]  /*76200*/  MOV R8, R11 ;  /* 0x0000000b00087202 */ /* 0x008fe20000000f00 */
[----:B------:R-:W-:Y:S02]  /*76210*/  IMAD.MOV.U32 R9, RZ, RZ, R19 ;  /* 0x000000ffff097224 */ /* 0x000fe400078e0013 */
[----:B-1----:R-:W3:Y:S04]  /*76220*/  LDL.LU R19, [R1+0x25fc] ;  /* 0x0025fc0001137983 */ /* 0x002ee80000300800 */
[----:B------:R-:W3:Y:S04]  /*76230*/  LDL.LU R11, [R1+0x2604] ;  /* 0x00260400010b7983 */ /* 0x000ee80000300800 */
[----:B------:R-:W-:Y:S04]  /*76240*/  STL [R1+0x2514], R12 ;  /* 0x0025140c01007387 */ /* 0x000fe80000100800 */
[----:B------:R1:W-:Y:S01]  /*76250*/  LDGSTS.E [R6+0xdc00], desc[UR74][R8.64], P1 ;  /* 0x0dc0000008067fae */ /* 0x0003e200089a104a */
[----:B------:R-:W-:-:S05]  /*76260*/  IMAD.X R20, R20, 0x1, R3, P0 ;  /* 0x0000000114147824 */ /* 0x000fca00000e0603 */
[----:B------:R4:W-:Y:S04]  /*76270*/  STL [R1+0x2510], R20 ;  /* 0x0025101401007387 */ /* 0x0009e80000100800 */
[----:B------:R-:W-:Y:S01]  /*76280*/  STL [R1+0x251c], R7 ;  /* 0x00251c0701007387 */ /* 0x000fe20000100800 */
[----:B-1----:R-:W-:Y:S02]  /*76290*/  IMAD.MOV.U32 R9, RZ, RZ, R20 ;  /* 0x000000ffff097224 */ /* 0x002fe400078e0014 */
[----:B------:R-:W-:Y:S02]  /*762a0*/  IMAD.MOV.U32 R8, RZ, RZ, R12 ;  /* 0x000000ffff087224 */ /* 0x000fe400078e000c */
[----:B----4-:R-:W-:-:S03]  /*762b0*/  IMAD.X R17, R17, 0x1, R3, P2 ;  /* 0x0000000111117824 */ /* 0x010fc600010e0603 */
[----:B------:R1:W-:Y:S04]  /*762c0*/  LDGSTS.E [R6+0xdd00], desc[UR74][R8.64], P1 ;  /* 0x0dd0000008067fae */ /* 0x0003e800089a104a */
[----:B------:R-:W4:Y:S04]  /*762d0*/  LDL.LU R20, [R1+0x25f8] ;  /* 0x0025f80001147983 */ /* 0x000f280000300800 */
[----:B------:R1:W-:Y:S04]  /*762e0*/  STL [R1+0x2518], R17 ;  /* 0x0025181101007387 */ /* 0x0003e80000100800 */
[----:B------:R-:W4:Y:S01]  /*762f0*/  LDL.LU R12, [R1+0x2600] ;  /* 0x00260000010c7983 */ /* 0x000f220000300800 */
[----:B-1----:R-:W-:Y:S01]  /*76300*/  MOV R8, R7 ;  /* 0x0000000700087202 */ /* 0x002fe20000000f00 */
[----:B------:R-:W-:-:S02]  /*76310*/  IMAD.MOV.U32 R9, RZ, RZ, R17 ;  /* 0x000000ffff097224 */ /* 0x000fc400078e0011 */
[----:B------:R-:W4:Y:S04]  /*76320*/  LDL.LU R17, [R1+0x260c] ;  /* 0x00260c0001117983 */ /* 0x000f280000300800 */
        /* <DEDUP_REMOVED lines=17> */
[----:B------:R2:W-:Y:S01]  /*76440*/  STL [R1+0x25ec], R13 ;  /* 0x0025ec0d01007387 */ /* 0x0005e20000100800 */
[----:B-1----:R-:W-:Y:S02]  /*76450*/  IMAD.MOV.U32 R8, RZ, RZ, R13 ;  /* 0x000000ffff087224 */ /* 0x002fe400078e000d */
[----:B------:R-:W-:Y:S01]  /*76460*/  IMAD.X R16, R16, 0x1, R3, P1 ;  /* 0x0000000110107824 */ /* 0x000fe200008e0603 */
[----:B------:R-:W-:-:S03]  /*76470*/  IADD3.X R15, PT, PT, R15, R3, RZ, P2, !PT ;  /* 0x000000030f0f7210 */ /* 0x000fc600017fe4ff */
[----:B------:R-:W-:Y:S01]  /*76480*/  IMAD.MOV.U32 R9, RZ, RZ, R16 ;  /* 0x000000ffff097224 */ /* 0x000fe200078e0010 */
[----:B------:R-:W-:Y:S04]  /*76490*/  STL [R1+0x25e8], R16 ;  /* 0x0025e81001007387 */ /* 0x000fe80000100800 */
[----:B------:R-:W-:Y:S04]  /*764a0*/  STL [R1+0x25f4], R10 ;  /* 0x0025f40a01007387 */ /* 0x000fe80000100800 */
[----:B--2---:R-:W2:Y:S04]  /*764b0*/  LDL.LU R13, [R1+0x261c] ;  /* 0x00261c00010d7983 */ /* 0x004ea80000300800 */
[----:B------:R1:W-:Y:S04]  /*764c0*/  STL [R1+0x25f0], R15 ;  /* 0x0025f00f01007387 */ /* 0x0003e80000100800 */
[----:B------:R1:W-:Y:S01]  /*764d0*/  LDGSTS.E [R6+0xf800], desc[UR74][R8.64], P0 ;  /* 0x0f80000008067fae */ /* 0x0003e200081a104a */
[----:B---3--:R-:W-:Y:S01]  /*764e0*/  IADD3 R19, P1, PT, R19, R2, RZ ;  /* 0x0000000213137210 */ /* 0x008fe20007f3e0ff */
[----:B-1----:R-:W-:-:S02]  /*764f0*/  IMAD.MOV.U32 R9, RZ, RZ, R15 ;  /* 0x000000ffff097224 */ /* 0x002fc400078e000f */
[----:B------:R-:W3:Y:S01]  /*76500*/  LDL.LU R15, [R1+0x2618] ;  /* 0x00261800010f7983 */ /* 0x000ee20000300800 */
[----:B------:R-:W-:Y:S01]  /*76510*/  IMAD.MOV.U32 R8, RZ, RZ, R10 ;  /* 0x000000ffff087224 */ /* 0x000fe200078e000a */
[----:B------:R-:W-:Y:S02]  /*76520*/  IADD3 R11, P2, PT, R11, R2, RZ ;  /* 0x000000020b0b7210 */ /* 0x000fe40007f5e0ff */
[----:B------:R-:W3:Y:S04]  /*76530*/  LDL.LU R10, [R1+0x2624] ;  /* 0x00262400010a7983 */ /* 0x000ee80000300800 */
[----:B------:R-:W3:Y:S04]  /*76540*/  LDL.LU R16, [R1+0x26ec] ;  /* 0x0026ec0001107983 */ /* 0x000ee80000300800 */
[----:B------:R-:W-:Y:S04]  /*76550*/  STL [R1+0x25fc], R19 ;  /* 0x0025fc1301007387 */ /* 0x000fe80000100800 */
[----:B------:R1:W-:Y:S01]  /*76560*/  LDGSTS.E [R6+0xf900], desc[UR74][R8.64], P0 ;  /* 0x0f90000008067fae */ /* 0x0003e200081a104a */
[----:B----4-:R-:W-:-:S05]  /*76570*/  IMAD.X R20, R20, 0x1, R3, P1 ;  /* 0x0000000114147824 */ /* 0x010fca00008e0603 */
[----:B------:R4:W-:Y:S01]  /*76580*/  STL [R1+0x25f8], R20 ;  /* 0x0025f81401007387 */ /* 0x0009e20000100800 */
[----:B-1----:R-:W-:-:S03]  /*76590*/  IMAD.MOV.U32 R9, RZ, RZ, R20 ;  /* 0x000000ffff097224 */ /* 0x002fc600078e0014 */
[----:B------:R-:W-:Y:S01]  /*765a0*/  STL [R1+0x2604], R11 ;  /* 0x0026040b01007387 */ /* 0x000fe20000100800 */
[----:B------:R-:W-:Y:S01]  /*765b0*/  IMAD.MOV.U32 R8, RZ, RZ, R19 ;  /* 0x000000ffff087224 */ /* 0x000fe200078e0013 */
[----:B------:R-:W-:-:S04]  /*765c0*/  IADD3.X R12, PT, PT, R12, R3, RZ, P2, !PT ;  /* 0x000000030c0c7210 */ /* 0x000fc800017fe4ff */
[----:B------:R1:W-:Y:S04]  /*765d0*/  LDGSTS.E [R6+0xfa00], desc[UR74][R8.64], P0 ;  /* 0x0fa0000008067fae */ /* 0x0003e800081a104a */
[----:B----4-:R-:W4:Y:S01]  /*765e0*/  LDL.LU R20, [R1+0x2620] ;  /* 0x0026200001147983 */ /* 0x010f220000300800 */
[----:B------:R-:W-:-:S03]  /*765f0*/  IADD3 R17, P1, PT, R17, R2, RZ ;  /* 0x0000000211117210 */ /* 0x000fc60007f3e0ff */
[----:B------:R1:W-:Y:S04]  /*76600*/  STL [R1+0x2600], R12 ;  /* 0x0026000c01007387 */ /* 0x0003e80000100800 */
[----:B------:R-:W4:Y:S01]  /*76610*/  LDL.LU R19, [R1+0x26e8] ;  /* 0x0026e80001137983 */ /* 0x000f220000300800 */
[----:B------:R-:W-:Y:S01]  /*76620*/  IADD3 R7, P2, PT, R7, R2, RZ ;  /* 0x0000000207077210 */ /* 0x000fe20007f5e0ff */
        /* <DEDUP_REMOVED lines=18> */
[----:B-1----:R-:W4:Y:S04]  /*76750*/  LDL.LU R14, [R1+0x2704] ;  /* 0x00270400010e7983 */ /* 0x002f280000300800 */
[----:B------:R-:W4:Y:S04]  /*76760*/  LDL.LU R7, [R1+0x270c] ;  /* 0x00270c0001077983 */ /* 0x000f280000300800 */
[----:B------:R1:W-:Y:S01]  /*76770*/  LDGSTS.E [R6+0xfd00], desc[UR74][R8.64], P0 ;  /* 0x0fd0000008067fae */ /* 0x0003e200081a104a */
[----:B--2---:R-:W-:-:S05]  /*76780*/  IADD3 R13, P1, PT, R13, R2, RZ ;  /* 0x000000020d0d7210 */ /* 0x004fca0007f3e0ff */
[----:B------:R-:W-:Y:S01]  /*76790*/  STL [R1+0x261c], R13 ;  /* 0x00261c0d01007387 */ /* 0x000fe20000100800 */
[----:B------:R-:W-:Y:S01]  /*767a0*/  UISETP.GT.AND UP1, UPT, UR14, 0x23, UPT ;  /* 0x000000230e00788c */ /* 0x000fe2000bf24270 */
[----:B---3--:R-:W-:-:S04]  /*767b0*/  IMAD.X R15, R15, 0x1, R3, P1 ;  /* 0x000000010f0f7824 */ /* 0x008fc800008e0603 */
[----:B-1----:R-:W-:Y:S01]  /*767c0*/  IMAD.MOV.U32 R9, RZ, RZ, R15 ;  /* 0x000000ffff097224 */ /* 0x002fe200078e000f */
[----:B------:R1:W-:Y:S01]  /*767d0*/  STL [R1+0x2618], R15 ;  /* 0x0026180f01007387 */ /* 0x0003e20000100800 */
[----:B------:R-:W-:Y:S02]  /*767e0*/  MOV R8, R13 ;  /* 0x0000000d00087202 */ /* 0x000fe40000000f00 */
[-C--:B------:R-:W-:Y:S01]  /*767f0*/  IADD3 R10, P2, PT, R10, R2.reuse, RZ ;  /* 0x000000020a0a7210 */ /* 0x080fe20007f5e0ff */
[----:B------:R-:W-:Y:S01]  /*76800*/  USEL UR10, URZ, 0x4, !UP1 ;  /* 0x00000004ff0a7887 */ /* 0x000fe2000c800000 */
[----:B------:R-:W-:Y:S01]  /*76810*/  IADD3 R16, P3, PT, R16, R2, RZ ;  /* 0x0000000210107210 */ /* 0x000fe20007f7e0ff */
[----:B------:R2:W-:Y:S04]  /*76820*/  LDGSTS.E [R6+0xfe00], desc[UR74][R8.64], P0 ;  /* 0x0fe0000008067fae */ /* 0x0005e800081a104a */
[----:B-1----:R-:W3:Y:S04]  /*76830*/  LDL.LU R15, [R1+0x2700] ;  /* 0x00270000010f7983 */ /* 0x002ee80000300800 */
[----:B------:R-:W3:Y:S01]  /*76840*/  LDL.LU R13, [R1+0x2708] ;  /* 0x00270800010d7983 */ /* 0x000ee20000300800 */
[----:B------:R-:W-:-:S03]  /*76850*/  USEL UR10, UR10, URZ, !UP0 ;  /* 0x000000ff0a0a7287 */ /* 0x000fc6000c000000 */
[----:B------:R1:W-:Y:S01]  /*76860*/  STL [R1+0x2624], R10 ;  /* 0x0026240a01007387 */ /* 0x0003e20000100800 */
[----:B--2---:R-:W-:Y:S02]  /*76870*/  IMAD.MOV.U32 R8, RZ, RZ, R10 ;  /* 0x000000ffff087224 */ /* 0x004fe400078e000a */
[----:B----4-:R-:W-:Y:S01]  /*76880*/  IMAD.X R20, R20, 0x1, R3, P2 ;  /* 0x0000000114147824 */ /* 0x010fe200010e0603 */
[----:B------:R-:W-:-:S03]  /*76890*/  ISETP.NE.U32.AND P1, PT, RZ, UR10, PT ;  /* 0x0000000aff007c0c */ /* 0x000fc6000bf25070 */
[----:B------:R-:W-:Y:S02]  /*768a0*/  IMAD.MOV.U32 R9, RZ, RZ, R20 ;  /* 0x000000ffff097224 */ /* 0x000fe400078e0014 */
[----:B------:R-:W-:Y:S01]  /*768b0*/  IMAD.X R19, R19, 0x1, R3, P3 ;  /* 0x0000000113137824 */ /* 0x000fe200018e0603 */
[----:B------:R-:W-:Y:S04]  /*768c0*/  STL [R1+0x2620], R20 ;  /* 0x0026201401007387 */ /* 0x000fe80000100800 */
[----:B------:R2:W-:Y:S04]  /*768d0*/  LDGSTS.E [R6+0xff00], desc[UR74][R8.64], P0 ;  /* 0x0ff0000008067fae */ /* 0x0005e800081a104a */
[----:B------:R4:W-:Y:S04]  /*768e0*/  STL [R1+0x26ec], R16 ;  /* 0x0026ec1001007387 */ /* 0x0009e80000100800 */
[----:B------:R-:W3:Y:S04]  /*768f0*/  LDL.LU R21, [R1+0x2714] ;  /* 0x0027140001157983 */ /* 0x000ee80000300800 */
[----:B------:R-:W-:Y:S04]  /*76900*/  STL [R1+0x26e8], R19 ;  /* 0x0026e81301007387 */ /* 0x000fe80000100800 */
[----:B-1----:R-:W3:Y:S04]  /*76910*/  LDL.LU R10, [R1+0x271c] ;  /* 0x00271c00010a7983 */ /* 0x002ee80000300800 */
[----:B------:R-:W3:Y:S01]  /*76920*/  LDL.LU R22, [R1+0x2710] ;  /* 0x0027100001167983 */ /* 0x000ee20000300800 */
[----:B------:R-:W-:-:S02]  /*76930*/  IADD3 R12, P0, PT, R12, R2, RZ ;  /* 0x000000020c0c7210 */ /* 0x000fc40007f1e0ff */
[----:B------:R-:W-:Y:S02]  /*76940*/  IADD3 R11, P2, PT, R11, R2, RZ ;  /* 0x000000020b0b7210 */ /* 0x000fe40007f5e0ff */
[----:B--2---:R-:W-:Y:S01]  /*76950*/  MOV R8, R16 ;  /* 0x0000001000087202 */ /* 0x004fe20000000f00 */
[----:B------:R-:W-:Y:S01]  /*76960*/  IMAD.MOV.U32 R9, RZ, RZ, R19 ;  /* 0x000000ffff097224 */ /* 0x000fe200078e0013 */
[----:B----4-:R-:W2:Y:S04]  /*76970*/  LDL.LU R16, [R1+0x2718] ;  /* 0x0027180001107983 */ /* 0x010ea80000300800 */
[----:B------:R1:W-:Y:S04]  /*76980*/  STL [R1+0x26f4], R12 ;  /* 0x0026f40c01007387 */ /* 0x0003e80000100800 */
[----:B------:R4:W-:Y:S02]  /*76990*/  LDGSTS.E [R6+0x11800], desc[UR74][R8.64], P1 ;  /* 0x1180000008067fae */ /* 0x0009e400089a104a */
[----:B----4-:R-:W-:-:S02]  /*769a0*/  IMAD.MOV.U32 R8, RZ, RZ, R12 ;  /* 0x000000ffff087224 */ /* 0x010fc400078e000c */
[--C-:B------:R-:W-:Y:S02]  /*769b0*/  IMAD.X R18, R18, 0x1, R3.reuse, P0 ;  /* 0x0000000112127824 */ /* 0x100fe400000e0603 */
[----:B------:R-:W-:Y:S02]  /*769c0*/  IMAD.X R17, R17, 0x1, R3, P2 ;  /* 0x0000000111117824 */ /* 0x000fe400010e0603 */
[----:B------:R-:W-:Y:S01]  /*769d0*/  IMAD.MOV.U32 R9, RZ, RZ, R18 ;  /* 0x000000ffff097224 */ /* 0x000fe200078e0012 */
[----:B------:R-:W-:Y:S04]  /*769e0*/  STL [R1+0x26f0], R18 ;  /* 0x0026f01201007387 */ /* 0x000fe80000100800 */
[----:B------:R-:W-:Y:S04]  /*769f0*/  STL [R1+0x26fc], R11 ;  /* 0x0026fc0b01007387 */ /* 0x000fe80000100800 */
[----:B-1----:R-:W4:Y:S04]  /*76a00*/  LDL.LU R12, [R1+0x2724] ;  /* 0x00272400010c7983 */ /* 0x002f280000300800 */
[----:B------:R1:W-:Y:S04]  /*76a10*/  STL [R1+0x26f8], R17 ;  /* 0x0026f81101007387 */ /* 0x0003e80000100800 */
[----:B------:R1:W-:Y:S02]  /*76a20*/  LDGSTS.E [R6+0x11900], desc[UR74][R8.64], P1 ;  /* 0x1190000008067fae */ /* 0x0003e400089a104a */
[----:B-1----:R-:W-:-:S02]  /*76a30*/  IMAD.MOV.U32 R9, RZ, RZ, R17 ;  /* 0x000000ffff097224 */ /* 0x002fc400078e0011 */
[----:B------:R-:W4:Y:S01]  /*76a40*/  LDL.LU R17, [R1+0x2720] ;  /* 0x0027200001117983 */ /* 0x000f220000300800 */
[-C--:B------:R-:W-:Y:S02]  /*76a50*/  IADD3 R14, P0, PT, R14, R2.reuse, RZ ;  /* 0x000000020e0e7210 */ /* 0x080fe40007f1e0ff */
[----:B------:R-:W-:Y:S02]  /*76a60*/  MOV R8, R11 ;  /* 0x0000000b00087202 */ /* 0x000fe40000000f00 */
[----:B------:R-:W-:Y:S01]  /*76a70*/  IADD3 R7, P2, PT, R7, R2, RZ ;  /* 0x0000000207077210 */ /* 0x000fe20007f5e0ff */
[----:B------:R-:W4:Y:S04]  /*76a80*/  LDL.LU R19, [R1+0x27ec] ;  /* 0x0027ec0001137983 */ /* 0x000f280000300800 */
[----:B------:R-:W4:Y:S04]  /*76a90*/  LDL.LU R11, [R1+0x27f4] ;  /* 0x0027f400010b7983 */ /* 0x000f280000300800 */
[----:B------:R1:W-:Y:S04]  /*76aa0*/  STL [R1+0x2704], R14 ;  /* 0x0027040e01007387 */ /* 0x0003e80000100800 */
[----:B------:R1:W-:Y:S01]  /*76ab0*/  LDGSTS.E [R6+0x11a00], desc[UR74][R8.64], P1 ;  /* 0x11a0000008067fae */ /* 0x0003e200089a104a */
[----:B---3--:R-:W-:-:S02]  /*76ac0*/  IMAD.X R15, R15, 0x1, R3, P0 ;  /* 0x000000010f0f7824 */ /* 0x008fc400000e0603 */
[----:B------:R-:W-:Y:S02]  /*76ad0*/  IMAD.X R13, R13, 0x1, R3, P2 ;  /* 0x000000010d0d7824 */ /* 0x000fe400010e0603 */
[----:B-1----:R-:W-:Y:S02]  /*76ae0*/  IMAD.MOV.U32 R8, RZ, RZ, R14 ;  /* 0x000000ffff087224 */ /* 0x002fe400078e000e */
[----:B------:R-:W-:Y:S01]  /*76af0*/  IMAD.MOV.U32 R9, RZ, RZ, R15 ;  /* 0x000000ffff097224 */ /* 0x000fe200078e000f */
[----:B------:R-:W-:Y:S04]  /*76b00*/  STL [R1+0x2700], R15 ;  /* 0x0027000f01007387 */ /* 0x000fe80000100800 */
[----:B------:R-:W-:Y:S04]  /*76b10*/  STL [R1+0x270c], R7 ;  /* 0x00270c0701007387 */ /* 0x000fe80000100800 */
[----:B------:R-:W3:Y:S04]  /*76b20*/  LDL.LU R20, [R1+0x27e8] ;  /* 0x0027e80001147983 */ /* 0x000ee80000300800 */
[----:B------:R1:W-:Y:S04]  /*76b30*/  STL [R1+0x2708], R13 ;  /* 0x0027080d01007387 */ /* 0x0003e80000100800 */
[----:B------:R-:W3:Y:S04]  /*76b40*/  LDL.LU R14, [R1+0x27f0] ;  /* 0x0027f000010e7983 */ /* 0x000ee80000300800 */
[----:B------:R1:W-:Y:S04]  /*76b50*/  LDGSTS.E [R6+0x11b00], desc[UR74][R8.64], P1 ;  /* 0x11b0000008067fae */ /* 0x0003e800089a104a */
[----:B------:R-:W3:Y:S01]  /*76b60*/  LDL.LU R18, [R1+0x27f8] ;  /* 0x0027f80001127983 */ /* 0x000ee20000300800 */
[----:B-1----:R-:W-:-:S03]  /*76b70*/  IMAD.MOV.U32 R9, RZ, RZ, R13 ;  /* 0x000000ffff097224 */ /* 0x002fc600078e000d */
[----:B------:R-:W3:Y:S01]  /*76b80*/  LDL.LU R13, [R1+0x27fc] ;  /* 0x0027fc00010d7983 */ /* 0x000ee20000300800 */
[----:B------:R-:W-:-:S03]  /*76b90*/  MOV R8, R7 ;  /* 0x0000000700087202 */ /* 0x000fc60000000f00 */
[----:B------:R-:W3:Y:S04]  /*76ba0*/  LDL.LU R15, [R1+0x2800] ;  /* 0x00280000010f7983 */ /* 0x000ee80000300800 */
[----:B------:R-:W3:Y:S01]  /*76bb0*/  LDL.LU R7, [R1+0x2804] ;  /* 0x0028040001077983 */ /* 0x000ee20000300800 */
[-C--:B------:R-:W-:Y:S02]  /*76bc0*/  IADD3 R21, P0, PT, R21, R2.reuse, RZ ;  /* 0x0000000215157210 */ /* 0x080fe40007f1e0ff */
[----:B------:R-:W-:Y:S01]  /*76bd0*/  IADD3 R10, P2, PT, R10, R2, RZ ;  /* 0x000000020a0a7210 */ /* 0x000fe20007f5e0ff */
[----:B------:R1:W-:Y:S02]  /*76be0*/  LDGSTS.E [R6+0x11c00], desc[UR74][R8.64], P1 ;  /* 0x11c0000008067fae */ /* 0x0003e400089a104a */
[----:B------:R-:W-:-:S02]  /*76bf0*/  IMAD.X R22, R22, 0x1, R3, P0 ;  /* 0x0000000116167824 */ /* 0x000fc400000e0603 */
[----:B--2---:R-:W-:Y:S01]  /*76c00*/  IMAD.X R16, R16, 0x1, R3, P2 ;  /* 0x0000000110107824 */ /* 0x004fe200010e0603 */
[----:B------:R-:W-:Y:S04]  /*76c10*/  STL [R1+0x2714], R21 ;  /* 0x0027141501007387 */ /* 0x000fe80000100800 */
[----:B------:R-:W-:Y:S01]  /*76c20*/  STL [R1+0x2710], R22 ;  /* 0x0027101601007387 */ /* 0x000fe20000100800 */
[----:B-1----:R-:W-:Y:S02]  /*76c30*/  IMAD.MOV.U32 R8, RZ, RZ, R21 ;  /* 0x000000ffff087224 */ /* 0x002fe400078e0015 */
[----:B------:R-:W-:Y:S01]  /*76c40*/  IMAD.MOV.U32 R9, RZ, RZ, R22 ;  /* 0x000000ffff097224 */ /* 0x000fe200078e0016 */
[----:B------:R-:W-:Y:S04]  /*76c50*/  STL [R1+0x271c], R10 ;  /* 0x00271c0a01007387 */ /* 0x000fe80000100800 */
[----:B------:R1:W-:Y:S04]  /*76c60*/  STL [R1+0x2718], R16 ;  /* 0x0027181001007387 */ /* 0x0003e80000100800 */
[----:B------:R2:W-:Y:S02]  /*76c70*/  LDGSTS.E [R6+0x11d00], desc[UR74][R8.64], P1 ;  /* 0x11d0000008067fae */ /* 0x0005e400089a104a */
[----:B--2---:R-:W-:Y:S01]  /*76c80*/  MOV R8, R10 ;  /* 0x0000000a00087202 */ /* 0x004fe20000000f00 */
[----:B------:R-:W-:-:S02]  /*76c90*/  IMAD.MOV.U32 R9, RZ, RZ, R16 ;  /* 0x000000ffff097224 */ /* 0x000fc400078e0010 */
[----:B-1----:R-:W2:Y:S04]  /*76ca0*/  LDL.LU R16, [R1+0x280c] ;  /* 0x00280c0001107983 */ /* 0x002ea80000300800 */
[----:B------:R-:W2:Y:S04]  /*76cb0*/  LDL.LU R10, [R1+0x2814] ;  /* 0x00281400010a7983 */ /* 0x000ea80000300800 */
[----:B------:R1:W-:Y:S01]  /*76cc0*/  LDGSTS.E [R6+0x11e00], desc[UR74][R8.64], P1 ;  /* 0x11e0000008067fae */ /* 0x0003e200089a104a */
[----:B----4-:R-:W-:-:S05]  /*76cd0*/  IADD3 R12, P0, PT, R12, R2, RZ ;  /* 0x000000020c0c7210 */ /* 0x010fca0007f1e0ff */
[----:B------:R-:W-:Y:S01]  /*76ce0*/  STL [R1+0x2724], R12 ;  /* 0x0027240c01007387 */ /* 0x000fe20000100800 */
[----:B-1----:R-:W-:Y:S02]  /*76cf0*/  IMAD.MOV.U32 R8, RZ, RZ, R12 ;  /* 0x000000ffff087224 */ /* 0x002fe400078e000c */
[----:B------:R-:W-:-:S04]  /*76d00*/  IMAD.X R17, R17, 0x1, R3, P0 ;  /* 0x0000000111117824 */ /* 0x000fc800000e0603 */
[----:B------:R-:W-:Y:S01]  /*76d10*/  IMAD.MOV.U32 R9, RZ, RZ, R17 ;  /* 0x000000ffff097224 */ /* 0x000fe200078e0011 */
[----:B------:R1:W-:Y:S01]  /*76d20*/  STL [R1+0x2720], R17 ;  /* 0x0027201101007387 */ /* 0x0003e20000100800 */
[----:B------:R-:W-:-:S03]  /*76d30*/  UISETP.GT.AND UP1, UPT, UR14, 0x27, UPT ;  /* 0x000000270e00788c */ /* 0x000fc6000bf24270 */
[----:B------:R4:W-:Y:S04]  /*76d40*/  LDGSTS.E [R6+0x11f00], desc[UR74][R8.64], P1 ;  /* 0x11f0000008067fae */ /* 0x0009e800089a104a */
[----:B-1----:R-:W2:Y:S04]  /*76d50*/  LDL.LU R17, [R1+0x2808] ;  /* 0x0028080001117983 */ /* 0x002ea80000300800 */
[----:B------:R-:W2:Y:S01]  /*76d60*/  LDL.LU R12, [R1+0x2810] ;  /* 0x00281000010c7983 */ /* 0x000ea20000300800 */
[----:B------:R-:W-:-:S04]  /*76d70*/  USEL UR10, URZ, 0x4, !UP1 ;  /* 0x00000004ff0a7887 */ /* 0x000fc8000c800000 */
[----:B------:R-:W-:Y:S01]  /*76d80*/  USEL UR10, UR10, URZ, !UP0 ;  /* 0x000000ff0a0a7287 */ /* 0x000fe2000c000000 */
[----:B------:R-:W-:-:S05]  /*76d90*/  IADD3 R19, P1, PT, R19, R2, RZ ;  /* 0x0000000213137210 */ /* 0x000fca0007f3e0ff */
[----:B------:R-:W-:Y:S02]  /*76da0*/  ISETP.NE.U32.AND P0, PT, RZ, UR10, PT ;  /* 0x0000000aff007c0c */ /* 0x000fe4000bf05070 */
[-C--:B------:R-:W-:Y:S01]  /*76db0*/  IADD3 R11, P2, PT, R11, R2.reuse, RZ ;  /* 0x000000020b0b7210 */ /* 0x080fe20007f5e0ff */
[----:B---3--:R-:W-:Y:S02]  /*76dc0*/  IMAD.X R20, R20, 0x1, R3, P1 ;  /* 0x0000000114147824 */ /* 0x008fe400008e0603 */
[----:B----4-:R-:W-:Y:S01]  /*76dd0*/  IMAD.MOV.U32 R8, RZ, RZ, R19 ;  /* 0x000000ffff087224 */ /* 0x010fe200078e0013 */
[----:B------:R-:W-:Y:S01]  /*76de0*/  IADD3.X R14, PT, PT, R14, R3, RZ, P2, !PT ;  /* 0x000000030e0e7210 */ /* 0x000fe200017fe4ff */
[----:B------:R-:W-:Y:S01]  /*76df0*/  IMAD.MOV.U32 R9, RZ, RZ, R20 ;  /* 0x000000ffff097224 */ /* 0x000fe200078e0014 */
[----:B------:R-:W-:Y:S04]  /*76e00*/  STL [R1+0x27ec], R19 ;  /* 0x0027ec1301007387 */ /* 0x000fe80000100800 */
[----:B------:R-:W-:Y:S04]  /*76e10*/  STL [R1+0x27e8], R20 ;  /* 0x0027e81401007387 */ /* 0x000fe80000100800 */
[----:B------:R-:W-:Y:S04]  /*76e20*/  STL [R1+0x27f4], R11 ;  /* 0x0027f40b01007387 */ /* 0x000fe80000100800 */
[----:B------:R1:W-:Y:S04]  /*76e30*/  LDGSTS.E [R6+0x13800], desc[UR74][R8.64], P0 ;  /* 0x1380000008067fae */ /* 0x0003e800081a104a */
[----:B------:R3:W-:Y:S01]  /*76e40*/  STL [R1+0x27f0], R14 ;  /* 0x0027f00e01007387 */ /* 0x0007e20000100800 */
[----:B------:R-:W-:-:S02]  /*76e50*/  IADD3 R13, P1, PT, R13, R2, RZ ;  /* 0x000000020d0d7210 */ /* 0x000fc40007f3e0ff */
[----:B------:R-:W-:Y:S01]  /*76e60*/  IADD3 R7, P2, PT, R7, R2, RZ ;  /* 0x0000000207077210 */ /* 0x000fe20007f5e0ff */
[----:B-1----:R-:W-:Y:S02]  /*76e70*/  IMAD.MOV.U32 R8, RZ, RZ, R11 ;  /* 0x000000ffff087224 */ /* 0x002fe400078e000b */
[----:B------:R-:W-:Y:S02]  /*76e80*/  IMAD.MOV.U32 R9, RZ, RZ, R14 ;  /* 0x000000ffff097224 */ /* 0x000fe400078e000e */
[----:B------:R-:W-:Y:S01]  /*76e90*/  IMAD.X R18, R18, 0x1, R3, P1 ;  /* 0x0000000112127824 */ /* 0x000fe200008e0603 */
[----:B---3--:R-:W3:Y:S04]  /*76ea0*/  LDL.LU R14, [R1+0x2818] ;  /* 0x00281800010e7983 */ /* 0x008ee80000300800 */
[----:B------:R-:W4:Y:S04]  /*76eb0*/  LDL.LU R11, [R1+0x281c] ;  /* 0x00281c00010b7983 */ /* 0x000f280000300800 */
[----:B------:R1:W-:Y:S04]  /*76ec0*/  LDGSTS.E [R6+0x13900], desc[UR74][R8.64], P0 ;  /* 0x1390000008067fae */ /* 0x0003e800081a104a */
[----:B------:R1:W-:Y:S01]  /*76ed0*/  STL [R1+0x27fc], R13 ;  /* 0x0027fc0d01007387 */ /* 0x0003e20000100800 */
[----:B------:R-:W-:-:S03]  /*76ee0*/  IADD3.X R15, PT, PT, R15, R3, RZ, P2, !PT ;  /* 0x000000030f0f7210 */ /* 0x000fc600017fe4ff */
[----:B------:R-:W-:Y:S04]  /*76ef0*/  STL [R1+0x27f8], R18 ;  /* 0x0027f81201007387 */ /* 0x000fe80000100800 */
[----:B------:R-:W-:Y:S01]  /*76f00*/  STL [R1+0x2804], R7 ;  /* 0x0028040701007387 */ /* 0x000fe20000100800 */
[----:B-1----:R-:W-:Y:S02]  /*76f10*/  IMAD.MOV.U32 R8, RZ, RZ, R13 ;  /* 0x000000ffff087224 */ /* 0x002fe400078e000d */
[----:B------:R-:W-:Y:S01]  /*76f20*/  IMAD.MOV.U32 R9, RZ, RZ, R18 ;  /* 0x000000ffff097224 */ /* 0x000fe200078e0012 */
[----:B------:R-:W3:Y:S04]  /*76f30*/  LDL.LU R13, [R1+0x2824] ;  /* 0x00282400010d7983 */ /* 0x000ee80000300800 */
[----:B------:R1:W-:Y:S04]  /*76f40*/  STL [R1+0x2800], R15 ;  /* 0x0028000f01007387 */ /* 0x0003e80000100800 */
[----:B------:R-:W3:Y:S04]  /*76f50*/  LDL.LU R21, [R1+0x28ec] ;  /* 0x0028ec0001157983 */ /* 0x000ee80000300800 */
[----:B------:R1:W-:Y:S02]  /*76f60*/  LDGSTS.E [R6+0x13a00], desc[UR74][R8.64], P0 ;  /* 0x13a0000008067fae */ /* 0x0003e400081a104a */
[----:B-1----:R-:W-:-:S02]  /*76f70*/  IMAD.MOV.U32 R9, RZ, RZ, R15 ;  /* 0x000000ffff097224 */ /* 0x002fc400078e000f */
[----:B------:R-:W3:Y:S04]  /*76f80*/  LDL.LU R15, [R1+0x2820] ;  /* 0x00282000010f7983 */ /* 0x000ee80000300800 */
[----:B------:R-:W3:Y:S01]  /*76f90*/  LDL.LU R22, [R1+0x28e8] ;  /* 0x0028e80001167983 */ /* 0x000ee20000300800 */
[-C--:B--2---:R-:W-:Y:S02]  /*76fa0*/  IADD3 R16, P1, PT, R16, R2.reuse, RZ ;  /* 0x0000000210107210 */ /* 0x084fe40007f3e0ff */
[----:B------:R-:W-:Y:S01]  /*76fb0*/  IADD3 R10, P2, PT, R10, R2, RZ ;  /* 0x000000020a0a7210 */ /* 0x000fe20007f5e0ff */
[----:B------:R-:W-:Y:S01]  /*76fc0*/  IMAD.MOV.U32 R8, RZ, RZ, R7 ;  /* 0x000000ffff087224 */ /* 0x000fe200078e0007 */
[----:B------:R-:W2:Y:S04]  /*76fd0*/  LDL.LU R19, [R1+0x28f4] ;  /* 0x0028f40001137983 */ /* 0x000ea80000300800 */
[----:B------:R-:W2:Y:S04]  /*76fe0*/  LDL.LU R7, [R1+0x28fc] ;  /* 0x0028fc0001077983 */ /* 0x000ea80000300800 */
[----:B------:R-:W-:Y:S04]  /*76ff0*/  STL [R1+0x280c], R16 ;  /* 0x00280c1001007387 */ /* 0x000fe80000100800 */
[----:B------:R1:W-:Y:S02]  /*77000*/  LDGSTS.E [R6+0x13b00], desc[UR74][R8.64], P0 ;  /* 0x13b0000008067fae */ /* 0x0003e400081a104a */
[----:B-1----:R-:W-:-:S02]  /*77010*/  IMAD.MOV.U32 R8, RZ, RZ, R16 ;  /* 0x000000ffff087224 */ /* 0x002fc400078e0010 */
[----:B------:R-:W-:Y:S01]  /*77020*/  IMAD.X R17, R17, 0x1, R3, P1 ;  /* 0x0000000111117824 */ /* 0x000fe200008e0603 */
[----:B------:R-:W-:-:S04]  /*77030*/  IADD3.X R12, PT, PT, R12, R3, RZ, P2, !PT ;  /* 0x000000030c0c7210 */ /* 0x000fc800017fe4ff */
[----:B------:R1:W-:Y:S04]  /*77040*/  STL [R1+0x2808], R17 ;  /* 0x0028081101007387 */ /* 0x0003e80000100800 */
[----:B------:R-:W-:Y:S04]  /*77050*/  STL [R1+0x2814], R10 ;  /* 0x0028140a01007387 */ /* 0x000fe80000100800 */
[----:B------:R-:W2:Y:S04]  /*77060*/  LDL.LU R20, [R1+0x28f0] ;  /* 0x0028f00001147983 */ /* 0x000ea80000300800 */
[----:B------:R1:W-:Y:S04]  /*77070*/  STL [R1+0x2810], R12 ;  /* 0x0028100c01007387 */ /* 0x0003e80000100800 */
[----:B------:R-:W2:Y:S01]  /*77080*/  LDL.LU R18, [R1+0x28f8] ;  /* 0x0028f80001127983 */ /* 0x000ea20000300800 */
[----:B------:R-:W-:-:S03]  /*77090*/  IMAD.MOV.U32 R9, RZ, RZ, R17 ;  /* 0x000000ffff097224 */ /* 0x000fc600078e0011 */
[----:B-1----:R-:W2:Y:S04]  /*770a0*/  LDL.LU R17, [R1+0x2900] ;  /* 0x0029000001117983 */ /* 0x002ea80000300800 */
[----:B------:R-:W2:Y:S04]  /*770b0*/  LDL.LU R16, [R1+0x2904] ;  /* 0x0029040001107983 */ /* 0x000ea80000300800 */
[----:B------:R1:W-:Y:S02]  /*770c0*/  LDGSTS.E [R6+0x13c00], desc[UR74][R8.64], P0 ;  /* 0x13c0000008067fae */ /* 0x0003e400081a104a */
[----:B-1----:R-:W-:-:S02]  /*770d0*/  IMAD.MOV.U32 R9, RZ, RZ, R12 ;  /* 0x000000ffff097224 */ /* 0x002fc400078e000c */
[----:B------:R-:W-:Y:S01]  /*770e0*/  IMAD.MOV.U32 R8, RZ, RZ, R10 ;  /* 0x000000ffff087224 */ /* 0x000fe200078e000a */
[----:B------:R-:W2:Y:S04]  /*770f0*/  LDL.LU R12, [R1+0x2908] ;  /* 0x00290800010c7983 */ /* 0x000ea80000300800 */
[----:B------:R-:W2:Y:S01]  /*77100*/  LDL.LU R10, [R1+0x290c] ;  /* 0x00290c00010a7983 */ /* 0x000ea20000300800 */
[----:B------:R-:W-:-:S03]  /*77110*/  UISETP.GT.AND UP1, UPT, UR14, 0x2b, UPT ;  /* 0x0000002b0e00788c */ /* 0x000fc6000bf24270 */
[----:B------:R1:W-:Y:S01]  /*77120*/  LDGSTS.E [R6+0x13d00], desc[UR74][R8.64], P0 ;  /* 0x13d0000008067fae */ /* 0x0003e200081a104a */
[----:B----4-:R-:W-:-:S05]  /*77130*/  IADD3 R11, P1, PT, R11, R2, RZ ;  /* 0x000000020b0b7210 */ /* 0x010fca0007f3e0ff */
[----:B---3--:R-:W-:Y:S01]  /*77140*/  IMAD.X R14, R14, 0x1, R3, P1 ;  /* 0x000000010e0e7824 */ /* 0x008fe200008e0603 */
[----:B------:R3:W-:Y:S01]  /*77150*/  STL [R1+0x281c], R11 ;  /* 0x00281c0b01007387 */ /* 0x0007e20000100800 */
[----:B-1----:R-:W-:Y:S01]  /*77160*/  MOV R8, R11 ;  /* 0x0000000b00087202 */ /* 0x002fe20000000f00 */
[----:B------:R-:W-:Y:S01]  /*77170*/  USEL UR10, URZ, 0x4, !UP1 ;  /* 0x00000004ff0a7887 */ /* 0x000fe2000c800000 */
[----:B------:R-:W-:Y:S01]  /*77180*/  IMAD.MOV.U32 R9, RZ, RZ, R14 ;  /* 0x000000ffff097224 */ /* 0x000fe200078e000e */
[-C--:B------:R-:W-:Y:S01]  /*77190*/  IADD3 R13, P2, PT, R13, R2.reuse, RZ ;  /* 0x000000020d0d7210 */ /* 0x080fe20007f5e0ff */
[----:B------:R1:W-:Y:S01]  /*771a0*/  STL [R1+0x2818], R14 ;  /* 0x0028180e01007387 */ /* 0x0003e20000100800 */
[----:B------:R-:W-:-:S03]  /*771b0*/  IADD3 R21, P3, PT, R21, R2, RZ ;  /* 0x0000000215157210 */ /* 0x000fc60007f7e0ff */
[----:B---3--:R-:W3:Y:S01]  /*771c0*/  LDL.LU R11, [R1+0x2914] ;  /* 0x00291400010b7983 */ /* 0x008ee20000300800 */
[----:B------:R-:W-:-:S03]  /*771d0*/  USEL UR10, UR10, URZ, !UP0 ;  /* 0x000000ff0a0a7287 */ /* 0x000fc6000c000000 */
[----:B------:R4:W-:Y:S04]  /*771e0*/  LDGSTS.E [R6+0x13e00], desc[UR74][R8.64], P0 ;  /* 0x13e0000008067fae */ /* 0x0009e800081a104a */
[----:B-1----:R-:W3:Y:S04]  /*771f0*/  LDL.LU R14, [R1+0x291c] ;  /* 0x00291c00010e7983 */ /* 0x002ee80000300800 */
[----:B------:R1:W-:Y:S01]  /*77200*/  STL [R1+0x2824], R13 ;  /* 0x0028240d01007387 */ /* 0x0003e20000100800 */
[----:B------:R-:W-:Y:S02]  /*77210*/  IMAD.X R15, R15, 0x1, R3, P2 ;  /* 0x000000010f0f7824 */ /* 0x000fe400010e0603 */
[----:B----4-:R-:W-:-:S02]  /*77220*/  IMAD.MOV.U32 R8, RZ, RZ, R13 ;  /* 0x000000ffff087224 */ /* 0x010fc400078e000d */
[----:B------:R-:W-:Y:S01]  /*77230*/  IMAD.X R22, R22, 0x1, R3, P3 ;  /* 0x0000000116167824 */ /* 0x000fe200018e0603 */
[----:B------:R4:W-:Y:S04]  /*77240*/  STL [R1+0x2820], R15 ;  /* 0x0028200f01007387 */ /* 0x0009e80000100800 */
[----:B------:R-:W-:Y:S04]  /*77250*/  STL [R1+0x28ec], R21 ;  /* 0x0028ec1501007387 */ /* 0x000fe80000100800 */
[----:B-1----:R-:W3:Y:S01]  /*77260*/  LDL.LU R13, [R1+0x2910] ;  /* 0x00291000010d7983 */ /* 0x002ee20000300800 */
[----:B------:R-:W-:Y:S01]  /*77270*/  IMAD.MOV.U32 R9, RZ, RZ, R15 ;  /* 0x000000ffff097224 */ /* 0x000fe200078e000f */
[----:B------:R-:W-:-:S02]  /*77280*/  ISETP.NE.U32.AND P1, PT, RZ, UR10, PT ;  /* 0x0000000aff007c0c */ /* 0x000fc4000bf25070 */
[----:B------:R1:W-:Y:S04]  /*77290*/  STL [R1+0x28e8], R22 ;  /* 0x0028e81601007387 */ /* 0x0003e80000100800 */
[----:B------:R1:W-:Y:S01]  /*772a0*/  LDGSTS.E [R6+0x13f00], desc[UR74][R8.64], P0 ;  /* 0x13f0000008067fae */ /* 0x0003e200081a104a */
[----:B--2---:R-:W-:-:S03]  /*772b0*/  IADD3 R19, P0, PT, R19, R2, RZ ;  /* 0x0000000213137210 */ /* 0x004fc60007f1e0ff */
[----:B----4-:R-:W2:Y:S01]  /*772c0*/  LDL.LU R15, [R1+0x2918] ;  /* 0x00291800010f7983 */ /* 0x010ea20000300800 */
[----:B------:R-:W-:Y:S02]  /*772d0*/  IADD3 R7, P2, PT, R7, R2, RZ ;  /* 0x0000000207077210 */ /* 0x000fe40007f5e0ff */
[----:B-1----:R-:W-:Y:S01]  /*772e0*/  MOV R8, R21 ;  /* 0x0000001500087202 */ /* 0x002fe20000000f00 */
[----:B------:R-:W-:Y:S01]  /*772f0*/  IMAD.MOV.U32 R9, RZ, RZ, R22 ;  /* 0x000000ffff097224 */ /* 0x000fe200078e0016 */
[----:B------:R-:W-:Y:S04]  /*77300*/  STL [R1+0x28f4], R19 ;  /* 0x0028f41301007387 */ /* 0x000fe80000100800 */
[----:B------:R1:W-:Y:S02]  /*77310*/  LDGSTS.E [R6+0x15800], desc[UR74][R8.64], P1 ;  /* 0x1580000008067fae */ /* 0x0003e400089a104a */
[----:B-1----:R-:W-:-:S02]  /*77320*/  IMAD.MOV.U32 R8, RZ, RZ, R19 ;  /* 0x000000ffff087224 */ /* 0x002fc400078e0013 */
[--C-:B------:R-:W-:Y:S02]  /*77330*/  IMAD.X R20, R20, 0x1, R3.reuse, P0 ;  /* 0x0000000114147824 */ /* 0x100fe400000e0603 */
[----:B------:R-:W-:Y:S02]  /*77340*/  IMAD.X R18, R18, 0x1, R3, P2 ;  /* 0x0000000112127824 */ /* 0x000fe400010e0603 */
[----:B------:R-:W-:Y:S01]  /*77350*/  IMAD.MOV.U32 R9, RZ, RZ, R20 ;  /* 0x000000ffff097224 */ /* 0x000fe200078e0014 */
[----:B------:R-:W-:Y:S04]  /*77360*/  STL [R1+0x28f0], R20 ;  /* 0x0028f01401007387 */ /* 0x000fe80000100800 */
[----:B------:R1:W-:Y:S04]  /*77370*/  STL [R1+0x28fc], R7 ;  /* 0x0028fc0701007387 */ /* 0x0003e80000100800 */
[----:B------:R4:W-:Y:S04]  /*77380*/  STL [R1+0x28f8], R18 ;  /* 0x0028f81201007387 */ /* 0x0009e80000100800 */
[----:B------:R-:W2:Y:S04]  /*77390*/  LDL.LU R22, [R1+0x2920] ;  /* 0x0029200001167983 */ /* 0x000ea80000300800 */
[----:B------:R1:W-:Y:S01]  /*773a0*/  LDGSTS.E [R6+0x15900], desc[UR74][R8.64], P1 ;  /* 0x1590000008067fae */ /* 0x0003e200089a104a */
[----:B------:R-:W-:-:S02]  /*773b0*/  IADD3 R16, P0, PT, R16, R2, RZ ;  /* 0x0000000210107210 */ /* 0x000fc40007f1e0ff */
[----:B-1----:R-:W-:Y:S02]  /*773c0*/  MOV R8, R7 ;  /* 0x0000000700087202 */ /* 0x002fe40000000f00 */
[----:B------:R-:W2:Y:S01]  /*773d0*/  LDL.LU R7, [R1+0x2924] ;  /* 0x0029240001077983 */ /* 0x000ea20000300800 */
[--C-:B------:R-:W-:Y:S01]  /*773e0*/  IMAD.X R17, R17, 0x1, R3.reuse, P0 ;  /* 0x0000000111117824 */ /* 0x100fe200000e0603 */
[----:B------:R-:W-:Y:S02]  /*773f0*/  IADD3 R10, P2, PT, R10, R2, RZ ;  /* 0x000000020a0a7210 */ /* 0x000fe40007f5e0ff */
[----:B------:R-:W-:Y:S04]  /*77400*/  STL [R1+0x2904], R16 ;  /* 0x0029041001007387 */ /* 0x000fe80000100800 */
[----:B------:R-:W-:Y:S01]  /*77410*/  STL [R1+0x2900], R17 ;  /* 0x0029001101007387 */ /* 0x000fe20000100800 */
[----:B------:R-:W-:-:S03]  /*77420*/  IMAD.X R12, R12, 0x1, R3, P2 ;  /* 0x000000010c0c7824 */ /* 0x000fc600010e0603 */
[----:B------:R-:W-:Y:S04]  /*77430*/  STL [R1+0x290c], R10 ;  /* 0x00290c0a01007387 */ /* 0x000fe80000100800 */
[----:B------:R-:W2:Y:S01]  /*77440*/  LDL.LU R20, [R1+0x29ec] ;  /* 0x0029ec0001147983 */ /* 0x000ea20000300800 */
[----:B------:R-:W-:-:S03]  /*77450*/  IMAD.MOV.U32 R9, RZ, RZ, R18 ;  /* 0x000000ffff097224 */ /* 0x000fc600078e0012 */
[----:B------:R1:W-:Y:S04]  /*77460*/  STL [R1+0x2908], R12 ;  /* 0x0029080c01007387 */ /* 0x0003e80000100800 */
[----:B----4-:R-:W4:Y:S04]  /*77470*/  LDL.LU R18, [R1+0x29f4] ;  /* 0x0029f40001127983 */ /* 0x010f280000300800 */
[----:B------:R-:W4:Y:S04]  /*77480*/  LDL.LU R21, [R1+0x29e8] ;  /* 0x0029e80001157983 */ /* 0x000f280000300800 */
[----:B------:R-:W4:Y:S04]  /*77490*/  LDL.LU R19, [R1+0x29f0] ;  /* 0x0029f00001137983 */ /* 0x000f280000300800 */
[----:B------:R1:W-:Y:S02]  /*774a0*/  LDGSTS.E [R6+0x15a00], desc[UR74][R8.64], P1 ;  /* 0x15a0000008067fae */ /* 0x0003e400089a104a */
[----:B-1----:R-:W-:-:S02]  /*774b0*/  IMAD.MOV.U32 R8, RZ, RZ, R16 ;  /* 0x000000ffff087224 */ /* 0x002fc400078e0010 */
[----:B------:R-:W-:Y:S01]  /*774c0*/  IMAD.MOV.U32 R9, RZ, RZ, R17 ;  /* 0x000000ffff097224 */ /* 0x000fe200078e0011 */
[----:B---3--:R-:W-:-:S04]  /*774d0*/  IADD3 R11, P0, PT, R11, R2, RZ ;  /* 0x000000020b0b7210 */ /* 0x008fc80007f1e0ff */
[----:B------:R1:W-:Y:S01]  /*774e0*/  LDGSTS.E [R6+0x15b00], desc[UR74][R8.64], P1 ;  /* 0x15b0000008067fae */ /* 0x0003e200089a104a */
[----:B------:R-:W-:Y:S02]  /*774f0*/  IADD3 R14, P2, PT, R14, R2, RZ ;  /* 0x000000020e0e7210 */ /* 0x000fe40007f5e0ff */
[----:B-1----:R-:W-:Y:S01]  /*77500*/  MOV R8, R10 ;  /* 0x0000000a00087202 */ /* 0x002fe20000000f00 */
[----:B------:R-:W-:Y:S02]  /*77510*/  IMAD.MOV.U32 R9, RZ, RZ, R12 ;  /* 0x000000ffff097224 */ /* 0x000fe400078e000c */
[----:B------:R-:W3:Y:S04]  /*77520*/  LDL.LU R12, [R1+0x29fc] ;  /* 0x0029fc00010c7983 */ /* 0x000ee80000300800 */
[----:B------:R-:W3:Y:S01]  /*77530*/  LDL.LU R10, [R1+0x2a04] ;  /* 0x002a0400010a7983 */ /* 0x000ee20000300800 */
[----:B------:R-:W-:-:S03]  /*77540*/  IMAD.X R13, R13, 0x1, R3, P0 ;  /* 0x000000010d0d7824 */ /* 0x000fc600000e0603 */
[----:B------:R-:W-:Y:S04]  /*77550*/  STL [R1+0x2914], R11 ;  /* 0x0029140b01007387 */ /* 0x000fe80000100800 */
[----:B------:R1:W-:Y:S04]  /*77560*/  LDGSTS.E [R6+0x15c00], desc[UR74][R8.64], P1 ;  /* 0x15c0000008067fae */ /* 0x0003e800089a104a */
[----:B------:R2:W-:Y:S04]  /*77570*/  STL [R1+0x2910], R13 ;  /* 0x0029100d01007387 */ /* 0x0005e80000100800 */
[----:B------:R-:W-:Y:S01]  /*77580*/  STL [R1+0x291c], R14 ;  /* 0x00291c0e01007387 */ /* 0x000fe20000100800 */
[----:B--2---:R-:W-:-:S02]  /*77590*/  IMAD.X R15, R15, 0x1, R3, P2 ;  /* 0x000000010f0f7824 */ /* 0x004fc400010e0603 */
[----:B-1----:R-:W-:Y:S02]  /*775a0*/  IMAD.MOV.U32 R9, RZ, RZ, R13 ;  /* 0x000000ffff097224 */ /* 0x002fe400078e000d */
[----:B------:R-:W2:Y:S01]  /*775b0*/  LDL.LU R13, [R1+0x29f8] ;  /* 0x0029f800010d7983 */ /* 0x000ea20000300800 */
[----:B------:R-:W-:-:S03]  /*775c0*/  IMAD.MOV.U32 R8, RZ, RZ, R11 ;  /* 0x000000ffff087224 */ /* 0x000fc600078e000b */
[----:B------:R1:W-:Y:S04]  /*775d0*/  STL [R1+0x2918], R15 ;  /* 0x0029180f01007387 */ /* 0x0003e80000100800 */
[----:B------:R-:W2:Y:S04]  /*775e0*/  LDL.LU R11, [R1+0x2a00] ;  /* 0x002a0000010b7983 */ /* 0x000ea80000300800 */
[----:B------:R1:W-:Y:S02]  /*775f0*/  LDGSTS.E [R6+0x15d00], desc[UR74][R8.64], P1 ;  /* 0x15d0000008067fae */ /* 0x0003e400089a104a */
[----:B-1----:R-:W-:Y:S01]  /*77600*/  IMAD.MOV.U32 R9, RZ, RZ, R15 ;  /* 0x000000ffff097224 */ /* 0x002fe200078e000f */
[----:B------:R-:W-:Y:S01]  /*77610*/  MOV R8, R14 ;  /* 0x0000000e00087202 */ /* 0x000fe20000000f00 */
[----:B------:R-:W2:Y:S04]  /*77620*/  LDL.LU R15, [R1+0x2a08] ;  /* 0x002a0800010f7983 */ /* 0x000ea80000300800 */
[----:B------:R-:W2:Y:S04]  /*77630*/  LDL.LU R14, [R1+0x2a0c] ;  /* 0x002a0c00010e7983 */ /* 0x000ea80000300800 */
[----:B------:R-:W2:Y:S04]  /*77640*/  LDL.LU R17, [R1+0x2a10] ;  /* 0x002a100001117983 */ /* 0x000ea80000300800 */
[----:B------:R-:W2:Y:S04]  /*77650*/  LDL.LU R16, [R1+0x2a14] ;  /* 0x002a140001107983 */ /* 0x000ea80000300800 */
[----:B------:R1:W-:Y:S01]  /*77660*/  LDGSTS.E [R6+0x15e00], desc[UR74][R8.64], P1 ;  /* 0x15e0000008067fae */ /* 0x0003e200089a104a */
[----:B------:R-:W-:-:S05]  /*77670*/  IADD3 R7, P0, PT, R7, R2, RZ ;  /* 0x0000000207077210 */ /* 0x000fca0007f1e0ff */
[----:B------:R-:W-:Y:S02]  /*77680*/  IMAD.X R22, R22, 0x1, R3, P0 ;  /* 0x0000000116167824 */ /* 0x000fe400000e0603 */
[----:B-1----:R-:W-:Y:S02]  /*77690*/  IMAD.MOV.U32 R8, RZ, RZ, R7 ;  /* 0x000000ffff087224 */ /* 0x002fe400078e0007 */
[----:B------:R-:W-:-:S05]  /*776a0*/  IMAD.MOV.U32 R9, RZ, RZ, R22 ;  /* 0x000000ffff097224 */ /* 0x000fca00078e0016 */
[----:B------:R1:W-:Y:S01]  /*776b0*/  LDGSTS.E [R6+0x15f00], desc[UR74][R8.64], P1 ;  /* 0x15f0000008067fae */ /* 0x0003e200089a104a */
[----:B------:R-:W-:-:S03]  /*776c0*/  IADD3 R20, P1, PT, R20, R2, RZ ;  /* 0x0000000214147210 */ /* 0x000fc60007f3e0ff */
[----:B------:R1:W-:Y:S04]  /*776d0*/  STL [R1+0x2924], R7 ;  /* 0x0029240701007387 */ /* 0x0003e80000100800 */
[----:B------:R-:W-:Y:S01]  /*776e0*/  STL [R1+0x2920], R22 ;  /* 0x0029201601007387 */ /* 0x000fe20000100800 */
[----:B----4-:R-:W-:Y:S01]  /*776f0*/  IMAD.X R21, R21, 0x1, R3, P1 ;  /* 0x0000000115157824 */ /* 0x010fe200008e0603 */
[----:B------:R-:W-:Y:S02]  /*77700*/  IADD3 R18, P2, PT, R18, R2, RZ ;  /* 0x0000000212127210 */ /* 0x000fe40007f5e0ff */
[----:B------:R-:W4:Y:S04]  /*77710*/  LDL.LU R24, [R1+0x2a1c] ;  /* 0x002a1c0001187983 */ /* 0x000f280000300800 */
[----:B-1----:R-:W4:Y:S04]  /*77720*/  LDL.LU R7, [R1+0x2a24] ;  /* 0x002a240001077983 */ /* 0x002f280000300800 */
[----:B------:R-:W-:Y:S04]  /*77730*/  STL [R1+0x29ec], R20 ;  /* 0x0029ec1401007387 */ /* 0x000fe80000100800 */
[----:B------:R-:W-:Y:S04]  /*77740*/  STL [R1+0x29e8], R21 ;  /* 0x0029e81501007387 */ /* 0x000fe80000100800 */
[----:B------:R-:W-:Y:S01]  /*77750*/  STL [R1+0x29f4], R18 ;  /* 0x0029f41201007387 */ /* 0x000fe20000100800 */
[----:B------:R-:W-:-:S03]  /*77760*/  IADD3.X R19, PT, PT, R19, R3, RZ, P2, !PT ;  /* 0x0000000313137210 */ /* 0x000fc600017fe4ff */
[----:B------:R-:W4:Y:S04]  /*77770*/  LDL.LU R25, [R1+0x2a18] ;  /* 0x002a180001197983 */ /* 0x000f280000300800 */
[----:B------:R-:W-:Y:S04]  /*77780*/  STL [R1+0x29f0], R19 ;  /* 0x0029f01301007387 */ /* 0x000fe80000100800 */
[----:B------:R-:W4:Y:S01]  /*77790*/  LDL.LU R26, [R1+0x2a20] ;  /* 0x002a2000011a7983 */ /* 0x000f220000300800 */
[----:B------:R-:W-:-:S04]  /*777a0*/  UISETP.GT.AND UP1, UPT, UR14, 0x2f, UPT ;  /* 0x0000002f0e00788c */ /* 0x000fc8000bf24270 */
[----:B------:R-:W-:-:S04]  /*777b0*/  USEL UR10, URZ, 0x4, !UP1 ;  /* 0x00000004ff0a7887 */ /* 0x000fc8000c800000 */
[----:B------:R-:W-:-:S06]  /*777c0*/  USEL UR10, UR10, URZ, !UP0 ;  /* 0x000000ff0a0a7287 */ /* 0x000fcc000c000000 */
[----:B------:R-:W-:Y:S01]  /*777d0*/  ISETP.NE.U32.AND P0, PT, RZ, UR10, PT ;  /* 0x0000000aff007c0c */ /* 0x000fe2000bf05070 */
[----:B------:R-:W-:Y:S02]  /*777e0*/  IMAD.MOV.U32 R8, RZ, RZ, R20 ;  /* 0x000000ffff087224 */ /* 0x000fe400078e0014 */
[----:B------:R-:W-:Y:S01]  /*777f0*/  IMAD.MOV.U32 R9, RZ, RZ, R21 ;  /* 0x000000ffff097224 */ /* 0x000fe200078e0015 */
[-C--:B---3--:R-:W-:Y:S02]  /*77800*/  IADD3 R12, P1, PT, R12, R2.reuse, RZ ;  /* 0x000000020c0c7210 */ /* 0x088fe40007f3e0ff */
[----:B------:R-:W-:-:S07]  /*77810*/  IADD3 R10, P2, PT, R10, R2, RZ ;  /* 0x000000020a0a7210 */ /* 0x000fce0007f5e0ff */
[----:B------:R1:W-:Y:S01]  /*77820*/  LDGSTS.E [R6+0x17800], desc[UR74][R8.64], P0 ;  /* 0x1780000008067fae */ /* 0x0003e200081a104a */
[----:B--2---:R-:W-:Y:S02]  /*77830*/  IMAD.X R13, R13, 0x1, R3, P1 ;  /* 0x000000010d0d7824 */ /* 0x004fe400008e0603 */
[----:B-1----:R-:W-:Y:S02]  /*77840*/  IMAD.MOV.U32 R8, RZ, RZ, R18 ;  /* 0x000000ffff087224 */ /* 0x002fe400078e0012 */
[----:B------:R-:W-:Y:S01]  /*77850*/  IMAD.MOV.U32 R9, RZ, RZ, R19 ;  /* 0x000000ffff097224 */ /* 0x000fe200078e0013 */
[----:B------:R-:W-:-:S04]  /*77860*/  IADD3.X R11, PT, PT, R11, R3, RZ, P2, !PT ;  /* 0x000000030b0b7210 */ /* 0x000fc800017fe4ff */
[----:B------:R1:W-:Y:S04]  /*77870*/  LDGSTS.E [R6+0x17900], desc[UR74][R8.64], P0 ;  /* 0x1790000008067fae */ /* 0x0003e800081a104a */
[----:B------:R-:W-:Y:S04]  /*77880*/  STL [R1+0x29fc], R12 ;  /* 0x0029fc0c01007387 */ /* 0x000fe80000100800 */
[----:B------:R-:W-:Y:S04]  /*77890*/  STL [R1+0x29f8], R13 ;  /* 0x0029f80d01007387 */ /* 0x000fe80000100800 */
[----:B------:R-:W-:Y:S04]  /*778a0*/  STL [R1+0x2a04], R10 ;  /* 0x002a040a01007387 */ /* 0x000fe80000100800 */
[----:B------:R2:W-:Y:S01]  /*778b0*/  STL [R1+0x2a00], R11 ;  /* 0x002a000b01007387 */ /* 0x0005e20000100800 */
[----:B------:R-:W-:Y:S01]  /*778c0*/  IADD3 R14, P1, PT, R14, R2, RZ ;  /* 0x000000020e0e7210 */ /* 0x000fe20007f3e0ff */
[----:B-1----:R-:W-:-:S02]  /*778d0*/  IMAD.MOV.U32 R8, RZ, RZ, R12 ;  /* 0x000000ffff087224 */ /* 0x002fc400078e000c */
[----:B------:R-:W-:-:S05]  /*778e0*/  IMAD.MOV.U32 R9, RZ, RZ, R13 ;  /* 0x000000ffff097224 */ /* 0x000fca00078e000d */
[----:B------:R1:W-:Y:S01]  /*778f0*/  LDGSTS.E [R6+0x17a00], desc[UR74][R8.64], P0 ;  /* 0x17a0000008067fae */ /* 0x0003e200081a104a */
[----:B------:R-:W-:Y:S01]  /*77900*/  IMAD.X R15, R15, 0x1, R3, P1 ;  /* 0x000000010f0f7824 */ /* 0x000fe200008e0603 */
[----:B------:R-:W-:Y:S01]  /*77910*/  IADD3 R16, P2, PT, R16, R2, RZ ;  /* 0x0000000210107210 */ /* 0x000fe20007f5e0ff */
[----:B-1----:R-:W-:Y:S02]  /*77920*/  IMAD.MOV.U32 R8, RZ, RZ, R10 ;  /* 0x000000ffff087224 */ /* 0x002fe400078e000a */
[----:B------:R-:W-:Y:S02]  /*77930*/  IMAD.MOV.U32 R9, RZ, RZ, R11 ;  /* 0x000000ffff097224 */ /* 0x000fe400078e000b */
[----:B--2---:R-:W2:Y:S04]  /*77940*/  LDL.LU.64 R10, [R1+0x1f50] ;  /* 0x001f5000010a7983 */ /* 0x004ea80000300a00 */
[----:B------:R-:W3:Y:S04]  /*77950*/  LDL.LU.64 R12, [R1+0x1f48] ;  /* 0x001f4800010c7983 */ /* 0x000ee80000300a00 */
[----:B------:R-:W-:Y:S04]  /*77960*/  STL [R1+0x2a0c], R14 ;  /* 0x002a0c0e01007387 */ /* 0x000fe80000100800 */
[----:B------:R1:W-:Y:S04]  /*77970*/  LDGSTS.E [R6+0x17b00], desc[UR74][R8.64], P0 ;  /* 0x17b0000008067fae */ /* 0x0003e800081a104a */
[----:B------:R1:W-:Y:S04]  /*77980*/  STL [R1+0x2a08], R15 ;  /* 0x002a080f01007387 */ /* 0x0003e80000100800 */
[----:B------:R-:W-:Y:S01]  /*77990*/  STL [R1+0x2a14], R16 ;  /* 0x002a141001007387 */ /* 0x000fe20000100800 */
[----:B------:R-:W-:Y:S01]  /*779a0*/  IADD3.X R17, PT, PT, R17, R3, RZ, P2, !PT ;  /* 0x0000000311117210 */ /* 0x000fe200017fe4ff */
[----:B-1----:R-:W-:-:S02]  /*779b0*/  IMAD.MOV.U32 R8, RZ, RZ, R14 ;  /* 0x000000ffff087224 */ /* 0x002fc400078e000e */
[----:B------:R-:W-:Y:S02]  /*779c0*/  IMAD.MOV.U32 R9, RZ, RZ, R15 ;  /* 0x000000ffff097224 */ /* 0x000fe400078e000f */
[----:B------:R-:W3:Y:S04]  /*779d0*/  LDL.LU.64 R14, [R1+0x1f40] ;  /* 0x001f4000010e7983 */ /* 0x000ee80000300a00 */
[----:B------:R1:W-:Y:S04]  /*779e0*/  LDGSTS.E [R6+0x17c00], desc[UR74][R8.64], P0 ;  /* 0x17c0000008067fae */ /* 0x0003e800081a104a */
[----:B------:R1:W-:Y:S02]  /*779f0*/  STL [R1+0x2a10], R17 ;  /* 0x002a101101007387 */ /* 0x0003e40000100800 */
[----:B-1----:R-:W-:-:S02]  /*77a00*/  IMAD.MOV.U32 R8, RZ, RZ, R16 ;  /* 0x000000ffff087224 */ /* 0x002fc400078e0010 */
[----:B------:R-:W-:Y:S02]  /*77a10*/  IMAD.MOV.U32 R9, RZ, RZ, R17 ;  /* 0x000000ffff097224 */ /* 0x000fe400078e0011 */
[----:B------:R-:W3:Y:S04]  /*77a20*/  LDL.LU.64 R16, [R1+0x1f38] ;  /* 0x001f380001107983 */ /* 0x000ee80000300a00 */
[----:B------:R-:W3:Y:S04]  /*77a30*/  LDL.LU.64 R18, [R1+0x1f30] ;  /* 0x001f300001127983 */ /* 0x000ee80000300a00 */
[----:B------:R-:W3:Y:S04]  /*77a40*/  LDL.LU.64 R20, [R1+0x1f28] ;  /* 0x001f280001147983 */ /* 0x000ee80000300a00 */
[----:B------:R-:W3:Y:S04]  /*77a50*/  LDL.LU.64 R22, [R1+0x1f20] ;  /* 0x001f200001167983 */ /* 0x000ee80000300a00 */
[----:B------:R1:W-:Y:S01]  /*77a60*/  LDGSTS.E [R6+0x17d00], desc[UR74][R8.64], P0 ;  /* 0x17d0000008067fae */ /* 0x0003e200081a104a */
[----:B----4-:R-:W-:-:S02]  /*77a70*/  IADD3 R24, P1, PT, R24, R2, RZ ;  /* 0x0000000218187210 */ /* 0x010fc40007f3e0ff */
[----:B------:R-:W-:-:S03]  /*77a80*/  IADD3 R7, P2, PT, R7, R2, RZ ;  /* 0x0000000207077210 */ /* 0x000fc60007f5e0ff */
[----:B------:R-:W-:Y:S01]  /*77a90*/  STL [R1+0x2a1c], R24 ;  /* 0x002a1c1801007387 */ /* 0x000fe20000100800 */
[----:B------:R-:W-:Y:S02]  /*77aa0*/  IMAD.X R25, R25, 0x1, R3, P1 ;  /* 0x0000000119197824 */ /* 0x000fe400008e0603 */
[----:B-1----:R-:W-:Y:S02]  /*77ab0*/  IMAD.MOV.U32 R8, RZ, RZ, R24 ;  /* 0x000000ffff087224 */ /* 0x002fe400078e0018 */
[----:B------:R-:W-:Y:S01]  /*77ac0*/  IMAD.MOV.U32 R9, RZ, RZ, R25 ;  /* 0x000000ffff097224 */ /* 0x000fe200078e0019 */
[----:B------:R1:W-:Y:S01]  /*77ad0*/  STL [R1+0x2a18], R25 ;  /* 0x002a181901007387 */ /* 0x0003e20000100800 */
[----:B------:R-:W-:-:S03]  /*77ae0*/  IADD3.X R26, PT, PT, R26, R3, RZ, P2, !PT ;  /* 0x000000031a1a7210 */ /* 0x000fc600017fe4ff */
[----:B------:R-:W-:Y:S04]  /*77af0*/  STL [R1+0x2a24], R7 ;  /* 0x002a240701007387 */ /* 0x000fe80000100800 */
[----:B------:R4:W-:Y:S04]  /*77b00*/  LDGSTS.E [R6+0x17e00], desc[UR74][R8.64], P0 ;  /* 0x17e0000008067fae */ /* 0x0009e800081a104a */
[----:B-1----:R-:W3:Y:S04]  /*77b10*/  LDL.LU.64 R24, [R1+0x1f18] ;  /* 0x001f180001187983 */ /* 0x002ee80000300a00 */
[----:B------:R1:W-:Y:S01]  /*77b20*/  STL [R1+0x2a20], R26 ;  /* 0x002a201a01007387 */ /* 0x0003e20000100800 */
[----:B----4-:R-:W-:-:S03]  /*77b30*/  IMAD.MOV.U32 R9, RZ, RZ, R26 ;  /* 0x000000ffff097224 */ /* 0x010fc600078e001a */
[----:B-1----:R-:W4:Y:S04]  /*77b40*/  LDL.LU.64 R26, [R1+0x1e50] ;  /* 0x001e5000011a7983 */ /* 0x002f280000300a00 */
        /* <DEDUP_REMOVED lines=24> */
[----:B------:R2:W-:Y:S01]  /*77cd0*/  LDGSTS.E [R6+0x17f00], desc[UR74][R8.64], P0 ;  /* 0x17f0000008067fae */ /* 0x0005e200081a104a */
[----:B------:R-:W-:Y:S02]  /*77ce0*/  ISETP.GE.AND P0, PT, R73, UR14, PT ;  /* 0x0000000e49007c0c */ /* 0x000fe4000bf06270 */
[----:B------:R-:W-:Y:S02]  /*77cf0*/  PLOP3.LUT P1, PT, PT, PT, UP0, 0x80, 0x8 ;  /* 0x000000000008781c */ /* 0x000fe40003f2f008 */
[----:B------:R-:W-:-:S04]  /*77d00*/  SEL R7, RZ, 0x4, P0 ;  /* 0x00000004ff077807 */ /* 0x000fc80000000000 */
[----:B------:R-:W-:-:S04]  /*77d10*/  SEL R7, R7, RZ, !P1 ;  /* 0x000000ff07077207 */ /* 0x000fc80004800000 */
[----:B------:R-:W-:Y:S02]  /*77d20*/  ISETP.NE.U32.AND P0, PT, R7, RZ, PT ;  /* 0x000000ff0700720c */ /* 0x000fe40003f05070 */
[----:B--2---:R-:W-:-:S05]  /*77d30*/  IADD3 R8, P1, PT, R10, R2, RZ ;  /* 0x000000020a087210 */ /* 0x004fca0007f3e0ff */
[----:B------:R-:W-:Y:S01]  /*77d40*/  IMAD.X R7, R11, 0x1, R3, P1 ;  /* 0x000000010b077824 */ /* 0x000fe200008e0603 */
[----:B---3--:R-:W-:-:S04]  /*77d50*/  IADD3 R10, P1, PT, R12, R2, RZ ;  /* 0x000000020c0a7210 */ /* 0x008fc80007f3e0ff */
        /* <DEDUP_REMOVED lines=10> */
[----:B------:R-:W-:Y:S02]  /*77e00*/  IMAD.X R19, R23, 0x1, R3, P1 ;  /* 0x0000000117137824 */ /* 0x000fe400008e0603 */
        /* <DEDUP_REMOVED lines=10> */
[----:B------:R-:W-:Y:S01]  /*77eb0*/  STL.64 [R1+0x1f50], R134 ;  /* 0x001f508601007387 */ /* 0x000fe20000100a00 */
[----:B------:R-:W-:Y:S01]  /*77ec0*/  IMAD.MOV.U32 R124, RZ, RZ, R18 ;  /* 0x000000ffff7c7224 */ /* 0x000fe200078e0012 */
[----:B------:R-:W-:Y:S02]  /*77ed0*/  MOV R125, R17 ;  /* 0x00000011007d7202 */ /* 0x000fe40000000f00 */
[----:B------:R-:W-:Y:S01]  /*77ee0*/  STL.64 [R1+0x1f48], R132 ;  /* 0x001f488401007387 */ /* 0x000fe20000100a00 */
[----:B------:R-:W-:-:S02]  /*77ef0*/  IMAD.MOV.U32 R122, RZ, RZ, R20 ;  /* 0x000000ffff7a7224 */ /* 0x000fc400078e0014 */
[----:B------:R-:W-:Y:S01]  /*77f00*/  IMAD.MOV.U32 R123, RZ, RZ, R19 ;  /* 0x000000ffff7b7224 */ /* 0x000fe200078e0013 */
[----:B------:R-:W-:Y:S04]  /*77f10*/  STL.64 [R1+0x1f40], R130 ;  /* 0x001f408201007387 */ /* 0x000fe80000100a00 */
[----:B------:R-:W-:Y:S04]  /*77f20*/  STL.64 [R1+0x1f38], R128 ;  /* 0x001f388001007387 */ /* 0x000fe80000100a00 */
[----:B------:R-:W-:Y:S04]  /*77f30*/  STL.64 [R1+0x1f30], R126 ;  /* 0x001f307e01007387 */ /* 0x000fe80000100a00 */
[----:B------:R-:W-:Y:S04]  /*77f40*/  STL.64 [R1+0x1f28], R124 ;  /* 0x001f287c01007387 */ /* 0x000fe80000100a00 */
[----:B------:R-:W-:Y:S01]  /*77f50*/  STL.64 [R1+0x1f20], R122 ;  /* 0x001f207a01007387 */ /* 0x000fe20000100a00 */
[----:B------:R-:W-:-:S04]  /*77f60*/  IADD3 R22, P1, PT, R24, R2, RZ ;  /* 0x0000000218167210 */ /* 0x000fc80007f3e0ff */
        /* <DEDUP_REMOVED lines=39> */
[----:B------:R-:W-:Y:S01]  /*781e0*/  IADD3 R62, P1, PT, R64, R2, RZ ;  /* 0x00000002403e7210 */ /* 0x000fe20007f3e0ff */
[----:B------:R-:W-:-:S04]  /*781f0*/  IMAD.MOV.U32 R120, RZ, RZ, R22 ;  /* 0x000000ffff787224 */ /* 0x000fc800078e0016 */
[----:B------:R-:W-:Y:S01]  /*78200*/  IMAD.X R61, R65, 0x1, R3, P1 ;  /* 0x00000001413d7824 */ /* 0x000fe200008e0603 */
[-C--:B------:R-:W-:Y:S01]  /*78210*/  IADD3 R64, P1, PT, R66, R2.reuse, RZ ;  /* 0x0000000242407210 */ /* 0x080fe20007f3e0ff */
[----:B------:R-:W-:Y:S02]  /*78220*/  IMAD.MOV.U32 R121, RZ, RZ, R21 ;  /* 0x000000ffff797224 */ /* 0x000fe400078e0015 */
[----:B------:R-:W-:Y:S01]  /*78230*/  IMAD.MOV.U32 R118, RZ, RZ, R24 ;  /* 0x000000ffff767224 */ /* 0x000fe200078e0018 */
[----:B------:R-:W-:Y:S01]  /*78240*/  MOV R119, R23 ;  /* 0x0000001700777202 */ /* 0x000fe20000000f00 */
[----:B------:R-:W-:Y:S02]  /*78250*/  IMAD.MOV.U32 R116, RZ, RZ, R26 ;  /* 0x000000ffff747224 */ /* 0x000fe400078e001a */
[----:B------:R-:W-:Y:S02]  /*78260*/  IMAD.X R63, R67, 0x1, R3, P1 ;  /* 0x00000001433f7824 */ /* 0x000fe400008e0603 */
[----:B------:R-:W-:Y:S01]  /*78270*/  IMAD.MOV.U32 R117, RZ, RZ, R25 ;  /* 0x000000ffff757224 */ /* 0x000fe200078e0019 */
[----:B------:R-:W-:Y:S01]  /*78280*/  IADD3 R66, P1, PT, R68, R2, RZ ;  /* 0x0000000244427210 */ /* 0x000fe20007f3e0ff */
[----:B------:R-:W-:-:S02]  /*78290*/  IMAD.MOV.U32 R114, RZ, RZ, R28 ;  /* 0x000000ffff727224 */ /* 0x000fc400078e001c */
[----:B------:R-:W-:Y:S02]  /*782a0*/  IMAD.MOV.U32 R115, RZ, RZ, R27 ;  /* 0x000000ffff737224 */ /* 0x000fe400078e001b */
[----:B------:R-:W-:Y:S01]  /*782b0*/  IMAD.MOV.U32 R112, RZ, RZ, R30 ;  /* 0x000000ffff707224 */ /* 0x000fe200078e001e */
[----:B------:R-:W-:Y:S01]  /*782c0*/  MOV R113, R29 ;  /* 0x0000001d00717202 */ /* 0x000fe20000000f00 */
[----:B------:R-:W-:Y:S01]  /*782d0*/  STL.64 [R1+0x1f18], R120 ;  /* 0x001f187801007387 */ /* 0x000fe20000100a00 */
[----:B------:R-:W-:Y:S02]  /*782e0*/  IMAD.MOV.U32 R110, RZ, RZ, R32 ;  /* 0x000000ffff6e7224 */ /* 0x000fe400078e0020 */
[----:B------:R-:W-:Y:S01]  /*782f0*/  IMAD.MOV.U32 R111, RZ, RZ, R31 ;  /* 0x000000ffff6f7224 */ /* 0x000fe200078e001f */
[----:B------:R-:W-:Y:S01]  /*78300*/  STL.64 [R1+0x1e50], R118 ;  /* 0x001e507601007387 */ /* 0x000fe20000100a00 */
[----:B------:R-:W-:Y:S02]  /*78310*/  IMAD.MOV.U32 R108, RZ, RZ, R34 ;  /* 0x000000ffff6c7224 */ /* 0x000fe400078e0022 */
[----:B------:R-:W-:Y:S01]  /*78320*/  IMAD.MOV.U32 R109, RZ, RZ, R33 ;  /* 0x000000ffff6d7224 */ /* 0x000fe200078e0021 */
[----:B------:R-:W-:Y:S01]  /*78330*/  STL.64 [R1+0x1e48], R116 ;  /* 0x001e487401007387 */ /* 0x000fe20000100a00 */
[----:B------:R-:W-:Y:S01]  /*78340*/  IMAD.MOV.U32 R106, RZ, RZ, R36 ;  /* 0x000000ffff6a7224 */ /* 0x000fe200078e0024 */
[----:B------:R-:W-:Y:S01]  /*78350*/  MOV R107, R35 ;  /* 0x00000023006b7202 */ /* 0x000fe20000000f00 */
[----:B------:R-:W-:Y:S01]  /*78360*/  IMAD.X R65, R69, 0x1, R3, P1 ;  /* 0x0000000145417824 */ /* 0x000fe200008e0603 */
[----:B------:R-:W-:Y:S01]  /*78370*/  STL.64 [R1+0x1e40], R114 ;  /* 0x001e407201007387 */ /* 0x000fe20000100a00 */
[----:B------:R-:W-:-:S02]  /*78380*/  IMAD.MOV.U32 R104, RZ, RZ, R38 ;  /* 0x000000ffff687224 */ /* 0x000fc400078e0026 */
[----:B------:R-:W-:Y:S01]  /*78390*/  IMAD.MOV.U32 R105, RZ, RZ, R37 ;  /* 0x000000ffff697224 */ /* 0x000fe200078e0025 */
[----:B------:R-:W-:Y:S01]  /*783a0*/  IADD3 R68, P1, PT, R70, R2, RZ ;  /* 0x0000000246447210 */ /* 0x000fe20007f3e0ff */
[----:B------:R-:W-:Y:S01]  /*783b0*/  STL.64 [R1+0x1e38], R112 ;  /* 0x001e387001007387 */ /* 0x000fe20000100a00 */
        /* <DEDUP_REMOVED lines=31> */
[----:B------:R-:W-:Y:S01]  /*785b0*/  IADD3.X R69, PT, PT, R75, R3, RZ, P1, !PT ;  /* 0x000000034b457210 */ /* 0x000fe20000ffe4ff */
        /* <DEDUP_REMOVED lines=16> */
[----:B------:R-:W-:-:S03]  /*786c0*/  IMAD.MOV.U32 R71, RZ, RZ, R69 ;  /* 0x000000ffff477224 */ /* 0x000fc600078e0045 */
[----:B------:R-:W-:Y:S04]  /*786d0*/  STL.64 [R1+0x1c38], R80 ;  /* 0x001c385001007387 */ /* 0x000fe80000100a00 */
[----:B------:R-:W-:Y:S04]  /*786e0*/  STL.64 [R1+0x1c30], R78 ;  /* 0x001c304e01007387 */ /* 0x000fe80000100a00 */
[----:B------:R-:W-:Y:S04]  /*786f0*/  STL.64 [R1+0x1c28], R76 ;  /* 0x001c284c01007387 */ /* 0x000fe80000100a00 */
[----:B------:R-:W-:Y:S04]  /*78700*/  STL.64 [R1+0x1c20], R74 ;  /* 0x001c204a01007387 */ /* 0x000fe80000100a00 */
[----:B------:R-:W-:Y:S04]  /*78710*/  STL.64 [R1+0x1c18], R70 ;  /* 0x001c184601007387 */ /* 0x000fe80000100a00 */
[----:B------:R-:W2:Y:S04]  /*78720*/  LDL.LU.64 R40, [R1+0x1c10] ;  /* 0x001c100001287983 */ /* 0x000ea80000300a00 */
        /* <DEDUP_REMOVED lines=15> */
[----:B------:R-:W-:-:S04]  /*78820*/  UISETP.GT.AND UP1, UPT, UR14, 0x33, UPT ;  /* 0x000000330e00788c */ /* 0x000fc8000bf24270 */
[----:B------:R-:W-:Y:S02]  /*78830*/  USEL UR10, URZ, 0x4, !UP1 ;  /* 0x00000004ff0a7887 */ /* 0x000fe4000c800000 */
[----:B------:R-:W-:Y:S02]  /*78840*/  UISETP.GT.AND UP2, UPT, UR14, 0x37, UPT ;  /* 0x000000370e00788c */ /* 0x000fe4000bf44270 */
[----:B------:R-:W-:Y:S02]  /*78850*/  USEL UR10, UR10, URZ, !UP0 ;  /* 0x000000ff0a0a7287 */ /* 0x000fe4000c000000 */
[----:B------:R-:W-:Y:S02]  /*78860*/  USEL UR11, URZ, 0x4, !UP2 ;  /* 0x00000004ff0b7887 */ /* 0x000fe4000d000000 */
[----:B------:R-:W-:Y:S02]  /*78870*/  UISETP.GT.AND UP3, UPT, UR14, 0x3b, UPT ;  /* 0x0000003b0e00788c */ /* 0x000fe4000bf64270 */
[----:B------:R-:W-:Y:S01]  /*78880*/  ISETP.NE.U32.AND P1, PT, RZ, UR10, PT ;  /* 0x0000000aff007c0c */ /* 0x000fe2000bf25070 */
[----:B------:R-:W-:-:S02]  /*78890*/  USEL UR11, UR11, URZ, !UP0 ;  /* 0x000000ff0b0b7287 */ /* 0x000fc4000c000000 */
[----:B------:R-:W-:Y:S02]  /*788a0*/  USEL UR12, URZ, 0x4, !UP3 ;  /* 0x00000004ff0c7887 */ /* 0x000fe4000d800000 */
[----:B------:R-:W-:Y:S02]  /*788b0*/  UISETP.GT.AND UP4, UPT, UR14, 0x3f, UPT ;  /* 0x0000003f0e00788c */ /* 0x000fe4000bf84270 */
[----:B------:R-:W-:Y:S01]  /*788c0*/  ISETP.NE.U32.AND P2, PT, RZ, UR11, PT ;  /* 0x0000000bff007c0c */ /* 0x000fe2000bf45070 */
[----:B------:R-:W-:Y:S02]  /*788d0*/  USEL UR12, UR12, URZ, !UP0 ;  /* 0x000000ff0c0c7287 */ /* 0x000fe4000c000000 */
[----:B------:R-:W-:-:S03]  /*788e0*/  USEL UR13, URZ, 0x4, !UP4 ;  /* 0x00000004ff0d7887 */ /* 0x000fc6000e000000 */
[----:B------:R-:W-:Y:S04]  /*788f0*/  LDGSTS.E [R6+0x19800], desc[UR74][R134.64], P1 ;  /* 0x1980000086067fae */ /* 0x000fe800089a104a */
[----:B------:R-:W-:Y:S04]  /*78900*/  LDGSTS.E [R6+0x19900], desc[UR74][R132.64], P1 ;  /* 0x1990000084067fae */ /* 0x000fe800089a104a */
[----:B------:R-:W-:Y:S01]  /*78910*/  LDGSTS.E [R6+0x19a00], desc[UR74][R130.64], P1 ;  /* 0x19a0000082067fae */ /* 0x000fe200089a104a */
[----:B------:R-:W-:-:S03]  /*78920*/  ISETP.NE.U32.AND P3, PT, RZ, UR12, PT ;  /* 0x0000000cff007c0c */ /* 0x000fc6000bf65070 */
        /* <DEDUP_REMOVED lines=30> */
[----:B------:R1:W-:Y:S01]  /*78b10*/  LDGSTS.E [R6+0x1ff00], desc[UR74][R70.64], P4 ;  /* 0x1ff0000046067fae */ /* 0x0003e2000a1a104a */
[----:B------:R-:W-:Y:S01]  /*78b20*/  ULEA UR10, UR9, UR6, 0xf ;  /* 0x00000006090a7291 */ /* 0x000fe2000f8e78ff */
[----:B--2---:R-:W-:-:S05]  /*78b30*/  IADD3 R8, P1, PT, R40, R4, RZ ;  /* 0x0000000428087210 */ /* 0x004fca0007f3e0ff */
[----:B------:R-:W-:Y:S01]  /*78b40*/  IMAD.X R7, R41, 0x1, R0, P1 ;  /* 0x0000000129077824 */ /* 0x000fe200008e0600 */
[----:B---3--:R-:W-:-:S05]  /*78b50*/  IADD3 R9, P1, PT, R10, R4, RZ ;  /* 0x000000040a097210 */ /* 0x008fca0007f3e0ff */
[----:B-1----:R-:W-:Y:S01]  /*78b60*/  IMAD.X R6, R11, 0x1, R0, P1 ;  /* 0x000000010b067824 */ /* 0x002fe200008e0600 */
[----:B----4-:R-:W-:-:S04]  /*78b70*/  IADD3 R11, P1, PT, R12, R4, RZ ;  /* 0x000000040c0b7210 */ /* 0x010fc80007f3e0ff */
        /* <DEDUP_REMOVED lines=19> */
[----:B------:R-:W-:Y:S02]  /*78cb0*/  IADD3 R31, P1, PT, R32, R4, RZ ;  /* 0x00000004201f7210 */ /* 0x000fe40007f3e0ff */
[----:B------:R-:W-:Y:S02]  /*78cc0*/  LOP3.LUT R11, R11, R10, RZ, 0x3c, !PT ;  /* 0x0000000a0b0b7212 */ /* 0x000fe400078e3cff */
[----:B------:R-:W-:Y:S01]  /*78cd0*/  LOP3.LUT R13, R13, R12, RZ, 0x3c, !PT ;  /* 0x0000000c0d0d7212 */ /* 0x000fe200078e3cff */
[----:B------:R-:W-:Y:S01]  /*78ce0*/  IMAD.X R30, R33, 0x1, R0, P1 ;  /* 0x00000001211e7824 */ /* 0x000fe200008e0600 */
[----:B------:R-:W-:Y:S02]  /*78cf0*/  IADD3 R33, P1, PT, R34, R4, RZ ;  /* 0x0000000422217210 */ /* 0x000fe40007f3e0ff */
[----:B------:R-:W-:Y:S02]  /*78d00*/  LOP3.LUT R15, R15, R14, RZ, 0x3c, !PT ;  /* 0x0000000e0f0f7212 */ /* 0x000fe400078e3cff */
[----:B------:R-:W-:-:S02]  /*78d10*/  LOP3.LUT R17, R17, R16, RZ, 0x3c, !PT ;  /* 0x0000001011117212 */ /* 0x000fc400078e3cff */
[----:B------:R-:W-:Y:S02]  /*78d20*/  LOP3.LUT R10, R11, R10, RZ, 0x3c, !PT ;  /* 0x0000000a0b0a7212 */ /* 0x000fe400078e3cff */
[----:B------:R-:W-:Y:S01]  /*78d30*/  LOP3.LUT R19, R19, R18, RZ, 0x3c, !PT ;  /* 0x0000001213137212 */ /* 0x000fe200078e3cff */
[----:B------:R-:W-:Y:S01]  /*78d40*/  IMAD.X R32, R35, 0x1, R0, P1 ;  /* 0x0000000123207824 */ /* 0x000fe200008e0600 */
[----:B------:R-:W-:Y:S02]  /*78d50*/  IADD3 R35, P1, PT, R36, R4, RZ ;  /* 0x0000000424237210 */ /* 0x000fe40007f3e0ff */
[----:B------:R-:W-:Y:S02]  /*78d60*/  LOP3.LUT R12, R13, R12, RZ, 0x3c, !PT ;  /* 0x0000000c0d0c7212 */ /* 0x000fe400078e3cff */
[----:B------:R-:W-:Y:S01]  /*78d70*/  LOP3.LUT R21, R21, R20, RZ, 0x3c, !PT ;  /* 0x0000001415157212 */ /* 0x000fe200078e3cff */
[----:B------:R-:W-:Y:S02]  /*78d80*/  IMAD.MOV.U32 R46, RZ, RZ, R8 ;  /* 0x000000ffff2e7224 */ /* 0x000fe400078e0008 */
[----:B------:R-:W-:Y:S01]  /*78d90*/  IMAD.MOV.U32 R47, RZ, RZ, R7 ;  /* 0x000000ffff2f7224 */ /* 0x000fe200078e0007 */
[----:B------:R-:W-:-:S02]  /*78da0*/  LOP3.LUT R14, R15, R14, RZ, 0x3c, !PT ;  /* 0x0000000e0f0e7212 */ /* 0x000fc400078e3cff */
[----:B------:R-:W-:Y:S01]  /*78db0*/  LOP3.LUT R23, R23, R22, RZ, 0x3c, !PT ;  /* 0x0000001617177212 */ /* 0x000fe200078e3cff */
[----:B------:R-:W-:Y:S02]  /*78dc0*/  IMAD.MOV.U32 R42, RZ, RZ, R9 ;  /* 0x000000ffff2a7224 */ /* 0x000fe400078e0009 */
[----:B------:R-:W-:Y:S01]  /*78dd0*/  IMAD.MOV.U32 R43, RZ, RZ, R6 ;  /* 0x000000ffff2b7224 */ /* 0x000fe200078e0006 */
[----:B------:R-:W-:Y:S02]  /*78de0*/  LOP3.LUT R16, R17, R16, RZ, 0x3c, !PT ;  /* 0x0000001011107212 */ /* 0x000fe400078e3cff */
[----:B------:R-:W-:Y:S02]  /*78df0*/  LOP3.LUT R11, R11, R10, RZ, 0x3c, !PT ;  /* 0x0000000a0b0b7212 */ /* 0x000fe400078e3cff */
[----:B------:R-:W-:Y:S02]  /*78e00*/  LOP3.LUT R18, R19, R18, RZ, 0x3c, !PT ;  /* 0x0000001213127212 */ /* 0x000fe400078e3cff */
[----:B------:R-:W-:-:S02]  /*78e10*/  LOP3.LUT R27, R27, R26, RZ, 0x3c, !PT ;  /* 0x0000001a1b1b7212 */ /* 0x000fc400078e3cff */
[----:B------:R-:W-:Y:S02]  /*78e20*/  IADD3.X R34, PT, PT, R37, R0, RZ, P1, !PT ;  /* 0x0000000025227210 */ /* 0x000fe40000ffe4ff */
[----:B------:R-:W-:Y:S02]  /*78e30*/  LOP3.LUT R13, R13, R12, RZ, 0x3c, !PT ;  /* 0x0000000c0d0d7212 */ /* 0x000fe400078e3cff */
[----:B------:R-:W-:Y:S02]  /*78e40*/  LOP3.LUT R20, R21, R20, RZ, 0x3c, !PT ;  /* 0x0000001415147212 */ /* 0x000fe400078e3cff */
[----:B------:R-:W-:Y:S02]  /*78e50*/  LOP3.LUT R29, R29, R28, RZ, 0x3c, !PT ;  /* 0x0000001c1d1d7212 */ /* 0x000fe400078e3cff */
[----:B------:R-:W-:Y:S02]  /*78e60*/  LOP3.LUT R15, R15, R14, RZ, 0x3c, !PT ;  /* 0x0000000e0f0f7212 */ /* 0x000fe400078e3cff */
[----:B------:R-:W-:-:S02]  /*78e70*/  LOP3.LUT R22, R23, R22, RZ, 0x3c, !PT ;  /* 0x0000001617167212 */ /* 0x000fc400078e3cff */
[----:B------:R-:W-:Y:S01]  /*78e80*/  IADD3 R37, P1, PT, R38, R4, RZ ;  /* 0x0000000426257210 */ /* 0x000fe20007f3e0ff */
[----:B------:R-:W-:Y:S01]  /*78e90*/  STL.64 [R1+0x1c10], R46 ;  /* 0x001c102e01007387 */ /* 0x000fe20000100a00 */
[----:B------:R-:W-:-:S03]  /*78ea0*/  LOP3.LUT R17, R17, R16, RZ, 0x3c, !PT ;  /* 0x0000001011117212 */ /* 0x000fc600078e3cff */
[----:B------:R1:W-:Y:S01]  /*78eb0*/  STL.64 [R1+0x1bd0], R42 ;  /* 0x001bd02a01007387 */ /* 0x0003e20000100a00 */
[----:B------:R-:W-:Y:S02]  /*78ec0*/  LOP3.LUT R19, R19, R18, RZ, 0x3c, !PT ;  /* 0x0000001213137212 */ /* 0x000fe400078e3cff */
[----:B------:R-:W-:Y:S01]  /*78ed0*/  LOP3.LUT R26, R27, R26, RZ, 0x3c, !PT ;  /* 0x0000001a1b1a7212 */ /* 0x000fe200078e3cff */
[----:B------:R2:W-:Y:S01]  /*78ee0*/  STL.64 [R1+0x1b90], R10 ;  /* 0x001b900a01007387 */ /* 0x0005e20000100a00 */
[----:B------:R-:W-:Y:S02]  /*78ef0*/  LOP3.LUT R21, R21, R20, RZ, 0x3c, !PT ;  /* 0x0000001415157212 */ /* 0x000fe400078e3cff */
[----:B------:R-:W-:Y:S02]  /*78f00*/  LOP3.LUT R28, R29, R28, RZ, 0x3c, !PT ;  /* 0x0000001c1d1c7212 */ /* 0x000fe400078e3cff */
[----:B------:R-:W-:Y:S01]  /*78f10*/  LOP3.LUT R35, R35, R34, RZ, 0x3c, !PT ;  /* 0x0000002223237212 */ /* 0x000fe200078e3cff */
[----:B------:R3:W-:Y:S01]  /*78f20*/  STL.64 [R1+0x1b50], R12 ;  /* 0x001b500c01007387 */ /* 0x0007e20000100a00 */
[----:B------:R-:W-:-:S03]  /*78f30*/  LOP3.LUT R23, R23, R22, RZ, 0x3c, !PT ;  /* 0x0000001617177212 */ /* 0x000fc600078e3cff */
[----:B------:R4:W-:Y:S01]  /*78f40*/  STL.64 [R1+0x1b10], R14 ;  /* 0x001b100e01007387 */ /* 0x0009e20000100a00 */
[----:B------:R-:W-:Y:S01]  /*78f50*/  MOV R40, R25 ;  /* 0x0000001900287202 */ /* 0x000fe20000000f00 */
[----:B------:R-:W-:Y:S02]  /*78f60*/  IMAD.MOV.U32 R41, RZ, RZ, R24 ;  /* 0x000000ffff297224 */ /* 0x000fe400078e0018 */
[----:B------:R-:W-:Y:S01]  /*78f70*/  IMAD.X R36, R39, 0x1, R0, P1 ;  /* 0x0000000127247824 */ /* 0x000fe200008e0600 */
[----:B------:R1:W-:Y:S01]  /*78f80*/  STL.64 [R1+0x1ad0], R16 ;  /* 0x001ad01001007387 */ /* 0x0003e20000100a00 */
[----:B------:R-:W-:-:S03]  /*78f90*/  LOP3.LUT R27, R27, R26, RZ, 0x3c, !PT ;  /* 0x0000001a1b1b7212 */ /* 0x000fc600078e3cff */
[----:B------:R1:W-:Y:S01]  /*78fa0*/  STL.64 [R1+0x1a90], R18 ;  /* 0x001a901201007387 */ /* 0x0003e20000100a00 */
[----:B------:R-:W-:Y:S02]  /*78fb0*/  LOP3.LUT R29, R29, R28, RZ, 0x3c, !PT ;  /* 0x0000001c1d1d7212 */ /* 0x000fe400078e3cff */
[----:B------:R-:W-:Y:S01]  /*78fc0*/  LOP3.LUT R34, R35, R34, RZ, 0x3c, !PT ;  /* 0x0000002223227212 */ /* 0x000fe200078e3cff */
[----:B------:R1:W-:Y:S01]  /*78fd0*/  STL.64 [R1+0x1a50], R20 ;  /* 0x001a501401007387 */ /* 0x0003e20000100a00 */
[----:B------:R-:W-:Y:S02]  /*78fe0*/  IMAD.MOV.U32 R44, RZ, RZ, R31 ;  /* 0x000000ffff2c7224 */ /* 0x000fe400078e001f */
[----:B------:R-:W-:Y:S01]  /*78ff0*/  IMAD.MOV.U32 R45, RZ, RZ, R30 ;  /* 0x000000ffff2d7224 */ /* 0x000fe200078e001e */
[----:B------:R1:W-:Y:S01]  /*79000*/  STL.64 [R1+0x1a10], R22 ;  /* 0x001a101601007387 */ /* 0x0003e20000100a00 */
[----:B------:R-:W-:Y:S01]  /*79010*/  IMAD.MOV.U32 R30, RZ, RZ, R33 ;  /* 0x000000ffff1e7224 */ /* 0x000fe200078e0021 */
[----:B------:R-:W-:-:S02]  /*79020*/  MOV R31, R32 ;  /* 0x00000020001f7202 */ /* 0x000fc40000000f00 */
[----:B------:R-:W-:Y:S01]  /*79030*/  STL.64 [R1+0x1850], R40 ;  /* 0x0018502801007387 */ /* 0x000fe20000100a00 */
[----:B------:R-:W-:Y:S02]  /*79040*/  IMAD.MOV.U32 R8, RZ, RZ, R37 ;  /* 0x000000ffff087224 */ /* 0x000fe400078e0025 */
[----:B------:R-:W-:Y:S01]  /*79050*/  IMAD.MOV.U32 R9, RZ, RZ, R36 ;  /* 0x000000ffff097224 */ /* 0x000fe200078e0024 */
[----:B------:R1:W-:Y:S01]  /*79060*/  STL.64 [R1+0x19d0], R26 ;  /* 0x0019d01a01007387 */ /* 0x0003e20000100a00 */
[----:B------:R-:W-:-:S03]  /*79070*/  LOP3.LUT R35, R35, R34, RZ, 0x3c, !PT ;  /* 0x0000002223237212 */ /* 0x000fc600078e3cff */
[----:B------:R1:W-:Y:S04]  /*79080*/  STL.64 [R1+0x1990], R28 ;  /* 0x0019901c01007387 */ /* 0x0003e80000100a00 */
[----:B------:R-:W-:Y:S04]  /*79090*/  STL.64 [R1+0x1950], R44 ;  /* 0x0019502c01007387 */ /* 0x000fe80000100a00 */
[----:B------:R1:W-:Y:S04]  /*790a0*/  STL.64 [R1+0x1910], R30 ;  /* 0x0019101e01007387 */ /* 0x0003e80000100a00 */
[----:B------:R-:W-:Y:S04]  /*790b0*/  STL.64 [R1+0x1890], R8 ;  /* 0x0018900801007387 */ /* 0x000fe80000100a00 */
[----:B------:R1:W-:Y:S01]  /*790c0*/  STL.64 [R1+0x18d0], R34 ;  /* 0x0018d02201007387 */ /* 0x0003e20000100a00 */
[----:B------:R-:W-:-:S04]  /*790d0*/  IMAD.SHL.U32 R38, R73, 0x4, RZ ;  /* 0x0000000449267824 */ /* 0x000fc800078e00ff */
[----:B------:R-:W-:Y:S01]  /*790e0*/  VIADD R6, R38, UR10 ;  /* 0x0000000a26067c36 */ /* 0x000fe20008000000 */
[----:B------:R-:W0:Y:S04]  /*790f0*/  LDGDEPBAR ;  /* 0x00000000000079af */ /* 0x000e280000000000 */
[----:B------:R-:W-:Y:S04]  /*79100*/  LDGSTS.E [R6+0x40000], desc[UR74][R46.64], P0 ;  /* 0x400000002e067fae */ /* 0x000fe800081a104a */
[----:B------:R-:W-:Y:S04]  /*79110*/  LDGSTS.E [R6+0x40800], desc[UR74][R42.64], P0 ;  /* 0x408000002a067fae */ /* 0x000fe800081a104a */
[----:B------:R-:W-:Y:S04]  /*79120*/  LDGSTS.E [R6+0x41000], desc[UR74][R10.64], P0 ;  /* 0x410000000a067fae */ /* 0x000fe800081a104a */
[----:B------:R-:W-:Y:S04]  /*79130*/  LDGSTS.E [R6+0x41800], desc[UR74][R12.64], P0 ;  /* 0x418000000c067fae */ /* 0x000fe800081a104a */
[----:B-1----:R-:W4:Y:S04]  /*79140*/  LDL.LU.64 R42, [R1+0x1c08] ;  /* 0x001c0800012a7983 */ /* 0x002f280000300a00 */
[----:B--2---:R-:W2:Y:S04]  /*79150*/  LDL.LU.64 R10, [R1+0x1bc8] ;  /* 0x001bc800010a7983 */ /* 0x004ea80000300a00 */
[----:B---3--:R-:W3:Y:S04]  /*79160*/  LDL.LU.64 R12, [R1+0x1b88] ;  /* 0x001b8800010c7983 */ /* 0x008ee80000300a00 */
[----:B------:R-:W-:Y:S04]  /*79170*/  LDGSTS.E [R6+0x42000], desc[UR74][R14.64], P0 ;  /* 0x420000000e067fae */ /* 0x000fe800081a104a */
[----:B------:R-:W-:Y:S04]  /*79180*/  LDGSTS.E [R6+0x42800], desc[UR74][R16.64], P0 ;  /* 0x4280000010067fae */ /* 0x000fe800081a104a */
[----:B------:R-:W-:Y:S04]  /*79190*/  LDGSTS.E [R6+0x43000], desc[UR74][R18.64], P0 ;  /* 0x4300000012067fae */ /* 0x000fe800081a104a */
[----:B----4-:R-:W4:Y:S04]  /*791a0*/  LDL.LU.64 R14, [R1+0x1b48] ;  /* 0x001b4800010e7983 */ /* 0x010f280000300a00 */
[----:B------:R-:W4:Y:S04]  /*791b0*/  LDL.LU.64 R16, [R1+0x1b08] ;  /* 0x001b080001107983 */ /* 0x000f280000300a00 */
[----:B------:R-:W4:Y:S04]  /*791c0*/  LDL.LU.64 R18, [R1+0x1ac8] ;  /* 0x001ac80001127983 */ /* 0x000f280000300a00 */
[----:B------:R-:W-:Y:S04]  /*791d0*/  LDGSTS.E [R6+0x43800], desc[UR74][R20.64], P0 ;  /* 0x4380000014067fae */ /* 0x000fe800081a104a */
[----:B------:R-:W-:Y:S04]  /*791e0*/  LDGSTS.E [R6+0x44000], desc[UR74][R22.64], P0 ;  /* 0x4400000016067fae */ /* 0x000fe800081a104a */
[----:B------:R-:W-:Y:S04]  /*791f0*/  LDGSTS.E [R6+0x44800], desc[UR74][R26.64], P0 ;  /* 0x448000001a067fae */ /* 0x000fe800081a104a */
[----:B------:R-:W4:Y:S04]  /*79200*/  LDL.LU.64 R20, [R1+0x1a88] ;  /* 0x001a880001147983 */ /* 0x000f280000300a00 */
[----:B------:R-:W4:Y:S04]  /*79210*/  LDL.LU.64 R22, [R1+0x1a48] ;  /* 0x001a480001167983 */ /* 0x000f280000300a00 */
[----:B------:R-:W4:Y:S04]  /*79220*/  LDL.LU.64 R24, [R1+0x1a08] ;  /* 0x001a080001187983 */ /* 0x000f280000300a00 */
[----:B------:R-:W4:Y:S04]  /*79230*/  LDL.LU.64 R26, [R1+0x19c8] ;  /* 0x0019c800011a7983 */ /* 0x000f280000300a00 */
[----:B------:R-:W-:Y:S04]  /*79240*/  LDGSTS.E [R6+0x45000], desc[UR74][R28.64], P0 ;  /* 0x450000001c067fae */ /* 0x000fe800081a104a */
[----:B------:R-:W-:Y:S04]  /*79250*/  LDGSTS.E [R6+0x45800], desc[UR74][R44.64], P0 ;  /* 0x458000002c067fae */ /* 0x000fe800081a104a */
[----:B------:R-:W-:Y:S04]  /*79260*/  LDGSTS.E [R6+0x46000], desc[UR74][R30.64], P0 ;  /* 0x460000001e067fae */ /* 0x000fe800081a104a */
[----:B------:R-:W4:Y:S04]  /*79270*/  LDL.LU.64 R28, [R1+0x1848] ;  /* 0x00184800011c7983 */ /* 0x000f280000300a00 */
[----:B------:R-:W-:Y:S04]  /*79280*/  LDGSTS.E [R6+0x46800], desc[UR74][R34.64], P0 ;  /* 0x4680000022067fae */ /* 0x000fe800081a104a */
[----:B------:R-:W4:Y:S04]  /*79290*/  LDL.LU.64 R30, [R1+0x1988] ;  /* 0x00198800011e7983 */ /* 0x000f280000300a00 */
[----:B------:R-:W4:Y:S04]  /*792a0*/  LDL.LU.64 R32, [R1+0x1948] ;  /* 0x0019480001207983 */ /* 0x000f280000300a00 */
[----:B------:R-:W4:Y:S04]  /*792b0*/  LDL.LU.64 R34, [R1+0x1908] ;  /* 0x0019080001227983 */ /* 0x000f280000300a00 */
[----:B------:R-:W4:Y:S04]  /*792c0*/  LDL.LU.64 R36, [R1+0x18c8] ;  /* 0x0018c80001247983 */ /* 0x000f280000300a00 */
[----:B------:R1:W-:Y:S04]  /*792d0*/  LDGSTS.E [R6+0x47000], desc[UR74][R8.64], P0 ;  /* 0x4700000008067fae */ /* 0x0003e800081a104a */
[----:B------:R1:W-:Y:S04]  /*792e0*/  LDGSTS.E [R6+0x47800], desc[UR74][R40.64], P0 ;  /* 0x4780000028067fae */ /* 0x0003e800081a104a */
[----:B------:R-:W4:Y:S01]  /*792f0*/  LDL.LU.64 R40, [R1+0x1888] ;  /* 0x0018880001287983 */ /* 0x000f220000300a00 */
[----:B-1----:R-:W-:-:S05]  /*79300*/  IADD3 R8, P1, PT, R42, R4, RZ ;  /* 0x000000042a087210 */ /* 0x002fca0007f3e0ff */
[----:B------:R-:W-:Y:S01]  /*79310*/  IMAD.X R7, R43, 0x1, R0, P1 ;  /* 0x000000012b077824 */ /* 0x000fe200008e0600 */
[----:B--2---:R-:W-:-:S05]  /*79320*/  IADD3 R9, P1, PT, R10, R4, RZ ;  /* 0x000000040a097210 */ /* 0x004fca0007f3e0ff */
        /* <DEDUP_REMOVED lines=21> */
[----:B------:R-:W-:Y:S02]  /*79480*/  IADD3 R31, P1, PT, R32, R4, RZ ;  /* 0x00000004201f7210 */ /* 0x000fe40007f3e0ff */
[----:B------:R-:W-:-:S03]  /*79490*/  LOP3.LUT R11, R11, R10, RZ, 0x3c, !PT ;  /* 0x0000000a0b0b7212 */ /* 0x000fc600078e3cff */
[--C-:B------:R-:W-:Y:S01]  /*794a0*/  IMAD.X R30, R33, 0x1, R0.reuse, P1 ;  /* 0x00000001211e7824 */ /* 0x100fe200008e0600 */
[----:B------:R-:W-:Y:S02]  /*794b0*/  IADD3 R33, P1, PT, R34, R4, RZ ;  /* 0x0000000422217210 */ /* 0x000fe40007f3e0ff */
[----:B------:R-:W-:Y:S02]  /*794c0*/  LOP3.LUT R13, R13, R12, RZ, 0x3c, !PT ;  /* 0x0000000c0d0d7212 */ /* 0x000fe400078e3cff */
[----:B------:R-:W-:Y:S01]  /*794d0*/  LOP3.LUT R15, R15, R14, RZ, 0x3c, !PT ;  /* 0x0000000e0f0f7212 */ /* 0x000fe200078e3cff */
[----:B------:R-:W-:Y:S01]  /*794e0*/  IMAD.X R32, R35, 0x1, R0, P1 ;  /* 0x0000000123207824 */ /* 0x000fe200008e0600 */
[----:B------:R-:W-:Y:S02]  /*794f0*/  LOP3.LUT R17, R17, R16, RZ, 0x3c, !PT ;  /* 0x0000001011117212 */ /* 0x000fe400078e3cff */
[----:B------:R-:W-:Y:S02]  /*79500*/  IADD3 R35, P1, PT, R36, R4, RZ ;  /* 0x0000000424237210 */ /* 0x000fe40007f3e0ff */
[----:B------:R-:W-:-:S02]  /*79510*/  LOP3.LUT R10, R11, R10, RZ, 0x3c, !PT ;  /* 0x0000000a0b0a7212 */ /* 0x000fc400078e3cff */
[----:B------:R-:W-:Y:S01]  /*79520*/  LOP3.LUT R19, R19, R18, RZ, 0x3c, !PT ;  /* 0x0000001213137212 */ /* 0x000fe200078e3cff */
[----:B------:R-:W-:Y:S01]  /*79530*/  IMAD.MOV.U32 R46, RZ, RZ, R8 ;  /* 0x000000ffff2e7224 */ /* 0x000fe200078e0008 */
[----:B------:R-:W-:Y:S01]  /*79540*/  LOP3.LUT R12, R13, R12, RZ, 0x3c, !PT ;  /* 0x0000000c0d0c7212 */ /* 0x000fe200078e3cff */
[----:B------:R-:W-:Y:S01]  /*79550*/  IMAD.MOV.U32 R47, RZ, RZ, R7 ;  /* 0x000000ffff2f7224 */ /* 0x000fe200078e0007 */
[----:B------:R-:W-:Y:S01]  /*79560*/  LOP3.LUT R21, R21, R20, RZ, 0x3c, !PT ;  /* 0x0000001415157212 */ /* 0x000fe200078e3cff */
[----:B------:R-:W-:Y:S01]  /*79570*/  IMAD.MOV.U32 R42, RZ, RZ, R9 ;  /* 0x000000ffff2a7224 */ /* 0x000fe200078e0009 */
[----:B------:R-:W-:Y:S01]  /*79580*/  LOP3.LUT R14, R15, R14, RZ, 0x3c, !PT ;  /* 0x0000000e0f0e7212 */ /* 0x000fe200078e3cff */
[----:B------:R-:W-:Y:S01]  /*79590*/  IMAD.MOV.U32 R43, RZ, RZ, R6 ;  /* 0x000000ffff2b7224 */ /* 0x000fe200078e0006 */
[----:B------:R-:W-:Y:S02]  /*795a0*/  LOP3.LUT R23, R23, R22, RZ, 0x3c, !PT ;  /* 0x0000001617177212 */ /* 0x000fe400078e3cff */
[----:B------:R-:W-:-:S02]  /*795b0*/  LOP3.LUT R16, R17, R16, RZ, 0x3c, !PT ;  /* 0x0000001011107212 */ /* 0x000fc400078e3cff */
[----:B------:R-:W-:Y:S02]  /*795c0*/  LOP3.LUT R25, R25, R24, RZ, 0x3c, !PT ;  /* 0x0000001819197212 */ /* 0x000fe400078e3cff */
[----:B------:R-:W-:Y:S02]  /*795d0*/  IADD3.X R34, PT, PT, R37, R0, RZ, P1, !PT ;  /* 0x0000000025227210 */ /* 0x000fe40000ffe4ff */
[----:B------:R-:W-:Y:S02]  /*795e0*/  LOP3.LUT R11, R11, R10, RZ, 0x3c, !PT ;  /* 0x0000000a0b0b7212 */ /* 0x000fe400078e3cff */
[----:B------:R-:W-:Y:S02]  /*795f0*/  LOP3.LUT R18, R19, R18, RZ, 0x3c, !PT ;  /* 0x0000001213127212 */ /* 0x000fe400078e3cff */
[----:B------:R-:W-:Y:S02]  /*79600*/  LOP3.LUT R13, R13, R12, RZ, 0x3c, !PT ;  /* 0x0000000c0d0d7212 */ /* 0x000fe400078e3cff */
[----:B------:R-:W-:-:S02]  /*79610*/  LOP3.LUT R20, R21, R20, RZ, 0x3c, !PT ;  /* 0x0000001415147212 */ /* 0x000fc400078e3cff */
[----:B------:R-:W-:Y:S01]  /*79620*/  LOP3.LUT R29, R29, R28, RZ, 0x3c, !PT ;  /* 0x0000001c1d1d7212 */ /* 0x000fe200078e3cff */
[----:B------:R-:W-:Y:S01]  /*79630*/  STL.64 [R1+0x1c08], R46 ;  /* 0x001c082e01007387 */ /* 0x000fe20000100a00 */
[----:B------:R-:W-:Y:S02]  /*79640*/  IADD3 R37, P1, PT, R40, R4, RZ ;  /* 0x0000000428257210 */ /* 0x000fe40007f3e0ff */
        /* <DEDUP_REMOVED lines=9> */
[----:B------:R-:W-:Y:S01]  /*796e0*/  LOP3.LUT R35, R35, R34, RZ, 0x3c, !PT ;  /* 0x0000002223237212 */ /* 0x000fe200078e3cff */
[----:B------:R3:W-:Y:S01]  /*796f0*/  STL.64 [R1+0x1b48], R12 ;  /* 0x001b480c01007387 */ /* 0x0007e20000100a00 */
[----:B------:R-:W-:Y:S02]  /*79700*/  LOP3.LUT R21, R21, R20, RZ, 0x3c, !PT ;  /* 0x0000001415157212 */ /* 0x000fe400078e3cff */
[----:B------:R-:W-:Y:S01]  /*79710*/  LOP3.LUT R28, R29, R28, RZ, 0x3c, !PT ;  /* 0x0000001c1d1c7212 */ /* 0x000fe200078e3cff */
[----:B------:R-:W-:Y:S01]  /*79720*/  IMAD.X R36, R41, 0x1, R0, P1 ;  /* 0x0000000129247824 */ /* 0x000fe200008e0600 */
[----:B------:R-:W-:Y:S01]  /*79730*/  LOP3.LUT R23, R23, R22, RZ, 0x3c, !PT ;  /* 0x0000001617177212 */ /* 0x000fe200078e3cff */
[----:B------:R4:W-:Y:S01]  /*79740*/  STL.64 [R1+0x1b08], R14 ;  /* 0x001b080e01007387 */ /* 0x0009e20000100a00 */
[----:B------:R-:W-:-:S02]  /*79750*/  LOP3.LUT R6, R38, 0x10, RZ, 0x3c, !PT ;  /* 0x0000001026067812 */ /* 0x000fc400078e3cff */
[----:B------:R-:W-:Y:S01]  /*79760*/  LOP3.LUT R30, R31, R30, RZ, 0x3c, !PT ;  /* 0x0000001e1f1e7212 */ /* 0x000fe200078e3cff */
[----:B------:R1:W-:Y:S01]  /*79770*/  STL.64 [R1+0x1ac8], R16 ;  /* 0x001ac81001007387 */ /* 0x0003e20000100a00 */
[----:B------:R-:W-:Y:S01]  /*79780*/  LOP3.LUT R25, R25, R24, RZ, 0x3c, !PT ;  /* 0x0000001819197212 */ /* 0x000fe200078e3cff */
[----:B------:R-:W-:Y:S01]  /*79790*/  IMAD.MOV.U32 R41, RZ, RZ, R26 ;  /* 0x000000ffff297224 */ /* 0x000fe200078e001a */
[----:B------:R-:W-:Y:S01]  /*797a0*/  LOP3.LUT R32, R33, R32, RZ, 0x3c, !PT ;  /* 0x0000002021207212 */ /* 0x000fe200078e3cff */
[----:B------:R1:W-:Y:S01]  /*797b0*/  STL.64 [R1+0x1a88], R18 ;  /* 0x001a881201007387 */ /* 0x0003e20000100a00 */
[----:B------:R-:W-:Y:S02]  /*797c0*/  MOV R40, R27 ;  /* 0x0000001b00287202 */ /* 0x000fe40000000f00 */
[----:B------:R-:W-:Y:S01]  /*797d0*/  LOP3.LUT R34, R35, R34, RZ, 0x3c, !PT ;  /* 0x0000002223227212 */ /* 0x000fe200078e3cff */
[----:B------:R1:W-:Y:S01]  /*797e0*/  STL.64 [R1+0x1a48], R20 ;  /* 0x001a481401007387 */ /* 0x0003e20000100a00 */
[----:B------:R-:W-:Y:S01]  /*797f0*/  LOP3.LUT R29, R29, R28, RZ, 0x3c, !PT ;  /* 0x0000001c1d1d7212 */ /* 0x000fe200078e3cff */
[----:B------:R-:W-:Y:S01]  /*79800*/  VIADD R6, R6, UR10 ;  /* 0x0000000a06067c36 */ /* 0x000fe20008000000 */
[----:B------:R-:W-:Y:S01]  /*79810*/  LOP3.LUT R31, R31, R30, RZ, 0x3c, !PT ;  /* 0x0000001e1f1f7212 */ /* 0x000fe200078e3cff */
[----:B------:R1:W-:Y:S01]  /*79820*/  STL.64 [R1+0x1a08], R22 ;  /* 0x001a081601007387 */ /* 0x0003e20000100a00 */
[----:B------:R-:W-:-:S02]  /*79830*/  LOP3.LUT R33, R33, R32, RZ, 0x3c, !PT ;  /* 0x0000002021217212 */ /* 0x000fc400078e3cff */
[----:B------:R-:W-:Y:S01]  /*79840*/  LOP3.LUT R35, R35, R34, RZ, 0x3c, !PT ;  /* 0x0000002223237212 */ /* 0x000fe200078e3cff */
[----:B------:R1:W-:Y:S04]  /*79850*/  STL.64 [R1+0x19c8], R24 ;  /* 0x0019c81801007387 */ /* 0x0003e80000100a00 */
[----:B------:R-:W-:Y:S04]  /*79860*/  STL.64 [R1+0x1848], R40 ;  /* 0x0018482801007387 */ /* 0x000fe80000100a00 */
[----:B------:R1:W-:Y:S01]  /*79870*/  STL.64 [R1+0x1988], R28 ;  /* 0x0019881c01007387 */ /* 0x0003e20000100a00 */
[----:B------:R-:W-:-:S03]  /*79880*/  IMAD.MOV.U32 R44, RZ, RZ, R37 ;  /* 0x000000ffff2c7224 */ /* 0x000fc600078e0025 */
[----:B------:R1:W-:Y:S01]  /*79890*/  STL.64 [R1+0x1948], R30 ;  /* 0x0019481e01007387 */ /* 0x0003e20000100a00 */
[----:B------:R-:W-:-:S03]  /*798a0*/  IMAD.MOV.U32 R45, RZ, RZ, R36 ;  /* 0x000000ffff2d7224 */ /* 0x000fc600078e0024 */
[----:B------:R-:W-:Y:S04]  /*798b0*/  LDGSTS.E [R6+0x40100], desc[UR74][R46.64], P0 ;  /* 0x401000002e067fae */ /* 0x000fe800081a104a */
[----:B------:R1:W-:Y:S04]  /*798c0*/  STL.64 [R1+0x1908], R32 ;  /* 0x0019082001007387 */ /* 0x0003e80000100a00 */
[----:B------:R-:W-:Y:S04]  /*798d0*/  LDGSTS.E [R6+0x40900], desc[UR74][R42.64], P0 ;  /* 0x409000002a067fae */ /* 0x000fe800081a104a */
[----:B------:R2:W-:Y:S04]  /*798e0*/  STL.64 [R1+0x18c8], R34 ;  /* 0x0018c82201007387 */ /* 0x0005e80000100a00 */
[----:B------:R-:W-:Y:S04]  /*798f0*/  LDGSTS.E [R6+0x41100], desc[UR74][R10.64], P0 ;  /* 0x411000000a067fae */ /* 0x000fe800081a104a */
[----:B-1----:R-:W4:Y:S04]  /*79900*/  LDL.LU.64 R42, [R1+0x1c00] ;  /* 0x001c0000012a7983 */ /* 0x002f280000300a00 */
[----:B------:R1:W-:Y:S04]  /*79910*/  STL.64 [R1+0x1888], R44 ;  /* 0x0018882c01007387 */ /* 0x0003e80000100a00 */
[----:B--2---:R-:W2:Y:S04]  /*79920*/  LDL.LU.64 R10, [R1+0x1bc0] ;  /* 0x001bc000010a7983 */ /* 0x004ea80000300a00 */
[----:B------:R-:W-:Y:S04]  /*79930*/  LDGSTS.E [R6+0x41900], desc[UR74][R12.64], P0 ;  /* 0x419000000c067fae */ /* 0x000fe800081a104a */
[----:B------:R-:W-:Y:S04]  /*79940*/  LDGSTS.E [R6+0x42100], desc[UR74][R14.64], P0 ;  /* 0x421000000e067fae */ /* 0x000fe800081a104a */
[----:B------:R-:W-:Y:S04]  /*79950*/  LDGSTS.E [R6+0x42900], desc[UR74][R16.64], P0 ;  /* 0x4290000010067fae */ /* 0x000fe800081a104a */
[----:B---3--:R-:W3:Y:S04]  /*79960*/  LDL.LU.64 R12, [R1+0x1b80] ;  /* 0x001b8000010c7983 */ /* 0x008ee80000300a00 */
[----:B----4-:R-:W4:Y:S04]  /*79970*/  LDL.LU.64 R14, [R1+0x1b40] ;  /* 0x001b4000010e7983 */ /* 0x010f280000300a00 */
[----:B------:R-:W4:Y:S04]  /*79980*/  LDL.LU.64 R16, [R1+0x1b00] ;  /* 0x001b000001107983 */ /* 0x000f280000300a00 */
[----:B------:R-:W-:Y:S04]  /*79990*/  LDGSTS.E [R6+0x43100], desc[UR74][R18.64], P0 ;  /* 0x4310000012067fae */ /* 0x000fe800081a104a */
[----:B------:R-:W-:Y:S04]  /*799a0*/  LDGSTS.E [R6+0x43900], desc[UR74][R20.64], P0 ;  /* 0x4390000014067fae */ /* 0x000fe800081a104a */
[----:B------:R-:W-:Y:S04]  /*799b0*/  LDGSTS.E [R6+0x44100], desc[UR74][R22.64], P0 ;  /* 0x4410000016067fae */ /* 0x000fe800081a104a */
[----:B------:R-:W4:Y:S04]  /*799c0*/  LDL.LU.64 R18, [R1+0x1ac0] ;  /* 0x001ac00001127983 */ /* 0x000f280000300a00 */
        /* <DEDUP_REMOVED lines=15> */
[----:B------:R1:W-:Y:S04]  /*79ac0*/  LDGSTS.E [R6+0x47900], desc[UR74][R40.64], P0 ;  /* 0x4790000028067fae */ /* 0x0003e800081a104a */
[----:B------:R-:W4:Y:S01]  /*79ad0*/  LDL.LU.64 R40, [R1+0x1840] ;  /* 0x0018400001287983 */ /* 0x000f220000300a00 */
[----:B------:R-:W-:-:S05]  /*79ae0*/  IADD3 R8, P1, PT, R42, R4, RZ ;  /* 0x000000042a087210 */ /* 0x000fca0007f3e0ff */
[----:B------:R-:W-:Y:S01]  /*79af0*/  IMAD.X R7, R43, 0x1, R0, P1 ;  /* 0x000000012b077824 */ /* 0x000fe200008e0600 */
[----:B--2---:R-:W-:-:S04]  /*79b00*/  IADD3 R9, P1, PT, R10, R4, RZ ;  /* 0x000000040a097210 */ /* 0x004fc80007f3e0ff */
[----:B-1----:R-:W-:Y:S02]  /*79b10*/  IADD3.X R6, PT, PT, R11, R0, RZ, P1, !PT ;  /* 0x000000000b067210 */ /* 0x002fe40000ffe4ff */
        /* <DEDUP_REMOVED lines=22> */
[----:B------:R-:W-:Y:S02]  /*79c80*/  IADD3 R33, P1, PT, R34, R4, RZ ;  /* 0x0000000422217210 */ /* 0x000fe40007f3e0ff */
[----:B------:R-:W-:Y:S02]  /*79c90*/  LOP3.LUT R11, R11, R10, RZ, 0x3c, !PT ;  /* 0x0000000a0b0b7212 */ /* 0x000fe400078e3cff */
[----:B------:R-:W-:Y:S02]  /*79ca0*/  IADD3.X R32, PT, PT, R35, R0, RZ, P1, !PT ;  /* 0x0000000023207210 */ /* 0x000fe40000ffe4ff */
[----:B------:R-:W-:Y:S02]  /*79cb0*/  LOP3.LUT R13, R13, R12, RZ, 0x3c, !PT ;  /* 0x0000000c0d0d7212 */ /* 0x000fe400078e3cff */
[----:B------:R-:W-:Y:S02]  /*79cc0*/  IADD3 R35, P1, PT, R36, R4, RZ ;  /* 0x0000000424237210 */ /* 0x000fe40007f3e0ff */
[----:B------:R-:W-:-:S02]  /*79cd0*/  LOP3.LUT R15, R15, R14, RZ, 0x3c, !PT ;  /* 0x0000000e0f0f7212 */ /* 0x000fc400078e3cff */
[----:B------:R-:W-:Y:S02]  /*79ce0*/  LOP3.LUT R17, R17, R16, RZ, 0x3c, !PT ;  /* 0x0000001011117212 */ /* 0x000fe400078e3cff */
[----:B------:R-:W-:Y:S02]  /*79cf0*/  LOP3.LUT R10, R11, R10, RZ, 0x3c, !PT ;  /* 0x0000000a0b0a7212 */ /* 0x000fe400078e3cff */
[----:B------:R-:W-:Y:S01]  /*79d00*/  LOP3.LUT R19, R19, R18, RZ, 0x3c, !PT ;  /* 0x0000001213137212 */ /* 0x000fe200078e3cff */
[----:B------:R-:W-:Y:S01]  /*79d10*/  IMAD.MOV.U32 R44, RZ, RZ, R8 ;  /* 0x000000ffff2c7224 */ /* 0x000fe200078e0008 */
[----:B------:R-:W-:Y:S01]  /*79d20*/  LOP3.LUT R12, R13, R12, RZ, 0x3c, !PT ;  /* 0x0000000c0d0c7212 */ /* 0x000fe200078e3cff */
[----:B------:R-:W-:Y:S01]  /*79d30*/  IMAD.MOV.U32 R45, RZ, RZ, R7 ;  /* 0x000000ffff2d7224 */ /* 0x000fe200078e0007 */
[----:B------:R-:W-:Y:S01]  /*79d40*/  LOP3.LUT R21, R21, R20, RZ, 0x3c, !PT ;  /* 0x0000001415157212 */ /* 0x000fe200078e3cff */
[----:B------:R-:W-:Y:S01]  /*79d50*/  IMAD.X R34, R37, 0x1, R0, P1 ;  /* 0x0000000125227824 */ /* 0x000fe200008e0600 */
[----:B------:R-:W-:Y:S01]  /*79d60*/  LOP3.LUT R14, R15, R14, RZ, 0x3c, !PT ;  /* 0x0000000e0f0e7212 */ /* 0x000fe200078e3cff */
[----:B------:R-:W-:Y:S01]  /*79d70*/  IMAD.MOV.U32 R42, RZ, RZ, R9 ;  /* 0x000000ffff2a7224 */ /* 0x000fe200078e0009 */
[----:B------:R-:W-:-:S02]  /*79d80*/  LOP3.LUT R23, R23, R22, RZ, 0x3c, !PT ;  /* 0x0000001617177212 */ /* 0x000fc400078e3cff */
[----:B------:R-:W-:Y:S02]  /*79d90*/  MOV R43, R6 ;  /* 0x00000006002b7202 */ /* 0x000fe40000000f00 */
[----:B------:R-:W-:Y:S02]  /*79da0*/  LOP3.LUT R16, R17, R16, RZ, 0x3c, !PT ;  /* 0x0000001011107212 */ /* 0x000fe400078e3cff */
[----:B------:R-:W-:Y:S02]  /*79db0*/  LOP3.LUT R25, R25, R24, RZ, 0x3c, !PT ;  /* 0x0000001819197212 */ /* 0x000fe400078e3cff */
[----:B------:R-:W-:Y:S02]  /*79dc0*/  LOP3.LUT R11, R11, R10, RZ, 0x3c, !PT ;  /* 0x0000000a0b0b7212 */ /* 0x000fe400078e3cff */
[----:B------:R-:W-:Y:S02]  /*79dd0*/  LOP3.LUT R18, R19, R18, RZ, 0x3c, !PT ;  /* 0x0000001213127212 */ /* 0x000fe400078e3cff */
[----:B------:R-:W-:-:S02]  /*79de0*/  LOP3.LUT R27, R27, R26, RZ, 0x3c, !PT ;  /* 0x0000001a1b1b7212 */ /* 0x000fc400078e3cff */
[----:B------:R-:W-:Y:S02]  /*79df0*/  LOP3.LUT R13, R13, R12, RZ, 0x3c, !PT ;  /* 0x0000000c0d0d7212 */ /* 0x000fe400078e3cff */
        /* <DEDUP_REMOVED lines=16> */
[----:B------:R-:W-:Y:S01]  /*79f00*/  LOP3.LUT R28, R29, R28, RZ, 0x3c, !PT ;  /* 0x0000001c1d1c7212 */ /* 0x000fe200078e3cff */
[----:B------:R4:W-:Y:S01]  /*79f10*/  STL.64 [R1+0x1b00], R14 ;  /* 0x001b000e01007387 */ /* 0x0009e20000100a00 */
[----:B------:R-:W-:Y:S02]  /*79f20*/  LOP3.LUT R23, R23, R22, RZ, 0x3c, !PT ;  /* 0x0000001617177212 */ /* 0x000fe400078e3cff */
[----:B------:R-:W-:Y:S02]  /*79f30*/  LOP3.LUT R6, R38, 0x20, RZ, 0x3c, !PT ;  /* 0x0000002026067812 */ /* 0x000fe400078e3cff */
[----:B------:R-:W-:Y:S01]  /*79f40*/  LOP3.LUT R30, R31, R30, RZ, 0x3c, !PT ;  /* 0x0000001e1f1e7212 */ /* 0x000fe200078e3cff */
[----:B------:R1:W-:Y:S01]  /*79f50*/  STL.64 [R1+0x1ac0], R16 ;  /* 0x001ac01001007387 */ /* 0x0003e20000100a00 */
[----:B------:R-:W-:Y:S02]  /*79f60*/  LOP3.LUT R25, R25, R24, RZ, 0x3c, !PT ;  /* 0x0000001819197212 */ /* 0x000fe400078e3cff */
[----:B------:R-:W-:Y:S01]  /*79f70*/  LOP3.LUT R32, R33, R32, RZ, 0x3c, !PT ;  /* 0x0000002021207212 */ /* 0x000fe200078e3cff */
[----:B------:R1:W-:Y:S01]  /*79f80*/  STL.64 [R1+0x1a80], R18 ;  /* 0x001a801201007387 */ /* 0x0003e20000100a00 */
[----:B------:R-:W-:-:S02]  /*79f90*/  LOP3.LUT R27, R27, R26, RZ, 0x3c, !PT ;  /* 0x0000001a1b1b7212 */ /* 0x000fc400078e3cff */
[----:B------:R-:W-:Y:S01]  /*79fa0*/  LOP3.LUT R34, R35, R34, RZ, 0x3c, !PT ;  /* 0x0000002223227212 */ /* 0x000fe200078e3cff */
[----:B------:R1:W-:Y:S01]  /*79fb0*/  STL.64 [R1+0x1a40], R20 ;  /* 0x001a401401007387 */ /* 0x0003e20000100a00 */
[----:B------:R-:W-:Y:S02]  /*79fc0*/  IADD3 R37, P1, PT, R40, R4, RZ ;  /* 0x0000000428257210 */ /* 0x000fe40007f3e0ff */
[----:B------:R-:W-:Y:S01]  /*79fd0*/  LOP3.LUT R29, R29, R28, RZ, 0x3c, !PT ;  /* 0x0000001c1d1d7212 */ /* 0x000fe200078e3cff */
[----:B------:R1:W-:Y:S01]  /*79fe0*/  STL.64 [R1+0x1a00], R22 ;  /* 0x001a001601007387 */ /* 0x0003e20000100a00 */
[----:B------:R-:W-:Y:S01]  /*79ff0*/  LOP3.LUT R31, R31, R30, RZ, 0x3c, !PT ;  /* 0x0000001e1f1f7212 */ /* 0x000fe200078e3cff */
[----:B------:R-:W-:Y:S01]  /*7a000*/  VIADD R6, R6, UR10 ;  /* 0x0000000a06067c36 */ /* 0x000fe20008000000 */
[----:B------:R-:W-:Y:S01]  /*7a010*/  LOP3.LUT R33, R33, R32, RZ, 0x3c, !PT ;  /* 0x0000002021217212 */ /* 0x000fe200078e3cff */
[----:B------:R1:W-:Y:S01]  /*7a020*/  STL.64 [R1+0x19c0], R24 ;  /* 0x0019c01801007387 */ /* 0x0003e20000100a00 */
[----:B------:R-:W-:Y:S01]  /*7a030*/  LOP3.LUT R35, R35, R34, RZ, 0x3c, !PT ;  /* 0x0000002223237212 */ /* 0x000fe200078e3cff */
[----:B------:R-:W-:-:S02]  /*7a040*/  IMAD.X R36, R41, 0x1, R0, P1 ;  /* 0x0000000129247824 */ /* 0x000fc400008e0600 */
[----:B------:R1:W-:Y:S04]  /*7a050*/  STL.64 [R1+0x1980], R26 ;  /* 0x0019801a01007387 */ /* 0x0003e80000100a00 */
        /* <DEDUP_REMOVED lines=37> */
[----:B------:R1:W-:Y:S04]  /*7a2b0*/  LDGSTS.E [R6+0x47a00], desc[UR74][R40.64], P0 ;  /* 0x47a0000028067fae */ /* 0x0003e800081a104a */
[----:B-1----:R-:W4:Y:S01]  /*7a2c0*/  LDL.LU.64 R40, [R1+0x1838] ;  /* 0x0018380001287983 */ /* 0x002f220000300a00 */
[----:B------:R-:W-:-:S05]  /*7a2d0*/  IADD3 R8, P1, PT, R42, R4, RZ ;  /* 0x000000042a087210 */ /* 0x000fca0007f3e0ff */
        /* <DEDUP_REMOVED lines=68> */
[----:B------:R-:W-:Y:S01]  /*7a720*/  LOP3.LUT R30, R31, R30, RZ, 0x3c, !PT ;  /* 0x0000001e1f1e7212 */ /* 0x000fe200078e3cff */
[----:B------:R1:W-:Y:S01]  /*7a730*/  STL.64 [R1+0x1ab8], R16 ;  /* 0x001ab81001007387 */ /* 0x0003e20000100a00 */
[----:B------:R-:W-:Y:S02]  /*7a740*/  LOP3.LUT R25, R25, R24, RZ, 0x3c, !PT ;  /* 0x0000001819197212 */ /* 0x000fe400078e3cff */
[----:B------:R-:W-:Y:S02]  /*7a750*/  LOP3.LUT R6, R38, 0x30, RZ, 0x3c, !PT ;  /* 0x0000003026067812 */ /* 0x000fe400078e3cff */
        /* <DEDUP_REMOVED lines=8> */
[----:B------:R-:W-:Y:S02]  /*7a7e0*/  LOP3.LUT R31, R31, R30, RZ, 0x3c, !PT ;  /* 0x0000001e1f1f7212 */ /* 0x000fe400078e3cff */
[----:B------:R-:W-:Y:S01]  /*7a7f0*/  IADD3 R6, PT, PT, R6, UR10, RZ ;  /* 0x0000000a06067c10 */ /* 0x000fe2000fffe0ff */
[----:B------:R1:W-:Y:S01]  /*7a800*/  STL.64 [R1+0x19b8], R24 ;  /* 0x0019b81801007387 */ /* 0x0003e20000100a00 */
[----:B------:R-:W-:-:S02]  /*7a810*/  LOP3.LUT R33, R33, R32, RZ, 0x3c, !PT ;  /* 0x0000002021217212 */ /* 0x000fc400078e3cff */
[----:B------:R-:W-:Y:S01]  /*7a820*/  LOP3.LUT R35, R35, R34, RZ, 0x3c, !PT ;  /* 0x0000002223237212 */ /* 0x000fe200078e3cff */
[----:B------:R1:W-:Y:S01]  /*7a830*/  STL.64 [R1+0x1978], R26 ;  /* 0x0019781a01007387 */ /* 0x0003e20000100a00 */
[----:B------:R-:W-:-:S03]  /*7a840*/  IMAD.X R36, R41, 0x1, R0, P1 ;  /* 0x0000000129247824 */ /* 0x000fc600008e0600 */
        /* <DEDUP_REMOVED lines=43> */
[----:B---3--:R-:W-:-:S05]  /*7ab00*/  IADD3 R11, P1, PT, R12, R4, RZ ;  /* 0x000000040c0b7210 */ /* 0x008fca0007f3e0ff */
[----:B------:R-:W-:Y:S01]  /*7ab10*/  IMAD.X R10, R13, 0x1, R0, P1 ;  /* 0x000000010d0a7824 */ /* 0x000fe200008e0600 */
        /* <DEDUP_REMOVED lines=36> */
[----:B------:R-:W-:Y:S01]  /*7ad60*/  LOP3.LUT R23, R23, R22, RZ, 0x3c, !PT ;  /* 0x0000001617177212 */ /* 0x000fe200078e3cff */
[----:B------:R-:W-:Y:S01]  /*7ad70*/  IMAD.MOV.U32 R43, RZ, RZ, R6 ;  /* 0x000000ffff2b7224 */ /* 0x000fe200078e0006 */
[----:B------:R-:W-:-:S02]  /*7ad80*/  LOP3.LUT R16, R17, R16, RZ, 0x3c, !PT ;  /* 0x0000001011107212 */ /* 0x000fc400078e3cff */
[----:B------:R-:W-:Y:S02]  /*7ad90*/  LOP3.LUT R25, R25, R24, RZ, 0x3c, !PT ;  /* 0x0000001819197212 */ /* 0x000fe400078e3cff */
[----:B------:R-:W-:Y:S02]  /*7ada0*/  LOP3.LUT R11, R11, R10, RZ, 0x3c, !PT ;  /* 0x0000000a0b0b7212 */ /* 0x000fe400078e3cff */
[----:B------:R-:W-:Y:S02]  /*7adb0*/  LOP3.LUT R18, R19, R18, RZ, 0x3c, !PT ;  /* 0x0000001213127212 */ /* 0x000fe400078e3cff */
[----:B------:R-:W-:Y:S02]  /*7adc0*/  LOP3.LUT R27, R27, R26, RZ, 0x3c, !PT ;  /* 0x0000001a1b1b7212 */ /* 0x000fe400078e3cff */
[----:B------:R-:W-:Y:S02]  /*7add0*/  LOP3.LUT R13, R13, R12, RZ, 0x3c, !PT ;  /* 0x0000000c0d0d7212 */ /* 0x000fe400078e3cff */
[----:B------:R-:W-:-:S02]  /*7ade0*/  LOP3.LUT R20, R21, R20, RZ, 0x3c, !PT ;  /* 0x0000001415147212 */ /* 0x000fc400078e3cff */
[----:B------:R-:W-:Y:S01]  /*7adf0*/  LOP3.LUT R29, R29, R28, RZ, 0x3c, !PT ;  /* 0x0000001c1d1d7212 */ /* 0x000fe200078e3cff */
[----:B------:R-:W-:Y:S01]  /*7ae00*/  STL.64 [R1+0x1bf0], R44 ;  /* 0x001bf02c01007387 */ /* 0x000fe20000100a00 */
[----:B------:R-:W-:Y:S02]  /*7ae10*/  LOP3.LUT R15, R15, R14, RZ, 0x3c, !PT ;  /* 0x0000000e0f0f7212 */ /* 0x000fe400078e3cff */
[----:B------:R-:W-:Y:S02]  /*7ae20*/  LOP3.LUT R22, R23, R22, RZ, 0x3c, !PT ;  /* 0x0000001617167212 */ /* 0x000fe400078e3cff */
[----:B------:R-:W-:Y:S01]  /*7ae30*/  LOP3.LUT R31, R31, R30, RZ, 0x3c, !PT ;  /* 0x0000001e1f1f7212 */ /* 0x000fe200078e3cff */
[----:B------:R1:W-:Y:S01]  /*7ae40*/  STL.64 [R1+0x1bb0], R42 ;  /* 0x001bb02a01007387 */ /* 0x0003e20000100a00 */
[----:B------:R-:W-:Y:S02]  /*7ae50*/  LOP3.LUT R17, R17, R16, RZ, 0x3c, !PT ;  /* 0x0000001011117212 */ /* 0x000fe400078e3cff */
[----:B------:R-:W-:-:S02]  /*7ae60*/  LOP3.LUT R24, R25, R24, RZ, 0x3c, !PT ;  /* 0x0000001819187212 */ /* 0x000fc400078e3cff */
[----:B------:R-:W-:Y:S01]  /*7ae70*/  LOP3.LUT R33, R33, R32, RZ, 0x3c, !PT ;  /* 0x0000002021217212 */ /* 0x000fe200078e3cff */
[----:B------:R2:W-:Y:S01]  /*7ae80*/  STL.64 [R1+0x1b70], R10 ;  /* 0x001b700a01007387 */ /* 0x0005e20000100a00 */
[----:B------:R-:W-:Y:S02]  /*7ae90*/  LOP3.LUT R19, R19, R18, RZ, 0x3c, !PT ;  /* 0x0000001213137212 */ /* 0x000fe400078e3cff */
[----:B------:R-:W-:Y:S02]  /*7aea0*/  LOP3.LUT R26, R27, R26, RZ, 0x3c, !PT ;  /* 0x0000001a1b1a7212 */ /* 0x000fe400078e3cff */
[----:B------:R-:W-:Y:S01]  /*7aeb0*/  LOP3.LUT R35, R35, R34, RZ, 0x3c, !PT ;  /* 0x0000002223237212 */ /* 0x000fe200078e3cff */
[----:B------:R3:W-:Y:S01]  /*7aec0*/  STL.64 [R1+0x1b30], R12 ;  /* 0x001b300c01007387 */ /* 0x0007e20000100a00 */
[----:B------:R-:W-:Y:S02]  /*7aed0*/  LOP3.LUT R21, R21, R20, RZ, 0x3c, !PT ;  /* 0x0000001415157212 */ /* 0x000fe400078e3cff */
[----:B------:R-:W-:Y:S01]  /*7aee0*/  LOP3.LUT R28, R29, R28, RZ, 0x3c, !PT ;  /* 0x0000001c1d1c7212 */ /* 0x000fe200078e3cff */
[----:B------:R4:W-:Y:S01]  /*7aef0*/  STL.64 [R1+0x1af0], R14 ;  /* 0x001af00e01007387 */ /* 0x0009e20000100a00 */
[----:B------:R-:W-:-:S02]  /*7af00*/  LOP3.LUT R23, R23, R22, RZ, 0x3c, !PT ;  /* 0x0000001617177212 */ /* 0x000fc400078e3cff */
[----:B------:R-:W-:Y:S02]  /*7af10*/  LOP3.LUT R6, R38, 0x40, RZ, 0x3c, !PT ;  /* 0x0000004026067812 */ /* 0x000fe400078e3cff */
[----:B------:R-:W-:Y:S01]  /*7af20*/  LOP3.LUT R30, R31, R30, RZ, 0x3c, !PT ;  /* 0x0000001e1f1e7212 */ /* 0x000fe200078e3cff */
[----:B------:R1:W-:Y:S01]  /*7af30*/  STL.64 [R1+0x1ab0], R16 ;  /* 0x001ab01001007387 */ /* 0x0003e20000100a00 */
[----:B------:R-:W-:Y:S02]  /*7af40*/  LOP3.LUT R25, R25, R24, RZ, 0x3c, !PT ;  /* 0x0000001819197212 */ /* 0x000fe400078e3cff */
[----:B------:R-:W-:Y:S01]  /*7af50*/  LOP3.LUT R32, R33, R32, RZ, 0x3c, !PT ;  /* 0x0000002021207212 */ /* 0x000fe200078e3cff */
[----:B------:R1:W-:Y:S01]  /*7af60*/  STL.64 [R1+0x1a70], R18 ;  /* 0x001a701201007387 */ /* 0x0003e20000100a00 */
[----:B------:R-:W-:Y:S02]  /*7af70*/  LOP3.LUT R27, R27, R26, RZ, 0x3c, !PT ;  /* 0x0000001a1b1b7212 */ /* 0x000fe400078e3cff */
[----:B------:R-:W-:Y:S01]  /*7af80*/  LOP3.LUT R34, R35, R34, RZ, 0x3c, !PT ;  /* 0x0000002223227212 */ /* 0x000fe200078e3cff */
[----:B------:R1:W-:Y:S01]  /*7af90*/  STL.64 [R1+0x1a30], R20 ;  /* 0x001a301401007387 */ /* 0x0003e20000100a00 */
[----:B------:R-:W-:-:S02]  /*7afa0*/  IADD3 R37, P1, PT, R40, R4, RZ ;  /* 0x0000000428257210 */ /* 0x000fc40007f3e0ff */
[----:B------:R-:W-:Y:S01]  /*7afb0*/  LOP3.LUT R29, R29, R28, RZ, 0x3c, !PT ;  /* 0x0000001c1d1d7212 */ /* 0x000fe200078e3cff */
[----:B------:R1:W-:Y:S01]  /*7afc0*/  STL.64 [R1+0x19f0], R22 ;  /* 0x0019f01601007387 */ /* 0x0003e20000100a00 */
[----:B------:R-:W-:Y:S01]  /*7afd0*/  LOP3.LUT R31, R31, R30, RZ, 0x3c, !PT ;  /* 0x0000001e1f1f7212 */ /* 0x000fe200078e3cff */
[----:B------:R-:W-:Y:S01]  /*7afe0*/  VIADD R6, R6, UR10 ;  /* 0x0000000a06067c36 */ /* 0x000fe20008000000 */
[----:B------:R-:W-:Y:S01]  /*7aff0*/  LOP3.LUT R33, R33, R32, RZ, 0x3c, !PT ;  /* 0x0000002021217212 */ /* 0x000fe200078e3cff */
[----:B------:R1:W-:Y:S01]  /*7b000*/  STL.64 [R1+0x19b0], R24 ;  /* 0x0019b01801007387 */ /* 0x0003e20000100a00 */
[----:B------:R-:W-:Y:S02]  /*7b010*/  LOP3.LUT R35, R35, R34, RZ, 0x3c, !PT ;  /* 0x0000002223237212 */ /* 0x000fe400078e3cff */
[----:B------:R-:W-:Y:S01]  /*7b020*/  IADD3.X R36, PT, PT, R41, R0, RZ, P1, !PT ;  /* 0x0000000029247210 */ /* 0x000fe20000ffe4ff */
[----:B------:R1:W-:Y:S04]  /*7b030*/  STL.64 [R1+0x1970], R26 ;  /* 0x0019701a01007387 */ /* 0x0003e80000100a00 */
[----:B------:R1:W-:Y:S01]  /*7b040*/  STL.64 [R1+0x1930], R28 ;  /* 0x0019301c01007387 */ /* 0x0003e20000100a00 */
[----:B------:R-:W-:-:S03]  /*7b050*/  MOV R40, R37 ;  /* 0x0000002500287202 */ /* 0x000fc60000000f00 */
        /* <DEDUP_REMOVED lines=43> */
[----:B----4-:R-:W-:-:S05]  /*7b310*/  IADD3 R13, P1, PT, R14, R4, RZ ;  /* 0x000000040e0d7210 */ /* 0x010fca0007f3e0ff */
        /* <DEDUP_REMOVED lines=29> */
[----:B------:R-:W-:Y:S02]  /*7b4f0*/  LOP3.LUT R12, R13, R12, RZ, 0x3c, !PT ;  /* 0x0000000c0d0c7212 */ /* 0x000fe400078e3cff */
[----:B------:R-:W-:Y:S01]  /*7b500*/  LOP3.LUT R21, R21, R20, RZ, 0x3c, !PT ;  /* 0x0000001415157212 */ /* 0x000fe200078e3cff */
[----:B------:R-:W-:Y:S01]  /*7b510*/  IMAD.X R34, R37, 0x1, R0, P1 ;  /* 0x0000000125227824 */ /* 0x000fe200008e0600 */
[----:B------:R-:W-:Y:S01]  /*7b520*/  MOV R44, R8 ;  /* 0x00000008002c7202 */ /* 0x000fe20000000f00 */
        /* <DEDUP_REMOVED lines=35> */
[----:B------:R-:W-:-:S02]  /*7b760*/  IADD3 R37, P1, PT, R40, R4, RZ ;  /* 0x0000000428257210 */ /* 0x000fc40007f3e0ff */
[----:B------:R-:W-:Y:S02]  /*7b770*/  LOP3.LUT R27, R27, R26, RZ, 0x3c, !PT ;  /* 0x0000001a1b1b7212 */ /* 0x000fe400078e3cff */
[----:B------:R-:W-:Y:S01]  /*7b780*/  LOP3.LUT R34, R35, R34, RZ, 0x3c, !PT ;  /* 0x0000002223227212 */ /* 0x000fe200078e3cff */
[----:B------:R1:W-:Y:S01]  /*7b790*/  STL.64 [R1+0x1a28], R20 ;  /* 0x001a281401007387 */ /* 0x0003e20000100a00 */
[----:B------:R-:W-:Y:S01]  /*7b7a0*/  LOP3.LUT R29, R29, R28, RZ, 0x3c, !PT ;  /* 0x0000001c1d1d7212 */ /* 0x000fe200078e3cff */
[----:B------:R-:W-:Y:S01]  /*7b7b0*/  VIADD R6, R6, UR10 ;  /* 0x0000000a06067c36 */ /* 0x000fe20008000000 */
[----:B------:R-:W-:Y:S01]  /*7b7c0*/  LOP3.LUT R31, R31, R30, RZ, 0x3c, !PT ;  /* 0x0000001e1f1f7212 */ /* 0x000fe200078e3cff */
[----:B------:R1:W-:Y:S01]  /*7b7d0*/  STL.64 [R1+0x19e8], R22 ;  /* 0x0019e81601007387 */ /* 0x0003e20000100a00 */
[----:B------:R-:W-:Y:S01]  /*7b7e0*/  LOP3.LUT R33, R33, R32, RZ, 0x3c, !PT ;  /* 0x0000002021217212 */ /* 0x000fe200078e3cff */
[----:B------:R-:W-:Y:S01]  /*7b7f0*/  IMAD.X R36, R41, 0x1, R0, P1 ;  /* 0x0000000129247824 */ /* 0x000fe200008e0600 */
[----:B------:R-:W-:Y:S01]  /*7b800*/  LOP3.LUT R35, R35, R34, RZ, 0x3c, !PT ;  /* 0x0000002223237212 */ /* 0x000fe200078e3cff */
[----:B------:R1:W-:Y:S04]  /*7b810*/  STL.64 [R1+0x19a8], R24 ;  /* 0x0019a81801007387 */ /* 0x0003e80000100a00 */
[----:B------:R1:W-:Y:S04]  /*7b820*/  STL.64 [R1+0x1968], R26 ;  /* 0x0019681a01007387 */ /* 0x0003e80000100a00 */
[----:B------:R1:W-:Y:S01]  /*7b830*/  STL.64 [R1+0x1928], R28 ;  /* 0x0019281c01007387 */ /* 0x0003e20000100a00 */
[----:B------:R-:W-:-:S03]  /*7b840*/  IMAD.MOV.U32 R40, RZ, RZ, R37 ;  /* 0x000000ffff287224 */ /* 0x000fc600078e0025 */
[----:B------:R1:W-:Y:S01]  /*7b850*/  STL.64 [R1+0x18e8], R30 ;  /* 0x0018e81e01007387 */ /* 0x0003e20000100a00 */
[----:B------:R-:W-:-:S03]  /*7b860*/  MOV R41, R36 ;  /* 0x0000002400297202 */ /* 0x000fc60000000f00 */
        /* <DEDUP_REMOVED lines=122> */
[----:B------:R1:W-:Y:S01]  /*7c010*/  STL.64 [R1+0x1960], R26 ;  /* 0x0019601a01007387 */ /* 0x0003e20000100a00 */
[----:B------:R-:W-:-:S03]  /*7c020*/  IMAD.MOV.U32 R40, RZ, RZ, R37 ;  /* 0x000000ffff287224 */ /* 0x000fc600078e0025 */
[----:B------:R1:W-:Y:S01]  /*7c030*/  STL.64 [R1+0x1920], R28 ;  /* 0x0019201c01007387 */ /* 0x0003e20000100a00 */
[----:B------:R-:W-:-:S03]  /*7c040*/  IMAD.MOV.U32 R41, RZ, RZ, R36 ;  /* 0x000000ffff297224 */ /* 0x000fc600078e0024 */
[----:B------:R1:W-:Y:S04]  /*7c050*/  STL.64 [R1+0x18e0], R30 ;  /* 0x0018e01e01007387 */ /* 0x0003e80000100a00 */
        /* <DEDUP_REMOVED lines=35> */
[----:B------:R-:W-:Y:S01]  /*7c290*/  LOP3.LUT R38, R38, 0x70, RZ, 0x3c, !PT ;  /* 0x0000007026267812 */ /* 0x000fe200078e3cff */
[----:B------:R-:W-:-:S04]  /*7c2a0*/  UIADD3 UR5, UPT, UPT, UR5, 0x1, URZ ;  /* 0x0000000105057890 */ /* 0x000fc8000fffe0ff */
[----:B------:R-:W-:Y:S01]  /*7c2b0*/  UISETP.NE.U32.AND UP0, UPT, UR5, UR4, UPT ;  /* 0x000000040500728c */ /* 0x000fe2000bf05070 */
[----:B------:R-:W-:-:S04]  /*7c2c0*/  IADD3 R8, P1, PT, R42, R4, RZ ;  /* 0x000000042a087210 */ /* 0x000fc80007f3e0ff */
[----:B------:R-:W-:Y:S02]  /*7c2d0*/  IADD3.X R7, PT, PT, R43, R0, RZ, P1, !PT ;  /* 0x000000002b077210 */ /* 0x000fe40000ffe4ff */
        /* <DEDUP_REMOVED lines=25> */
[----:B------:R-:W-:Y:S02]  /*7c470*/  LOP3.LUT R11, R11, R10, RZ, 0x3c, !PT ;  /* 0x0000000a0b0b7212 */ /* 0x000fe400078e3cff */
[----:B------:R-:W-:Y:S01]  /*7c480*/  LOP3.LUT R13, R13, R12, RZ, 0x3c, !PT ;  /* 0x0000000c0d0d7212 */ /* 0x000fe200078e3cff */
[----:B------:R-:W-:Y:S01]  /*7c490*/  IMAD.X R32, R35, 0x1, R0, P1 ;  /* 0x0000000123207824 */ /* 0x000fe200008e0600 */
[----:B------:R-:W-:Y:S02]  /*7c4a0*/  IADD3 R35, P1, PT, R36, R4, RZ ;  /* 0x0000000424237210 */ /* 0x000fe40007f3e0ff */
[----:B------:R-:W-:-:S02]  /*7c4b0*/  LOP3.LUT R15, R15, R14, RZ, 0x3c, !PT ;  /* 0x0000000e0f0f7212 */ /* 0x000fc400078e3cff */
[----:B------:R-:W-:Y:S01]  /*7c4c0*/  LOP3.LUT R17, R17, R16, RZ, 0x3c, !PT ;  /* 0x0000001011117212 */ /* 0x000fe200078e3cff */
[----:B------:R-:W-:Y:S01]  /*7c4d0*/  IMAD.MOV.U32 R43, RZ, RZ, R6 ;  /* 0x000000ffff2b7224 */ /* 0x000fe200078e0006 */
[----:B------:R-:W-:Y:S02]  /*7c4e0*/  LOP3.LUT R10, R11, R10, RZ, 0x3c, !PT ;  /* 0x0000000a0b0a7212 */ /* 0x000fe400078e3cff */
[----:B------:R-:W-:Y:S01]  /*7c4f0*/  LOP3.LUT R19, R19, R18, RZ, 0x3c, !PT ;  /* 0x0000001213137212 */ /* 0x000fe200078e3cff */
[----:B------:R-:W-:Y:S01]  /*7c500*/  IMAD.MOV.U32 R44, RZ, RZ, R8 ;  /* 0x000000ffff2c7224 */ /* 0x000fe200078e0008 */
[----:B------:R-:W-:Y:S01]  /*7c510*/  LOP3.LUT R12, R13, R12, RZ, 0x3c, !PT ;  /* 0x0000000c0d0c7212 */ /* 0x000fe200078e3cff */
[----:B------:R-:W-:Y:S01]  /*7c520*/  IMAD.MOV.U32 R45, RZ, RZ, R7 ;  /* 0x000000ffff2d7224 */ /* 0x000fe200078e0007 */
[----:B------:R-:W-:Y:S01]  /*7c530*/  LOP3.LUT R21, R21, R20, RZ, 0x3c, !PT ;  /* 0x0000001415157212 */ /* 0x000fe200078e3cff */
[----:B------:R-:W-:Y:S01]  /*7c540*/  VIADD R6, R38, UR10 ;  /* 0x0000000a26067c36 */ /* 0x000fe20008000000 */
[----:B------:R-:W-:Y:S01]  /*7c550*/  LOP3.LUT R14, R15, R14, RZ, 0x3c, !PT ;  /* 0x0000000e0f0e7212 */ /* 0x000fe200078e3cff */
[----:B------:R-:W-:Y:S01]  /*7c560*/  IMAD.X R34, R37, 0x1, R0, P1 ;  /* 0x0000000125227824 */ /* 0x000fe200008e0600 */
[----:B------:R-:W-:-:S02]  /*7c570*/  LOP3.LUT R23, R23, R22, RZ, 0x3c, !PT ;  /* 0x0000001617177212 */ /* 0x000fc400078e3cff */
[----:B------:R-:W-:Y:S01]  /*7c580*/  MOV R42, R9 ;  /* 0x00000009002a7202 */ /* 0x000fe20000000f00 */
[----:B------:R1:W-:Y:S01]  /*7c590*/  LDGSTS.E [R6+0x40700], desc[UR74][R44.64], P0 ;  /* 0x407000002c067fae */ /* 0x0003e200081a104a */
        /* <DEDUP_REMOVED lines=8> */
[----:B------:R1:W-:Y:S01]  /*7c620*/  STL.64 [R1+0x1bd8], R44 ;  /* 0x001bd82c01007387 */ /* 0x0003e20000100a00 */
[----:B------:R-:W-:Y:S02]  /*7c630*/  LOP3.LUT R20, R21, R20, RZ, 0x3c, !PT ;  /* 0x0000001415147212 */ /* 0x000fe400078e3cff */
[----:B------:R-:W-:Y:S01]  /*7c640*/  LOP3.LUT R15, R15, R14, RZ, 0x3c, !PT ;  /* 0x0000000e0f0f7212 */ /* 0x000fe200078e3cff */
[----:B------:R1:W-:Y:S01]  /*7c650*/  LDGSTS.E [R6+0x40f00], desc[UR74][R42.64], P0 ;  /* 0x40f000002a067fae */ /* 0x0003e200081a104a */
[----:B------:R-:W-:-:S02]  /*7c660*/  LOP3.LUT R22, R23, R22, RZ, 0x3c, !PT ;  /* 0x0000001617167212 */ /* 0x000fc400078e3cff */
[----:B------:R-:W-:Y:S02]  /*7c670*/  LOP3.LUT R17, R17, R16, RZ, 0x3c, !PT ;  /* 0x0000001011117212 */ /* 0x000fe400078e3cff */
[----:B------:R-:W-:Y:S02]  /*7c680*/  LOP3.LUT R24, R25, R24, RZ, 0x3c, !PT ;  /* 0x0000001819187212 */ /* 0x000fe400078e3cff */
[----:B------:R-:W-:Y:S01]  /*7c690*/  LOP3.LUT R33, R33, R32, RZ, 0x3c, !PT ;  /* 0x0000002021217212 */ /* 0x000fe200078e3cff */
[----:B------:R1:W-:Y:S01]  /*7c6a0*/  STL.64 [R1+0x1b98], R42 ;  /* 0x001b982a01007387 */ /* 0x0003e20000100a00 */
[----:B------:R-:W-:Y:S02]  /*7c6b0*/  IADD3 R37, P1, PT, R40, R4, RZ ;  /* 0x0000000428257210 */ /* 0x000fe40007f3e0ff */
[----:B------:R-:W-:Y:S01]  /*7c6c0*/  LOP3.LUT R19, R19, R18, RZ, 0x3c, !PT ;  /* 0x0000001213137212 */ /* 0x000fe200078e3cff */
[----:B------:R1:W-:Y:S01]  /*7c6d0*/  LDGSTS.E [R6+0x41700], desc[UR74][R10.64], P0 ;  /* 0x417000000a067fae */ /* 0x0003e200081a104a */
[----:B------:R-:W-:-:S02]  /*7c6e0*/  LOP3.LUT R26, R27, R26, RZ, 0x3c, !PT ;  /* 0x0000001a1b1a7212 */ /* 0x000fc400078e3cff */
[----:B------:R-:W-:Y:S01]  /*7c6f0*/  LOP3.LUT R35, R35, R34, RZ, 0x3c, !PT ;  /* 0x0000002223237212 */ /* 0x000fe200078e3cff */
[----:B------:R1:W-:Y:S01]  /*7c700*/  STL.64 [R1+0x1b58], R10 ;  /* 0x001b580a01007387 */ /* 0x0003e20000100a00 */
[----:B------:R-:W-:Y:S02]  /*7c710*/  LOP3.LUT R21, R21, R20, RZ, 0x3c, !PT ;  /* 0x0000001415157212 */ /* 0x000fe400078e3cff */
[----:B------:R-:W-:Y:S01]  /*7c720*/  LOP3.LUT R28, R29, R28, RZ, 0x3c, !PT ;  /* 0x0000001c1d1c7212 */ /* 0x000fe200078e3cff */
[----:B------:R1:W-:Y:S01]  /*7c730*/  LDGSTS.E [R6+0x41f00], desc[UR74][R12.64], P0 ;  /* 0x41f000000c067fae */ /* 0x0003e200081a104a */
[----:B------:R-:W-:Y:S02]  /*7c740*/  LOP3.LUT R23, R23, R22, RZ, 0x3c, !PT ;  /* 0x0000001617177212 */ /* 0x000fe400078e3cff */
[----:B------:R-:W-:Y:S01]  /*7c750*/  LOP3.LUT R30, R31, R30, RZ, 0x3c, !PT ;  /* 0x0000001e1f1e7212 */ /* 0x000fe200078e3cff */
[----:B------:R1:W-:Y:S01]  /*7c760*/  STL.64 [R1+0x1b18], R12 ;  /* 0x001b180c01007387 */ /* 0x0003e20000100a00 */
[----:B------:R-:W-:-:S02]  /*7c770*/  LOP3.LUT R25, R25, R24, RZ, 0x3c, !PT ;  /* 0x0000001819197212 */ /* 0x000fc400078e3cff */
[----:B------:R-:W-:Y:S01]  /*7c780*/  LOP3.LUT R32, R33, R32, RZ, 0x3c, !PT ;  /* 0x0000002021207212 */ /* 0x000fe200078e3cff */
[----:B------:R1:W-:Y:S01]  /*7c790*/  LDGSTS.E [R6+0x42700], desc[UR74][R14.64], P0 ;  /* 0x427000000e067fae */ /* 0x0003e200081a104a */
[----:B------:R-:W-:Y:S01]  /*7c7a0*/  LOP3.LUT R27, R27, R26, RZ, 0x3c, !PT ;  /* 0x0000001a1b1b7212 */ /* 0x000fe200078e3cff */
[----:B------:R-:W-:Y:S01]  /*7c7b0*/  IMAD.X R36, R41, 0x1, R0, P1 ;  /* 0x0000000129247824 */ /* 0x000fe200008e0600 */
[----:B------:R-:W-:Y:S01]  /*7c7c0*/  LOP3.LUT R34, R35, R34, RZ, 0x3c, !PT ;  /* 0x0000002223227212 */ /* 0x000fe200078e3cff */
[----:B------:R1:W-:Y:S01]  /*7c7d0*/  STL.64 [R1+0x1ad8], R14 ;  /* 0x001ad80e01007387 */ /* 0x0003e20000100a00 */
[----:B------:R-:W-:-:S03]  /*7c7e0*/  LOP3.LUT R29, R29, R28, RZ, 0x3c, !PT ;  /* 0x0000001c1d1d7212 */ /* 0x000fc600078e3cff */
[----:B------:R1:W-:Y:S01]  /*7c7f0*/  LDGSTS.E [R6+0x42f00], desc[UR74][R16.64], P0 ;  /* 0x42f0000010067fae */ /* 0x0003e200081a104a */
[----:B------:R-:W-:-:S03]  /*7c800*/  LOP3.LUT R31, R31, R30, RZ, 0x3c, !PT ;  /* 0x0000001e1f1f7212 */ /* 0x000fc600078e3cff */
[----:B------:R1:W-:Y:S01]  /*7c810*/  STL.64 [R1+0x1a98], R16 ;  /* 0x001a981001007387 */ /* 0x0003e20000100a00 */
[----:B------:R-:W-:-:S03]  /*7c820*/  LOP3.LUT R33, R33, R32, RZ, 0x3c, !PT ;  /* 0x0000002021217212 */ /* 0x000fc600078e3cff */
[----:B------:R1:W-:Y:S01]  /*7c830*/  LDGSTS.E [R6+0x43700], desc[UR74][R18.64], P0 ;  /* 0x4370000012067fae */ /* 0x0003e200081a104a */
[----:B------:R-:W-:-:S03]  /*7c840*/  LOP3.LUT R35, R35, R34, RZ, 0x3c, !PT ;  /* 0x0000002223237212 */ /* 0x000fc600078e3cff */
[----:B------:R1:W-:Y:S01]  /*7c850*/  STL.64 [R1+0x1a58], R18 ;  /* 0x001a581201007387 */ /* 0x0003e20000100a00 */
[----:B------:R-:W-:-:S03]  /*7c860*/  IMAD.MOV.U32 R40, RZ, RZ, R37 ;  /* 0x000000ffff287224 */ /* 0x000fc600078e0025 */
[----:B------:R1:W-:Y:S01]  /*7c870*/  LDGSTS.E [R6+0x43f00], desc[UR74][R20.64], P0 ;  /* 0x43f0000014067fae */ /* 0x0003e200081a104a */
[----:B------:R-:W-:-:S03]  /*7c880*/  IMAD.MOV.U32 R41, RZ, RZ, R36 ;  /* 0x000000ffff297224 */ /* 0x000fc600078e0024 */
[----:B------:R1:W-:Y:S04]  /*7c890*/  STL.64 [R1+0x1a18], R20 ;  /* 0x001a181401007387 */ /* 0x0003e80000100a00 */
[----:B------:R1:W-:Y:S04]  /*7c8a0*/  LDGSTS.E [R6+0x44700], desc[UR74][R22.64], P0 ;  /* 0x4470000016067fae */ /* 0x0003e800081a104a */
        /* <DEDUP_REMOVED lines=15> */
[----:B------:R-:W0:Y:S01]  /*7c9a0*/  LDGDEPBAR ;  /* 0x00000000000079af */ /* 0x000e220000000000 */
[----:B------:R-:W-:Y:S05]  /*7c9b0*/  BRA.U UP0, `(.L_x_1) ;  /* 0xfffffadd00c07547 */ /* 0x000fea000b83ffff */
.L_x_0:
[----:B------:R-:W2:Y:S01]  /*7c9c0*/  S2R R0, SR_TID.X ;  /* 0x0000000000007919 */ /* 0x000ea20000002100 */
[----:B------:R-:W3:Y:S01]  /*7c9d0*/  LDCU.64 UR4, c[0x0][0x398] ;  /* 0x00007300ff0477ac */ /* 0x000ee20008000a00 */
[----:B------:R-:W-:-:S04]  /*7c9e0*/  DEPBAR.LE SB0, 0x0 ;  /* 0x000080000000791a */ /* 0x000fc80000000000 */
[----:B-1----:R-:W1:Y:S01]  /*7c9f0*/  S2R R6, SR_TID.X ;  /* 0x0000000000067919 */ /* 0x002e620000002100 */
[----:B------:R-:W4:Y:S01]  /*7ca00*/  LDCU UR38, c[0x0][0x3b4] ;  /* 0x00007680ff2677ac */ /* 0x000f220008000800 */
[----:B------:R-:W4:Y:S01]  /*7ca10*/  LDL.LU R15, [R1+0xa90] ;  /* 0x000a9000010f7983 */ /* 0x000f220000300800 */
[----:B------:R-:W1:Y:S03]  /*7ca20*/  LDCU.64 UR40, c[0x0][0x390] ;  /* 0x00007200ff2877ac */ /* 0x000e660008000a00 */
[----:B------:R-:W4:Y:S01]  /*7ca30*/  LDL.LU R14, [R1+0xa98] ;  /* 0x000a9800010e7983 */ /* 0x000f220000300800 */
[----:B------:R-:W1:Y:S03]  /*7ca40*/  LDCU.64 UR34, c[0x0][0x390] ;  /* 0x00007200ff2277ac */ /* 0x000e660008000a00 */
[----:B------:R-:W4:Y:S01]  /*7ca50*/  LDL.LU R8, [R1+0xaa8] ;  /* 0x000aa80001087983 */ /* 0x000f220000300800 */
[----:B------:R-:W1:Y:S03]  /*7ca60*/  LDCU.64 UR36, c[0x0][0x390] ;  /* 0x00007200ff2477ac */ /* 0x000e660008000a00 */
[----:B------:R-:W4:Y:S01]  /*7ca70*/  LDL.LU R13, [R1+0xaa4] ;  /* 0x000aa400010d7983 */ /* 0x000f220000300800 */
[----:B------:R-:W1:Y:S03]  /*7ca80*/  LDCU UR62, c[0x0][0x398] ;  /* 0x00007300ff3e77ac */ /* 0x000e660008000800 */
[----:B------:R-:W4:Y:S01]  /*7ca90*/  LDL.LU R12, [R1+0xaac] ;  /* 0x000aac00010c7983 */ /* 0x000f220000300800 */
[----:B------:R-:W-:Y:S01]  /*7caa0*/  LOP3.LUT R18, R18, 0xfffbffff, RZ, 0xc0, !PT ;  /* 0xfffbffff12127812 */ /* 0x000fe200078ec0ff */
[----:B------:R-:W1:Y:S02]  /*7cab0*/  LDCU UR66, c[0x0][0x398] ;  /* 0x00007300ff4277ac */ /* 0x000e640008000800 */
[----:B------:R-:W4:Y:S01]  /*7cac0*/  LDL.LU R9, [R1+0xaa0] ;  /* 0x000aa00001097983 */ /* 0x000f220000300800 */
[C---:B--2---:R-:W-:Y:S01]  /*7cad0*/  IMAD.SHL.U32 R2, R0.reuse, 0x20, RZ ;  /* 0x0000002000027824 */ /* 0x044fe200078e00ff */
[C---:B------:R-:W-:Y:S01]  /*7cae0*/  SHF.L.U32 R3, R0.reuse, 0x4, RZ ;  /* 0x0000000400037819 */ /* 0x040fe200000006ff */
[----:B------:R-:W-:Y:S01]  /*7caf0*/  IMAD.SHL.U32 R4, R0, 0x8, RZ ;  /* 0x0000000800047824 */ /* 0x000fe200078e00ff */
[----:B------:R-:W2:Y:S01]  /*7cb00*/  LDL.LU R17, [R1+0xbc0] ;  /* 0x000bc00001117983 */ /* 0x000ea20000300800 */
[----:B------:R-:W2:Y:S01]  /*7cb10*/  LDCU UR65, c[0x0][0x398] ;  /* 0x00007300ff4177ac */ /* 0x000ea20008000800 */
[----:B------:R-:W-:-:S02]  /*7cb20*/  LOP3.LUT R3, R3, 0xf0, RZ, 0xc0, !PT ;  /* 0x000000f003037812 */ /* 0x000fc400078ec0ff */
[----:B------:R-:W-:Y:S01]  /*7cb30*/  LOP3.LUT R2, R2, 0x200, RZ, 0xc0, !PT ;  /* 0x0000020002027812 */ /* 0x000fe200078ec0ff */
[----:B------:R-:W2:Y:S01]  /*7cb40*/  LDL.LU R16, [R1+0xa9c] ;  /* 0x000a9c0001107983 */ /* 0x000ea20000300800 */
[----:B------:R-:W2:Y:S02]  /*7cb50*/  LDCU UR61, c[0x0][0x398] ;  /* 0x00007300ff3d77ac */ /* 0x000ea40008000800 */
[----:B------:R-:W-:Y:S01]  /*7cb60*/  IADD3 R2, PT, PT, R2, UR6, R3 ;  /* 0x0000000602027c10 */ /* 0x000fe2000fffe003 */
[----:B------:R-:W2:Y:S01]  /*7cb70*/  LDL.LU R11, [R1+0xa94] ;  /* 0x000a9400010b7983 */ /* 0x000ea20000300800 */
[----:B------:R-:W-:Y:S01]  /*7cb80*/  LOP3.LUT R3, R4, 0x100, RZ, 0xc0, !PT ;  /* 0x0000010004037812 */ /* 0x000fe200078ec0ff */
[----:B------:R-:W2:Y:S02]  /*7cb90*/  LDCU.64 UR42, c[0x0][0x390] ;  /* 0x00007200ff2a77ac */ /* 0x000ea40008000a00 */
[----:B------:R-:W2:Y:S01]  /*7cba0*/  LDL.LU R10, [R1+0xbc8] ;  /* 0x000bc800010a7983 */ /* 0x000ea20000300800 */
[----:B-1----:R-:W-:Y:S01]  /*7cbb0*/  LOP3.LUT R37, R6, 0x3f, RZ, 0xc0, !PT ;  /* 0x0000003f06257812 */ /* 0x002fe200078ec0ff */
[----:B-----5:R-:W-:Y:S01]  /*7cbc0*/  VIADD R0, R252, 0x40 ;  /* 0x00000040fc007836 */ /* 0x020fe20000000000 */
[----:B------:R-:W1:Y:S01]  /*7cbd0*/  LDCU UR63, c[0x0][0x398] ;  /* 0x00007300ff3f77ac */ /* 0x000e620008000800 */
[----:B------:R-:W2:Y:S01]  /*7cbe0*/  LDL.LU R4, [R1+0x540] ;  /* 0x0005400001047983 */ /* 0x000ea20000300800 */
[----:B---3--:R-:W-:Y:S01]  /*7cbf0*/  IMAD.U32 R102, RZ, RZ, UR4 ;  /* 0x00000004ff667e24 */ /* 0x008fe2000f8e00ff */
[----:B------:R-:W-:Y:S01]  /*7cc00*/  MOV.SPILL R103, UR74 ;  /* 0x0000004a00677c02 */ /* 0x000fe20009000f00 */
[----:B------:R-:W-:Y:S01]  /*7cc10*/  UMOV UR4, UR5 ;  /* 0x0000000500047c82 */ /* 0x000fe20008000000 */
[----:B------:R-:W2:Y:S01]  /*7cc20*/  LDL.LU R5, [R1+0x548] ;  /* 0x0005480001057983 */ /* 0x000ea20000300800 */
[----:B------:R-:W-:Y:S01]  /*7cc30*/  ISETP.GE.AND P0, PT, R0, UR4, PT ;  /* 0x0000000400007c0c */ /* 0x000fe2000bf06270 */
[----:B------:R-:W3:Y:S01]  /*7cc40*/  LDCU UR60, c[0x0][0x398] ;  /* 0x00007300ff3c77ac */ /* 0x000ee20008000800 */
[----:B------:R-:W-:Y:S01]  /*7cc50*/  MOV.SPILL R104, UR75 ;  /* 0x0000004b00687c02 */ /* 0x000fe20009000f00 */
[----:B------:R-:W2:Y:S01]  /*7cc60*/  LDL.LU R6, [R1+0x3b0] ;  /* 0x0003b00001067983 */ /* 0x000ea20000300800 */
[----:B------:R-:W-:Y:S01]  /*7cc70*/  IMAD.IADD R0, R2, 0x1, R3 ;  /* 0x0000000102007824 */ /* 0x000fe200078e0203 */
[----:B------:R-:W-:Y:S01]  /*7cc80*/  LEA R37, R37, UR6, 0x4 ;  /* 0x0000000625257c11 */ /* 0x000fe2000f8e20ff */
[----:B------:R-:W1:Y:S01]  /*7cc90*/  LDCU UR64, c[0x0][0x398] ;  /* 0x00007300ff4077ac */ /* 0x000e620008000800 */
[----:B------:R-:W2:Y:S01]  /*7cca0*/  LDL.LU R7, [R1+0x3b8] ;  /* 0x0003b80001077983 */ /* 0x000ea20000300800 */
[----:B------:R-:W1:Y:S01]  /*7ccb0*/  LDCU UR53, c[0x0][0x398] ;  /* 0x00007300ff3577ac */ /* 0x000e620008000800 */
[----:B------:R-:W-:Y:S06]  /*7ccc0*/  BAR.SYNC.DEFER_BLOCKING 0x0 ;  /* 0x0000000000007b1d */ /* 0x000fec0000010000 */
[----:B------:R-:W1:Y:S01]  /*7ccd0*/  LDCU UR54, c[0x0][0x398] ;  /* 0x00007300ff3677ac */ /* 0x000e620008000800 */
        /* <DEDUP_REMOVED lines=12> */
[----:B------:R-:W-:Y:S01]  /*7cda0*/  LOP3.LUT R20, R20, 0x7fffffff, RZ, 0xc0, !PT ;  /* 0x7fffffff14147812 */ /* 0x000fe200078ec0ff */
        /* <DEDUP_REMOVED lines=43> */
[----:B------:R-:W-:Y:S01]  /*7d060*/  LOP3.LUT R22, R22, 0x7fffffff, RZ, 0xc0, !PT ;  /* 0x7fffffff16167812 */ /* 0x000fe200078ec0ff */
[----:B------:R-:W1:Y:S01]  /*7d070*/  LDCU UR75, c[0x0][0x398] ;  /* 0x00007300ff4b77ac */ /* 0x000e620008000800 */
[----:B--2---:R2:W-:Y:S01]  /*7d080*/  STSM.16.M88.4 [R0], R4 ;  /* 0x0000000400007844 */ /* 0x0045e20000000200 */
[----:B------:R-:W-:Y:S06]  /*7d090*/  BAR.SYNC.DEFER_BLOCKING 0x0 ;  /* 0x0000000000007b1d */ /* 0x000fec0000010000 */
[----:B--2---:R-:W2:Y:S04]  /*7d0a0*/  LDL.LU R4, [R1+0x2c0] ;  /* 0x0002c00001047983 */ /* 0x004ea80000300800 */
[----:B------:R-:W2:Y:S04]  /*7d0b0*/  LDL.LU R5, [R1+0x2c8] ;  /* 0x0002c80001057983 */ /* 0x000ea80000300800 */
[----:B------:R-:W2:Y:S04]  /*7d0c0*/  LDL.LU R6, [R1+0x1f0] ;  /* 0x0001f00001067983 */ /* 0x000ea80000300800 */
[----:B------:R-:W2:Y:S04]  /*7d0d0*/  LDL.LU R7, [R1+0x1f8] ;  /* 0x0001f80001077983 */ /* 0x000ea80000300800 */
[----:B------:R-:W1:Y:S01]  /*7d0e0*/  LDS.128 R44, [R37] ;  /* 0x00000000252c7984 */ /* 0x000e620000000c00 */
[----:B----4-:R-:W-:-:S03]  /*7d0f0*/  IMAD.MOV.U32 R38, RZ, RZ, R8 ;  /* 0x000000ffff267224 */ /* 0x010fc600078e0008 */
[----:B------:R-:W4:Y:S01]  /*7d100*/  LDL.LU R8, [R1+0x150] ;  /* 0x0001500001087983 */ /* 0x000f220000300800 */
[----:B------:R-:W-:Y:S02]  /*7d110*/  IMAD.MOV.U32 R39, RZ, RZ, R9 ;  /* 0x000000ffff277224 */ /* 0x000fe400078e0009 */
[----:B------:R-:W-:Y:S01]  /*7d120*/  IMAD.MOV.U32 R41, RZ, RZ, R17 ;  /* 0x000000ffff297224 */ /* 0x000fe200078e0011 */
[----:B------:R-:W-:Y:S01]  /*7d130*/  MOV R17, R11 ;  /* 0x0000000b00117202 */ /* 0x000fe20000000f00 */
[----:B------:R-:W-:Y:S01]  /*7d140*/  IMAD.MOV.U32 R40, RZ, RZ, R10 ;  /* 0x000000ffff287224 */ /* 0x000fe200078e000a */
[----:B------:R-:W-:Y:S06]  /*7d150*/  BAR.SYNC.DEFER_BLOCKING 0x0 ;  /* 0x0000000000007b1d */ /* 0x000fec0000010000 */
[----:B-1----:R-:W-:Y:S04]  /*7d160*/  STL.64 [R1+0x120], R44 ;  /* 0x0001202c01007387 */ /* 0x002fe80000100a00 */
[----:B------:R-:W-:Y:S04]  /*7d170*/  STL.64 [R1+0x128], R46 ;  /* 0x0001282e01007387 */ /* 0x000fe80000100a00 */
[----:B------:R-:W4:Y:S04]  /*7d180*/  LDL.LU R9, [R1+0x158] ;  /* 0x0001580001097983 */ /* 0x000f280000300800 */
[----:B------:R-:W4:Y:S04]  /*7d190*/  LDL.LU R10, [R1+0x1070] ;  /* 0x00107000010a7983 */ /* 0x000f280000300800 */
[----:B------:R-:W4:Y:S04]  /*7d1a0*/  LDL.LU R11, [R1+0x1078] ;  /* 0x00107800010b7983 */ /* 0x000f280000300800 */
[----:B--2---:R1:W-:Y:S01]  /*7d1b0*/  STSM.16.M88.4 [R0], R4 ;  /* 0x0000000400007844 */ /* 0x0043e20000000200 */
[----:B------:R-:W-:Y:S06]  /*7d1c0*/  BAR.SYNC.DEFER_BLOCKING 0x0 ;  /* 0x0000000000007b1d */ /* 0x000fec0000010000 */
[----:B-1----:R-:W2:Y:S04]  /*7d1d0*/  LDL.LU R4, [R1+0x1010] ;  /* 0x0010100001047983 */ /* 0x002ea80000300800 */
[----:B------:R-:W1:Y:S01]  /*7d1e0*/  LDS.128 R44, [R37] ;  /* 0x00000000252c7984 */ /* 0x000e620000000c00 */
[----:B------:R-:W-:Y:S06]  /*7d1f0*/  BAR.SYNC.DEFER_BLOCKING 0x0 ;  /* 0x0000000000007b1d */ /* 0x000fec0000010000 */
[----:B----4-:R4:W-:Y:S02]  /*7d200*/  STSM.16.M88.4 [R0], R8 ;  /* 0x0000000800007844 */ /* 0x0109e40000000200 */
[----:B------:R-:W-:Y:S06]  /*7d210*/  BAR.SYNC.DEFER_BLOCKING 0x0 ;  /* 0x0000000000007b1d */ /* 0x000fec0000010000 */
[----:B-1----:R-:W-:Y:S04]  /*7d220*/  STL.64 [R1+0x110], R44 ;  /* 0x0001102c01007387 */ /* 0x002fe80000100a00 */
[----:B------:R-:W-:Y:S04]  /*7d230*/  STL.64 [R1+0x118], R46 ;  /* 0x0001182e01007387 */ /* 0x000fe80000100a00 */
[----:B------:R-:W2:Y:S04]  /*7d240*/  LDL.LU R5, [R1+0x1018] ;  /* 0x0010180001057983 */ /* 0x000ea80000300800 */
[----:B------:R-:W2:Y:S04]  /*7d250*/  LDL.LU R6, [R1+0xfa0] ;  /* 0x000fa00001067983 */ /* 0x000ea80000300800 */
[----:B------:R-:W2:Y:S04]  /*7d260*/  LDL.LU R7, [R1+0xfa8] ;  /* 0x000fa80001077983 */ /* 0x000ea80000300800 */
[----:B------:R-:W1:Y:S04]  /*7d270*/  LDS.128 R48, [R37] ;  /* 0x0000000025307984 */ /* 0x000e680000000c00 */
[----:B----4-:R-:W4:Y:S01]  /*7d280*/  LDL.LU R8, [R1+0xf40] ;  /* 0x000f400001087983 */ /* 0x010f220000300800 */
[----:B------:R-:W-:Y:S06]  /*7d290*/  BAR.SYNC.DEFER_BLOCKING 0x0 ;  /* 0x0000000000007b1d */ /* 0x000fec0000010000 */
[----:B-1----:R-:W-:Y:S04]  /*7d2a0*/  STL.64 [R1+0x320], R48 ;  /* 0x0003203001007387 */ /* 0x002fe80000100a00 */
[----:B------:R-:W-:Y:S04]  /*7d2b0*/  STL.64 [R1+0x328], R50 ;  /* 0x0003283201007387 */ /* 0x000fe80000100a00 */
[----:B------:R-:W4:Y:S04]  /*7d2c0*/  LDL.LU R9, [R1+0xf48] ;  /* 0x000f480001097983 */ /* 0x000f280000300800 */
[----:B------:R-:W4:Y:S04]  /*7d2d0*/  LDL.LU R10, [R1+0xee0] ;  /* 0x000ee000010a7983 */ /* 0x000f280000300800 */
[----:B------:R-:W4:Y:S01]  /*7d2e0*/  LDL.LU R11, [R1+0xee8] ;  /* 0x000ee800010b7983 */ /* 0x000f220000300800 */
[----:B------:R-:W-:-:S02]  /*7d2f0*/  IMAD.MOV.U32 R44, RZ, RZ, R40 ;  /* 0x000000ffff2c7224 */ /* 0x000fc400078e0028 */
[----:B------:R-:W-:Y:S02]  /*7d300*/  IMAD.MOV.U32 R40, RZ, RZ, R12 ;  /* 0x000000ffff287224 */ /* 0x000fe400078e000c */
[----:B------:R-:W-:Y:S01]  /*7d310*/  IMAD.MOV.U32 R45, RZ, RZ, R41 ;  /* 0x000000ffff2d7224 */ /* 0x000fe200078e0029 */
[----:B------:R-:W-:Y:S01]  /*7d320*/  MOV R43, R39 ;  /* 0x00000027002b7202 */ /* 0x000fe20000000f00 */
[----:B------:R-:W-:Y:S02]  /*7d330*/  IMAD.MOV.U32 R42, RZ, RZ, R38 ;  /* 0x000000ffff2a7224 */ /* 0x000fe400078e0026 */
[----:B------:R-:W-:Y:S02]  /*7d340*/  IMAD.MOV.U32 R41, RZ, RZ, R13 ;  /* 0x000000ffff297224 */ /* 0x000fe400078e000d */
[----:B------:R-:W-:Y:S02]  /*7d350*/  IMAD.MOV.U32 R38, RZ, RZ, R14 ;  /* 0x000000ffff267224 */ /* 0x000fe400078e000e */
[----:B------:R-:W-:Y:S01]  /*7d360*/  IMAD.MOV.U32 R39, RZ, RZ, R15 ;  /* 0x000000ffff277224 */ /* 0x000fe200078e000f */
[----:B--2---:R1:W-:Y:S01]  /*7d370*/  STSM.16.M88.4 [R0], R4 ;  /* 0x0000000400007844 */ /* 0x0043e20000000200 */
[----:B------:R-:W-:Y:S06]  /*7d380*/  BAR.SYNC.DEFER_BLOCKING 0x0 ;  /* 0x0000000000007b1d */ /* 0x000fec0000010000 */
[----:B-1----:R-:W2:Y:S04]  /*7d390*/  LDL.LU R4, [R1+0xe70] ;  /* 0x000e700001047983 */ /* 0x002ea80000300800 */
[----:B------:R-:W1:Y:S01]  /*7d3a0*/  LDS.128 R48, [R37] ;  /* 0x0000000025307984 */ /* 0x000e620000000c00 */
[----:B------:R-:W-:Y:S06]  /*7d3b0*/  BAR.SYNC.DEFER_BLOCKING 0x0 ;  /* 0x0000000000007b1d */ /* 0x000fec0000010000 */
[----:B----4-:R-:W-:Y:S02]  /*7d3c0*/  STSM.16.M88.4 [R0], R8 ;  /* 0x0000000800007844 */ /* 0x010fe40000000200 */
[----:B------:R-:W-:Y:S06]  /*7d3d0*/  BAR.SYNC.DEFER_BLOCKING 0x0 ;  /* 0x0000000000007b1d */ /* 0x000fec0000010000 */
[----:B-1----:R-:W-:Y:S04]  /*7d3e0*/  STL.64 [R1+0x230], R48 ;  /* 0x0002303001007387 */ /* 0x002fe80000100a00 */
[----:B------:R-:W-:Y:S04]  /*7d3f0*/  STL.64 [R1+0x238], R50 ;  /* 0x0002383201007387 */ /* 0x000fe80000100a00 */
[----:B------:R-:W2:Y:S04]  /*7d400*/  LDL.LU R5, [R1+0xe78] ;  /* 0x000e780001057983 */ /* 0x000ea80000300800 */
[----:B------:R-:W2:Y:S04]  /*7d410*/  LDL.LU R6, [R1+0xe10] ;  /* 0x000e100001067983 */ /* 0x000ea80000300800 */
[----:B------:R-:W2:Y:S04]  /*7d420*/  LDL.LU R7, [R1+0xe18] ;  /* 0x000e180001077983 */ /* 0x000ea80000300800 */
[----:B------:R-:W1:Y:S04]  /*7d430*/  LDS.128 R8, [R37] ;  /* 0x0000000025087984 */ /* 0x000e680000000c00 */
[----:B------:R-:W4:Y:S01]  /*7d440*/  LDL.LU R12, [R1+0xd60] ;  /* 0x000d6000010c7983 */ /* 0x000f220000300800 */
[----:B------:R-:W-:Y:S06]  /*7d450*/  BAR.SYNC.DEFER_BLOCKING 0x0 ;  /* 0x0000000000007b1d */ /* 0x000fec0000010000 */
[----:B-1----:R1:W-:Y:S04]  /*7d460*/  STL.64 [R1+0x220], R8 ;  /* 0x0002200801007387 */ /* 0x0023e80000100a00 */
[----:B------:R1:W-:Y:S04]  /*7d470*/  STL.64 [R1+0x228], R10 ;  /* 0x0002280a01007387 */ /* 0x0003e80000100a00 */
[----:B------:R-:W4:Y:S04]  /*7d480*/  LDL.LU R13, [R1+0xd68] ;  /* 0x000d6800010d7983 */ /* 0x000f280000300800 */
[----:B------:R-:W4:Y:S04]  /*7d490*/  LDL.LU R14, [R1+0xc70] ;  /* 0x000c7000010e7983 */ /* 0x000f280000300800 */
[----:B------:R-:W4:Y:S01]  /*7d4a0*/  LDL.LU R15, [R1+0xc78] ;  /* 0x000c7800010f7983 */ /* 0x000f220000300800 */
[----:B-1----:R-:W-:Y:S01]  /*7d4b0*/  MOV R8, R45 ;  /* 0x0000002d00087202 */ /* 0x002fe20000000f00 */
[----:B------:R-:W-:-:S02]  /*7d4c0*/  IMAD.MOV.U32 R9, RZ, RZ, R44 ;  /* 0x000000ffff097224 */ /* 0x000fc400078e002c */
[----:B------:R-:W-:Y:S02]  /*7d4d0*/  IMAD.MOV.U32 R10, RZ, RZ, R43 ;  /* 0x000000ffff0a7224 */ /* 0x000fe400078e002b */
[----:B------:R-:W-:Y:S01]  /*7d4e0*/  IMAD.MOV.U32 R11, RZ, RZ, R42 ;  /* 0x000000ffff0b7224 */ /* 0x000fe200078e002a */
[----:B--2---:R-:W-:Y:S01]  /*7d4f0*/  STSM.16.M88.4 [R0], R4 ;  /* 0x0000000400007844 */ /* 0x004fe20000000200 */
[----:B------:R-:W-:Y:S06]  /*7d500*/  BAR.SYNC.DEFER_BLOCKING 0x0 ;  /* 0x0000000000007b1d */ /* 0x000fec0000010000 */
[----:B------:R-:W1:Y:S02]  /*7d510*/  LDS.128 R4, [R37] ;  /* 0x0000000025047984 */ /* 0x000e640000000c00 */
[----:B------:R-:W-:Y:S06]  /*7d520*/  BAR.SYNC.DEFER_BLOCKING 0x0 ;  /* 0x0000000000007b1d */ /* 0x000fec0000010000 */
[----:B----4-:R-:W-:Y:S02]  /*7d530*/  STSM.16.M88.4 [R0], R12 ;  /* 0x0000000c00007844 */ /* 0x010fe40000000200 */
[----:B------:R-:W-:Y:S06]  /*7d540*/  BAR.SYNC.DEFER_BLOCKING 0x0 ;  /* 0x0000000000007b1d */ /* 0x000fec0000010000 */
[----:B------:R-:W2:Y:S02]  /*7d550*/  LDS.128 R12, [R37] ;  /* 0x00000000250c7984 */ /* 0x000ea40000000c00 */
[----:B------:R-:W-:Y:S06]  /*7d560*/  BAR.SYNC.DEFER_BLOCKING 0x0 ;  /* 0x0000000000007b1d */ /* 0x000fec0000010000 */
[----:B-1----:R1:W-:Y:S04]  /*7d570*/  STL.64 [R1+0x200], R4 ;  /* 0x0002000401007387 */ /* 0x0023e80000100a00 */
[----:B------:R4:W-:Y:S04]  /*7d580*/  STL.64 [R1+0x208], R6 ;  /* 0x0002080601007387 */ /* 0x0009e80000100a00 */
[----:B-1----:R-:W3:Y:S04]  /*7d590*/  LDL.LU R4, [R1+0x544] ;  /* 0x0005440001047983 */ /* 0x002ee80000300800 */
[----:B------:R1:W-:Y:S04]  /*7d5a0*/  STSM.16.M88.4 [R0], R8 ;  /* 0x0000000800007844 */ /* 0x0003e80000000200 */
[----:B--2---:R-:W-:Y:S04]  /*7d5b0*/  STL.64 [R1+0x130], R12 ;  /* 0x0001300c01007387 */ /* 0x004fe80000100a00 */
[----:B------:R-:W-:Y:S04]  /*7d5c0*/  STL.64 [R1+0x138], R14 ;  /* 0x0001380e01007387 */ /* 0x000fe80000100a00 */
[----:B------:R-:W3:Y:S04]  /*7d5d0*/  LDL.LU R5, [R1+0x54c] ;  /* 0x00054c0001057983 */ /* 0x000ee80000300800 */
[----:B----4-:R-:W3:Y:S04]  /*7d5e0*/  LDL.LU R6, [R1+0x3b4] ;  /* 0x0003b40001067983 */ /* 0x010ee80000300800 */
[----:B------:R-:W3:Y:S01]  /*7d5f0*/  LDL.LU R7, [R1+0x3bc] ;  /* 0x0003bc0001077983 */ /* 0x000ee20000300800 */
[----:B------:R-:W-:Y:S06]  /*7d600*/  BAR.SYNC.DEFER_BLOCKING 0x0 ;  /* 0x0000000000007b1d */ /* 0x000fec0000010000 */
[----:B-1----:R-:W2:Y:S04]  /*7d610*/  LDL.LU R8, [R1+0x2c4] ;  /* 0x0002c40001087983 */ /* 0x002ea80000300800 */
[----:B------:R-:W1:Y:S01]  /*7d620*/  LDS.128 R12, [R37] ;  /* 0x00000000250c7984 */ /* 0x000e620000000c00 */
[----:B------:R-:W-:Y:S06]  /*7d630*/  BAR.SYNC.DEFER_BLOCKING 0x0 ;  /* 0x0000000000007b1d */ /* 0x000fec0000010000 */
[----:B-1----:R-:W-:Y:S04]  /*7d640*/  STL.64 [R1+0x100], R12 ;  /* 0x0001000c01007387 */ /* 0x002fe80000100a00 */
[----:B------:R-:W-:Y:S04]  /*7d650*/  STL.64 [R1+0x108], R14 ;  /* 0x0001080e01007387 */ /* 0x000fe80000100a00 */
[----:B------:R-:W2:Y:S04]  /*7d660*/  LDL.LU R9, [R1+0x2cc] ;  /* 0x0002cc0001097983 */ /* 0x000ea80000300800 */
[----:B------:R-:W2:Y:S04]  /*7d670*/  LDL.LU R10, [R1+0x1f4] ;  /* 0x0001f400010a7983 */ /* 0x000ea80000300800 */
[----:B------:R-:W2:Y:S04]  /*7d680*/  LDL.LU R11, [R1+0x1fc] ;  /* 0x0001fc00010b7983 */ /* 0x000ea80000300800 */
[----:B---3--:R1:W-:Y:S01]  /*7d690*/  STSM.16.M88.4 [R0], R4 ;  /* 0x0000000400007844 */ /* 0x0083e20000000200 */
[----:B------:R-:W-:Y:S06]  /*7d6a0*/  BAR.SYNC.DEFER_BLOCKING 0x0 ;  /* 0x0000000000007b1d */ /* 0x000fec0000010000 */
[----:B-1----:R-:W3:Y:S04]  /*7d6b0*/  LDL.LU R4, [R1+0x154] ;  /* 0x0001540001047983 */ /* 0x002ee80000300800 */
[----:B------:R-:W1:Y:S01]  /*7d6c0*/  LDS.128 R12, [R37] ;  /* 0x00000000250c7984 */ /* 0x000e620000000c00 */
[----:B------:R-:W-:Y:S06]  /*7d6d0*/  BAR.SYNC.DEFER_BLOCKING 0x0 ;  /* 0x0000000000007b1d */ /* 0x000fec0000010000 */
[----:B-1----:R-:W-:Y:S04]  /*7d6e0*/  STL.64 [R1+0xf0], R12 ;  /* 0x0000f00c01007387 */ /* 0x002fe80000100a00 */
[----:B------:R-:W-:Y:S04]  /*7d6f0*/  STL.64 [R1+0xf8], R14 ;  /* 0x0000f80e01007387 */ /* 0x000fe80000100a00 */
[----:B------:R-:W3:Y:S04]  /*7d700*/  LDL.LU R5, [R1+0x15c] ;  /* 0x00015c0001057983 */ /* 0x000ee80000300800 */
[----:B------:R-:W3:Y:S04]  /*7d710*/  LDL.LU R6, [R1+0x1074] ;  /* 0x0010740001067983 */ /* 0x000ee80000300800 */
[----:B------:R-:W3:Y:S04]  /*7d720*/  LDL.LU R7, [R1+0x107c] ;  /* 0x00107c0001077983 */ /* 0x000ee80000300800 */
[----:B--2---:R1:W-:Y:S01]  /*7d730*/  STSM.16.M88.4 [R0], R8 ;  /* 0x0000000800007844 */ /* 0x0043e20000000200 */
        /* <DEDUP_REMOVED lines=46> */
[----:B------:R-:W2:Y:S01]  /*7da20*/  LDL.LU R9, [R1+0xbcc] ;  /* 0x000bcc0001097983 */ /* 0x000ea20000300800 */
[----:B------:R-:W-:-:S02]  /*7da30*/  IMAD.MOV.U32 R10, RZ, RZ, R41 ;  /* 0x000000ffff0a7224 */ /* 0x000fc400078e0029 */
[----:B------:R-:W-:Y:S01]  /*7da40*/  IMAD.MOV.U32 R11, RZ, RZ, R40 ;  /* 0x000000ffff0b7224 */ /* 0x000fe200078e0028 */
        /* <DEDUP_REMOVED lines=78> */
[----:B------:R-:W-:Y:S01]  /*7df30*/  MOV R10, R39 ;  /* 0x00000027000a7202 */ /* 0x000fe20000000f00 */
[----:B------:R-:W-:-:S02]  /*7df40*/  IMAD.MOV.U32 R11, RZ, RZ, R38 ;  /* 0x000000ffff0b7224 */ /* 0x000fc400078e0026 */
        /* <DEDUP_REMOVED lines=8> */
[----:B--2---:R1:W-:Y:S04]  /*7dfd0*/  STSM.16.M88.4 [R0], R8 ;  /* 0x0000000800007844 */ /* 0x0043e80000000200 */
[----:B------:R-:W3:Y:S04]  /*7dfe0*/  LDL.LU R6, [R1+0x394] ;  /* 0x0003940001067983 */ /* 0x000ee80000300800 */
        /* <DEDUP_REMOVED lines=19> */
[----:B--2---:R1:W-:Y:S04]  /*7e120*/  STSM.16.M88.4 [R0], R8 ;  /* 0x0000000800007844 */ /* 0x0043e80000000200 */
        /* <DEDUP_REMOVED lines=50> */
[----:B------:R-:W1:Y:S01]  /*7e450*/  LDC R17, c[0x0][0x3b4] ;  /* 0x0000ed00ff117b82 */ /* 0x000e620000000800 */
[----:B---3--:R3:W-:Y:S07]  /*7e460*/  STSM.16.M88.4 [R0], R4 ;  /* 0x0000000400007844 */ /* 0x0087ee0000000200 */
[----:B------:R-:W-:Y:S06]  /*7e470*/  BAR.SYNC.DEFER_BLOCKING 0x0 ;  /* 0x0000000000007b1d */ /* 0x000fec0000010000 */
[----:B---3--:R-:W3:Y:S04]  /*7e480*/  LDL.LU R4, [R1+0x500] ;  /* 0x0005000001047983 */ /* 0x008ee80000300800 */
[----:B------:R-:W4:Y:S01]  /*7e490*/  LDS.128 R12, [R37] ;  /* 0x00000000250c7984 */ /* 0x000f220000000c00 */
[----:B------:R-:W-:Y:S06]  /*7e4a0*/  BAR.SYNC.DEFER_BLOCKING 0x0 ;  /* 0x0000000000007b1d */ /* 0x000fec0000010000 */
[----:B----4-:R-:W-:Y:S04]  /*7e4b0*/  STL.64 [R1+0x1e0], R12 ;  /* 0x0001e00c01007387 */ /* 0x010fe80000100a00 */
[----:B------:R-:W-:Y:S04]  /*7e4c0*/  STL.64 [R1+0x1e8], R14 ;  /* 0x0001e80e01007387 */ /* 0x000fe80000100a00 */
[----:B--2---:R2:W-:Y:S04]  /*7e4d0*/  STSM.16.M88.4 [R0], R8 ;  /* 0x0000000800007844 */ /* 0x0045e80000000200 */
[----:B------:R-:W3:Y:S01]  /*7e4e0*/  LDL.LU R5, [R1+0x508] ;  /* 0x0005080001057983 */ /* 0x000ee20000300800 */
[----:B------:R-:W-:Y:S06]  /*7e4f0*/  BAR.SYNC.DEFER_BLOCKING 0x0 ;  /* 0x0000000000007b1d */ /* 0x000fec0000010000 */
[----:B------:R-:W3:Y:S04]  /*7e500*/  LDL.LU R6, [R1+0x370] ;  /* 0x0003700001067983 */ /* 0x000ee80000300800 */
[----:B------:R-:W3:Y:S04]  /*7e510*/  LDL.LU R7, [R1+0x378] ;  /* 0x0003780001077983 */ /* 0x000ee80000300800 */
[----:B--2---:R-:W2:Y:S04]  /*7e520*/  LDL.LU R8, [R1+0x2a0] ;  /* 0x0002a00001087983 */ /* 0x004ea80000300800 */
[----:B------:R-:W4:Y:S01]  /*7e530*/  LDS.128 R12, [R37] ;  /* 0x00000000250c7984 */ /* 0x000f220000000c00 */
[----:B------:R-:W-:Y:S06]  /*7e540*/  BAR.SYNC.DEFER_BLOCKING 0x0 ;  /* 0x0000000000007b1d */ /* 0x000fec0000010000 */
[----:B----4-:R-:W-:Y:S04]  /*7e550*/  STL.64 [R1+0x150], R12 ;  /* 0x0001500c01007387 */ /* 0x010fe80000100a00 */
[----:B------:R-:W-:Y:S04]  /*7e560*/  STL.64 [R1+0x158], R14 ;  /* 0x0001580e01007387 */ /* 0x000fe80000100a00 */
[----:B------:R-:W2:Y:S04]  /*7e570*/  LDL.LU R9, [R1+0x2a8] ;  /* 0x0002a80001097983 */ /* 0x000ea80000300800 */
[----:B------:R-:W2:Y:S04]  /*7e580*/  LDL.LU R10, [R1+0x1d0] ;  /* 0x0001d000010a7983 */ /* 0x000ea80000300800 */
[----:B------:R-:W2:Y:S04]  /*7e590*/  LDL.LU R11, [R1+0x1d8] ;  /* 0x0001d800010b7983 */ /* 0x000ea80000300800 */
[----:B---3--:R3:W-:Y:S01]  /*7e5a0*/  STSM.16.M88.4 [R0], R4 ;  /* 0x0000000400007844 */ /* 0x0087e20000000200 */
[----:B------:R-:W-:Y:S06]  /*7e5b0*/  BAR.SYNC.DEFER_BLOCKING 0x0 ;  /* 0x0000000000007b1d */ /* 0x000fec0000010000 */
[----:B---3--:R-:W3:Y:S04]  /*7e5c0*/  LDL.LU R4, [R1+0x170] ;  /* 0x0001700001047983 */ /* 0x008ee80000300800 */
[----:B------:R-:W4:Y:S01]  /*7e5d0*/  LDS.128 R12, [R37] ;  /* 0x00000000250c7984 */ /* 0x000f220000000c00 */
[----:B------:R-:W-:Y:S06]  /*7e5e0*/  BAR.SYNC.DEFER_BLOCKING 0x0 ;  /* 0x0000000000007b1d */ /* 0x000fec0000010000 */
[----:B----4-:R-:W-:Y:S04]  /*7e5f0*/  STL.64 [R1+0x570], R12 ;  /* 0x0005700c01007387 */ /* 0x010fe80000100a00 */
[----:B--2---:R2:W-:Y:S04]  /*7e600*/  STSM.16.M88.4 [R0], R8 ;  /* 0x0000000800007844 */ /* 0x0045e80000000200 */
[----:B------:R-:W-:Y:S04]  /*7e610*/  STL.64 [R1+0x578], R14 ;  /* 0x0005780e01007387 */ /* 0x000fe80000100a00 */
        /* <DEDUP_REMOVED lines=357> */
[----:B----4-:R4:W-:Y:S04]  /*7fc70*/  STL.64 [R1+0x6c0], R12 ;  /* 0x0006c00c01007387 */ /* 0x0109e80000100a00 */
[----:B--2---:R-:W-:Y:S04]  /*7fc80*/  STSM.16.M88.4 [R0], R8 ;  /* 0x0000000800007844 */ /* 0x004fe80000000200 */
[----:B------:R-:W-:Y:S04]  /*7fc90*/  STL.64 [R1+0x6c8], R14 ;  /* 0x0006c80e01007387 */ /* 0x000fe80000100a00 */
[----:B------:R-:W3:Y:S01]  /*7fca0*/  LDL.LU R5, [R1+0xd28] ;  /* 0x000d280001057983 */ /* 0x000ee20000300800 */
[----:B------:R-:W-:Y:S06]  /*7fcb0*/  BAR.SYNC.DEFER_BLOCKING 0x0 ;  /* 0x0000000000007b1d */ /* 0x000fec0000010000 */
[----:B------:R-:W3:Y:S04]  /*7fcc0*/  LDL.LU R6, [R1+0x1090] ;  /* 0x0010900001067983 */ /* 0x000ee80000300800 */
[----:B------:R-:W3:Y:S04]  /*7fcd0*/  LDL.LU R7, [R1+0x1098] ;  /* 0x0010980001077983 */ /* 0x000ee80000300800 */
[----:B----4-:R-:W2:Y:S04]  /*7fce0*/  LDL.LU R12, [R1+0xb70] ;  /* 0x000b7000010c7983 */ /* 0x010ea80000300800 */
[----:B------:R-:W4:Y:S01]  /*7fcf0*/  LDS.128 R8, [R37] ;  /* 0x0000000025087984 */ /* 0x000f220000000c00 */
[----:B------:R-:W-:Y:S06]  /*7fd00*/  BAR.SYNC.DEFER_BLOCKING 0x0 ;  /* 0x0000000000007b1d */ /* 0x000fec0000010000 */
[----:B----4-:R4:W-:Y:S04]  /*7fd10*/  STL.64 [R1+0x6b0], R8 ;  /* 0x0006b00801007387 */ /* 0x0109e80000100a00 */
[----:B------:R-:W-:Y:S04]  /*7fd20*/  STL.64 [R1+0x6b8], R10 ;  /* 0x0006b80a01007387 */ /* 0x000fe80000100a00 */
[----:B------:R-:W2:Y:S04]  /*7fd30*/  LDL.LU R13, [R1+0xb78] ;  /* 0x000b7800010d7983 */ /* 0x000ea80000300800 */
[----:B------:R-:W2:Y:S04]  /*7fd40*/  LDL.LU R14, [R1+0xa60] ;  /* 0x000a6000010e7983 */ /* 0x000ea80000300800 */
[----:B------:R-:W2:Y:S04]  /*7fd50*/  LDL.LU R15, [R1+0xa68] ;  /* 0x000a6800010f7983 */ /* 0x000ea80000300800 */
[----:B----4-:R-:W4:Y:S04]  /*7fd60*/  LDL.LU R8, [R1+0x4c4] ;  /* 0x0004c40001087983 */ /* 0x010f280000300800 */
[----:B---3--:R-:W-:Y:S01]  /*7fd70*/  STSM.16.M88.4 [R0], R4 ;  /* 0x0000000400007844 */ /* 0x008fe20000000200 */
[----:B------:R-:W-:Y:S06]  /*7fd80*/  BAR.SYNC.DEFER_BLOCKING 0x0 ;  /* 0x0000000000007b1d */ /* 0x000fec0000010000 */
[----:B------:R-:W3:Y:S02]  /*7fd90*/  LDS.128 R4, [R37] ;  /* 0x0000000025047984 */ /* 0x000ee40000000c00 */
[----:B------:R-:W-:Y:S06]  /*7fda0*/  BAR.SYNC.DEFER_BLOCKING 0x0 ;  /* 0x0000000000007b1d */ /* 0x000fec0000010000 */
[----:B---3--:R3:W-:Y:S04]  /*7fdb0*/  STL.64 [R1+0x6a0], R4 ;  /* 0x0006a00401007387 */ /* 0x0087e80000100a00 */
[----:B--2---:R-:W-:Y:S04]  /*7fdc0*/  STSM.16.M88.4 [R0], R12 ;  /* 0x0000000c00007844 */ /* 0x004fe80000000200 */
[----:B------:R-:W-:Y:S04]  /*7fdd0*/  STL.64 [R1+0x6a8], R6 ;  /* 0x0006a80601007387 */ /* 0x000fe80000100a00 */
[----:B------:R-:W4:Y:S01]  /*7fde0*/  LDL.LU R9, [R1+0x4cc] ;  /* 0x0004cc0001097983 */ /* 0x000f220000300800 */
[----:B------:R-:W-:Y:S06]  /*7fdf0*/  BAR.SYNC.DEFER_BLOCKING 0x0 ;  /* 0x0000000000007b1d */ /* 0x000fec0000010000 */
[----:B------:R-:W4:Y:S04]  /*7fe00*/  LDL.LU R10, [R1+0x334] ;  /* 0x00033400010a7983 */ /* 0x000f280000300800 */
[----:B------:R-:W4:Y:S04]  /*7fe10*/  LDL.LU R11, [R1+0x33c] ;  /* 0x00033c00010b7983 */ /* 0x000f280000300800 */
[----:B---3--:R-:W2:Y:S04]  /*7fe20*/  LDL.LU R4, [R1+0x284] ;  /* 0x0002840001047983 */ /* 0x008ea80000300800 */
[----:B------:R-:W3:Y:S01]  /*7fe30*/  LDS.128 R12, [R37] ;  /* 0x00000000250c7984 */ /* 0x000ee20000000c00 */
[----:B------:R-:W-:Y:S06]  /*7fe40*/  BAR.SYNC.DEFER_BLOCKING 0x0 ;  /* 0x0000000000007b1d */ /* 0x000fec0000010000 */
[----:B---3--:R-:W-:Y:S04]  /*7fe50*/  STL.64 [R1+0x690], R12 ;  /* 0x0006900c01007387 */ /* 0x008fe80000100a00 */
[----:B------:R-:W-:Y:S04]  /*7fe60*/  STL.64 [R1+0x698], R14 ;  /* 0x0006980e01007387 */ /* 0x000fe80000100a00 */
[----:B------:R-:W2:Y:S04]  /*7fe70*/  LDL.LU R5, [R1+0x28c] ;  /* 0x00028c0001057983 */ /* 0x000ea80000300800 */
[----:B------:R-:W2:Y:S04]  /*7fe80*/  LDL.LU R6, [R1+0x1b4] ;  /* 0x0001b40001067983 */ /* 0x000ea80000300800 */
[----:B------:R-:W2:Y:S04]  /*7fe90*/  LDL.LU R7, [R1+0x1bc] ;  /* 0x0001bc0001077983 */ /* 0x000ea80000300800 */
[----:B----4-:R-:W-:Y:S01]  /*7fea0*/  STSM.16.M88.4 [R0], R8 ;  /* 0x0000000800007844 */ /* 0x010fe20000000200 */
[----:B------:R-:W-:Y:S06]  /*7feb0*/  BAR.SYNC.DEFER_BLOCKING 0x0 ;  /* 0x0000000000007b1d */ /* 0x000fec0000010000 */
[----:B------:R-:W3:Y:S02]  /*7fec0*/  LDS.128 R8, [R37] ;  /* 0x0000000025087984 */ /* 0x000ee40000000c00 */
[----:B------:R-:W-:Y:S06]  /*7fed0*/  BAR.SYNC.DEFER_BLOCKING 0x0 ;  /* 0x0000000000007b1d */ /* 0x000fec0000010000 */
[----:B---3--:R-:W-:Y:S04]  /*7fee0*/  STL.64 [R1+0x680], R8 ;  /* 0x0006800801007387 */ /* 0x008fe80000100a00 */
[----:B--2---:R2:W-:Y:S04]  /*7fef0*/  STSM.16.M88.4 [R0], R4 ;  /* 0x0000000400007844 */ /* 0x0045e80000000200 */
[----:B------:R-:W-:Y:S01]  /*7ff00*/  STL.64 [R1+0x688], R10 ;  /* 0x0006880a01007387 */ /* 0x000fe20000100a00 */
[----:B------:R-:W-:Y:S06]  /*7ff10*/  BAR.SYNC.DEFER_BLOCKING 0x0 ;  /* 0x0000000000007b1d */ /* 0x000fec0000010000 */
[----:B--2---:R-:W2:Y:S04]  /*7ff20*/  LDL.LU R4, [R1+0xba4] ;  /* 0x000ba40001047983 */ /* 0x004ea80000300800 */
[----:B------:R-:W2:Y:S04]  /*7ff30*/  LDL.LU R5, [R1+0xbac] ;  /* 0x000bac0001057983 */ /* 0x000ea80000300800 */
[----:B------:R-:W2:Y:S04]  /*7ff40*/  LDL.LU R6, [R1+0x1034] ;  /* 0x0010340001067983 */ /* 0x000ea80000300800 */
[----:B------:R-:W2:Y:S04]  /*7ff50*/  LDL.LU R7, [R1+0x103c] ;  /* 0x00103c0001077983 */ /* 0x000ea80000300800 */
[----:B------:R-:W3:Y:S01]  /*7ff60*/  LDS.128 R8, [R37] ;  /* 0x0000000025087984 */ /* 0x000ee20000000c00 */
[----:B------:R-:W-:Y:S06]  /*7ff70*/  BAR.SYNC.DEFER_BLOCKING 0x0 ;  /* 0x0000000000007b1d */ /* 0x000fec0000010000 */
[----:B---3--:R-:W-:Y:S04]  /*7ff80*/  STL.64 [R1+0x670], R8 ;  /* 0x0006700801007387 */ /* 0x008fe80000100a00 */
[----:B------:R-:W-:Y:S04]  /*7ff90*/  STL.64 [R1+0x678], R10 ;  /* 0x0006780a01007387 */ /* 0x000fe80000100a00 */
[----:B--2---:R2:W-:Y:S01]  /*7ffa0*/  STSM.16.M88.4 [R0], R4 ;  /* 0x0000000400007844 */ /* 0x0045e20000000200 */
        /* <DEDUP_REMOVED lines=287> */
[----:B---3--:R3:W-:Y:S04]  /*811a0*/  STL.64 [R1+0x880], R8 ;  /* 0x0008800801007387 */ /* 0x0087e80000100a00 */
[----:B------:R4:W-:Y:S01]  /*811b0*/  STL.64 [R1+0x888], R10 ;  /* 0x0008880a01007387 */ /* 0x0009e20000100a00 */
[----:B---3--:R-:W3:Y:S08]  /*811c0*/  LDC R9, c[0x0][0x3b4] ;  /* 0x0000ed00ff097b82 */ /* 0x008ef00000000800 */
[----:B----4-:R-:W4:Y:S08]  /*811d0*/  LDC R10, c[0x0][0x3b4] ;  /* 0x0000ed00ff0a7b82 */ /* 0x010f300000000800 */
[----:B------:R-:W1:Y:S01]  /*811e0*/  LDC R11, c[0x0][0x3b4] ;  /* 0x0000ed00ff0b7b82 */ /* 0x000e620000000800 */
[----:B--2---:R2:W-:Y:S07]  /*811f0*/  STSM.16.M88.4 [R0], R4 ;  /* 0x0000000400007844 */ /* 0x0045ee0000000200 */
[----:B------:R-:W-:Y:S06]  /*81200*/  BAR.SYNC.DEFER_BLOCKING 0x0 ;  /* 0x0000000000007b1d */ /* 0x000fec0000010000 */
[----:B--2---:R-:W2:Y:S04]  /*81210*/  LDL.LU R4, [R1+0x434] ;  /* 0x0004340001047983 */ /* 0x004ea80000300800 */
[----:B------:R-:W2:Y:S04]  /*81220*/  LDL.LU R5, [R1+0x43c] ;  /* 0x00043c0001057983 */ /* 0x000ea80000300800 */
[----:B------:R-:W2:Y:S04]  /*81230*/  LDL R105, [R1+0x1814] ;  /* 0x0018140001697983 */ /* 0x000ea80000100800 */
[----:B------:R-:W2:Y:S04]  /*81240*/  LDL.LU R6, [R1+0x304] ;  /* 0x0003040001067983 */ /* 0x000ea80000300800 */
[----:B------:R-:W2:Y:S04]  /*81250*/  LDL.LU R7, [R1+0x30c] ;  /* 0x00030c0001077983 */ /* 0x000ea80000300800 */
[----:B------:R-:W1:Y:S01]  /*81260*/  LDS.128 R12, [R37] ;  /* 0x00000000250c7984 */ /* 0x000e620000000c00 */
[----:B------:R-:W-:Y:S06]  /*81270*/  BAR.SYNC.DEFER_BLOCKING 0x0 ;  /* 0x0000000000007b1d */ /* 0x000fec0000010000 */
[----:B-1----:R1:W-:Y:S04]  /*81280*/  STL.64 [R1+0x860], R12 ;  /* 0x0008600c01007387 */ /* 0x0023e80000100a00 */
[----:B------:R3:W-:Y:S01]  /*81290*/  STL.64 [R1+0x868], R14 ;  /* 0x0008680e01007387 */ /* 0x0007e20000100a00 */
[----:B-1----:R-:W1:Y:S08]  /*812a0*/  LDC R12, c[0x0][0x3b4] ;  /* 0x0000ed00ff0c7b82 */ /* 0x002e700000000800 */
[----:B------:R-:W1:Y:S08]  /*812b0*/  LDC R13, c[0x0][0x3b4] ;  /* 0x0000ed00ff0d7b82 */ /* 0x000e700000000800 */
[----:B---3--:R-:W3:Y:S01]  /*812c0*/  LDC R15, c[0x0][0x3b4] ;  /* 0x0000ed00ff0f7b82 */ /* 0x008ee20000000800 */
[----:B--2---:R2:W-:Y:S07]  /*812d0*/  STSM.16.M88.4 [R0], R4 ;  /* 0x0000000400007844 */ /* 0x0045ee0000000200 */
[----:B------:R-:W-:Y:S06]  /*812e0*/  BAR.SYNC.DEFER_BLOCKING 0x0 ;  /* 0x0000000000007b1d */ /* 0x000fec0000010000 */
[----:B--2---:R-:W2:Y:S04]  /*812f0*/  LDL.LU R4, [R1+0x264] ;  /* 0x0002640001047983 */ /* 0x004ea80000300800 */
[----:B------:R-:W2:Y:S04]  /*81300*/  LDL.LU R5, [R1+0x26c] ;  /* 0x00026c0001057983 */ /* 0x000ea80000300800 */
[----:B------:R-:W2:Y:S04]  /*81310*/  LDL.LU R6, [R1+0x194] ;  /* 0x0001940001067983 */ /* 0x000ea80000300800 */
[----:B------:R-:W2:Y:S04]  /*81320*/  LDL.LU R7, [R1+0x19c] ;  /* 0x00019c0001077983 */ /* 0x000ea80000300800 */
[----:B------:R-:W1:Y:S01]  /*81330*/  LDS.128 R40, [R37] ;  /* 0x0000000025287984 */ /* 0x000e620000000c00 */
[----:B------:R-:W-:Y:S06]  /*81340*/  BAR.SYNC.DEFER_BLOCKING 0x0 ;  /* 0x0000000000007b1d */ /* 0x000fec0000010000 */
[----:B-1----:R-:W-:Y:S04]  /*81350*/  STL.64 [R1+0x850], R40 ;  /* 0x0008502801007387 */ /* 0x002fe80000100a00 */
[----:B------:R-:W-:Y:S04]  /*81360*/  STL.64 [R1+0x858], R42 ;  /* 0x0008582a01007387 */ /* 0x000fe80000100a00 */
[----:B--2---:R1:W-:Y:S01]  /*81370*/  STSM.16.M88.4 [R0], R4 ;  /* 0x0000000400007844 */ /* 0x0043e20000000200 */
[----:B------:R-:W-:Y:S06]  /*81380*/  BAR.SYNC.DEFER_BLOCKING 0x0 ;  /* 0x0000000000007b1d */ /* 0x000fec0000010000 */
[----:B-1----:R-:W2:Y:S04]  /*81390*/  LDL.LU R4, [R1+0xbf4] ;  /* 0x000bf40001047983 */ /* 0x002ea80000300800 */
[----:B------:R-:W2:Y:S04]  /*813a0*/  LDL.LU R5, [R1+0xbfc] ;  /* 0x000bfc0001057983 */ /* 0x000ea80000300800 */
[----:B------:R-:W2:Y:S04]  /*813b0*/  LDL.LU R6, [R1+0x10d4] ;  /* 0x0010d40001067983 */ /* 0x000ea80000300800 */
[----:B------:R-:W2:Y:S04]  /*813c0*/  LDL.LU R7, [R1+0x10dc] ;  /* 0x0010dc0001077983 */ /* 0x000ea80000300800 */
[----:B------:R-:W1:Y:S01]  /*813d0*/  LDS.128 R40, [R37] ;  /* 0x0000000025287984 */ /* 0x000e620000000c00 */
[----:B------:R-:W-:Y:S06]  /*813e0*/  BAR.SYNC.DEFER_BLOCKING 0x0 ;  /* 0x0000000000007b1d */ /* 0x000fec0000010000 */
[----:B-1----:R1:W-:Y:S04]  /*813f0*/  STL.64 [R1+0x840], R40 ;  /* 0x0008402801007387 */ /* 0x0023e80000100a00 */
[----:B------:R3:W-:Y:S04]  /*81400*/  STL.64 [R1+0x848], R42 ;  /* 0x0008482a01007387 */ /* 0x0007e80000100a00 */
[----:B-1----:R-:W4:Y:S04]  /*81410*/  LDL.LU R40, [R1+0xfb4] ;  /* 0x000fb40001287983 */ /* 0x002f280000300800 */
[----:B------:R-:W4:Y:S04]  /*81420*/  LDL.LU R41, [R1+0xfbc] ;  /* 0x000fbc0001297983 */ /* 0x000f280000300800 */
[----:B---3--:R-:W4:Y:S04]  /*81430*/  LDL.LU R42, [R1+0x1134] ;  /* 0x00113400012a7983 */ /* 0x008f280000300800 */
[----:B------:R-:W4:Y:S04]  /*81440*/  LDL.LU R43, [R1+0x113c] ;  /* 0x00113c00012b7983 */ /* 0x000f280000300800 */
[----:B--2---:R-:W-:Y:S01]  /*81450*/  STSM.16.M88.4 [R0], R4 ;  /* 0x0000000400007844 */ /* 0x004fe20000000200 */
[----:B------:R-:W-:Y:S06]  /*81460*/  BAR.SYNC.DEFER_BLOCKING 0x0 ;  /* 0x0000000000007b1d */ /* 0x000fec0000010000 */
[----:B------:R-:W1:Y:S02]  /*81470*/  LDS.128 R44, [R37] ;  /* 0x00000000252c7984 */ /* 0x000e640000000c00 */
[----:B------:R-:W-:Y:S06]  /*81480*/  BAR.SYNC.DEFER_BLOCKING 0x0 ;  /* 0x0000000000007b1d */ /* 0x000fec0000010000 */
[----:B-1----:R-:W-:Y:S04]  /*81490*/  STL.64 [R1+0x830], R44 ;  /* 0x0008302c01007387 */ /* 0x002fe80000100a00 */
[----:B----4-:R1:W-:Y:S04]  /*814a0*/  STSM.16.M88.4 [R0], R40 ;  /* 0x0000002800007844 */ /* 0x0103e80000000200 */
[----:B------:R-:W-:Y:S01]  /*814b0*/  STL.64 [R1+0x838], R46 ;  /* 0x0008382e01007387 */ /* 0x000fe20000100a00 */
[----:B------:R-:W-:Y:S06]  /*814c0*/  BAR.SYNC.DEFER_BLOCKING 0x0 ;  /* 0x0000000000007b1d */ /* 0x000fec0000010000 */
[----:B-1----:R-:W2:Y:S04]  /*814d0*/  LDL.LU R40, [R1+0x1144] ;  /* 0x0011440001287983 */ /* 0x002ea80000300800 */
[----:B------:R-:W2:Y:S04]  /*814e0*/  LDL.LU R41, [R1+0x114c] ;  /* 0x00114c0001297983 */ /* 0x000ea80000300800 */
[----:B------:R-:W2:Y:S04]  /*814f0*/  LDL.LU R42, [R1+0xe84] ;  /* 0x000e8400012a7983 */ /* 0x000ea80000300800 */
[----:B------:R-:W2:Y:S04]  /*81500*/  LDL.LU R43, [R1+0xe8c] ;  /* 0x000e8c00012b7983 */ /* 0x000ea80000300800 */
[----:B------:R-:W1:Y:S01]  /*81510*/  LDS.128 R44, [R37] ;  /* 0x00000000252c7984 */ /* 0x000e620000000c00 */
[----:B------:R-:W-:Y:S06]  /*81520*/  BAR.SYNC.DEFER_BLOCKING 0x0 ;  /* 0x0000000000007b1d */ /* 0x000fec0000010000 */
[----:B------:R-:W3:Y:S04]  /*81530*/  LDL R110, [R1+0x2014] ;  /* 0x00201400016e7983 */ /* 0x000ee80000100800 */
        /* <DEDUP_REMOVED lines=10> */
[----:B------:R-:W4:Y:S04]  /*815e0*/  LDL R113, [R1+0x2020] ;  /* 0x0020200001717983 */ /* 0x000f280000100800 */
        /* <DEDUP_REMOVED lines=11> */
[----:B------:R-:W3:Y:S04]  /*816a0*/  LDL R111, [R1+0x2018] ;  /* 0x00201800016f7983 */ /* 0x000ee80000100800 */
[----:B-1----:R-:W-:Y:S04]  /*816b0*/  STL.64 [R1+0x800], R44 ;  /* 0x0008002c01007387 */ /* 0x002fe80000100a00 */
[----:B------:R-:W-:Y:S04]  /*816c0*/  STL.64 [R1+0x808], R46 ;  /* 0x0008082e01007387 */ /* 0x000fe80000100a00 */
[----:B--2---:R1:W-:Y:S01]  /*816d0*/  STSM.16.M88.4 [R0], R40 ;  /* 0x0000002800007844 */ /* 0x0043e20000000200 */
[----:B------:R-:W-:Y:S06]  /*816e0*/  BAR.SYNC.DEFER_BLOCKING 0x0 ;  /* 0x0000000000007b1d */ /* 0x000fec0000010000 */
[----:B-1----:R-:W2:Y:S04]  /*816f0*/  LDL.LU R40, [R1+0xb54] ;  /* 0x000b540001287983 */ /* 0x002ea80000300800 */
[----:B------:R-:W2:Y:S04]  /*81700*/  LDL.LU R41, [R1+0xb5c] ;  /* 0x000b5c0001297983 */ /* 0x000ea80000300800 */
[----:B------:R-:W2:Y:S04]  /*81710*/  LDL R109, [R1+0x2010] ;  /* 0x00201000016d7983 */ /* 0x000ea80000100800 */
        /* <DEDUP_REMOVED lines=127> */
[----:B------:R-:W-:Y:S01]  /*81f10*/  STL.64 [R1+0x958], R50 ;  /* 0x0009583201007387 */ /* 0x000fe20000100a00 */
[----:B------:R-:W-:Y:S01]  /*81f20*/  IMAD R3, R105, UR38, RZ ;  /* 0x0000002669037c24 */ /* 0x000fe2000f8e02ff */
[----:B------:R-:W1:Y:S03]  /*81f30*/  LDCU.64 UR38, c[0x0][0x390] ;  /* 0x00007200ff2677ac */ /* 0x000e660008000a00 */
[----:B------:R-:W-:Y:S01]  /*81f40*/  IMAD R9, R9, 0x40, R3 ;  /* 0x0000004009097824 */ /* 0x000fe200078e0203 */
[----:B------:R-:W-:-:S03]  /*81f50*/  LEA R2, P1, R3, UR40, 0x2 ;  /* 0x0000002803027c11 */ /* 0x000fc6000f8210ff */
[----:B------:R-:W-:Y:S01]  /*81f60*/  IMAD R10, R10, 0x40, R9 ;  /* 0x000000400a0a7824 */ /* 0x000fe200078e0209 */
[----:B------:R-:W-:Y:S01]  /*81f70*/  LEA.HI.X.SX32 R3, R3, UR41, 0x2, P1 ;  /* 0x0000002903037c11 */ /* 0x000fe200088f16ff */
[----:B------:R-:W3:Y:S01]  /*81f80*/  LDCU.64 UR40, c[0x0][0x390] ;  /* 0x00007200ff2877ac */ /* 0x000ee20008000a00 */
[C---:B------:R-:W-:Y:S02]  /*81f90*/  LEA R8, P1, R9.reuse, UR34, 0x2 ;  /* 0x0000002209087c11 */ /* 0x040fe4000f8210ff */
[----:B------:R-:W-:Y:S02]  /*81fa0*/  LEA R5, R12, R10, 0x6 ;  /* 0x0000000a0c057211 */ /* 0x000fe400078e30ff */
[----:B------:R-:W-:Y:S01]  /*81fb0*/  LEA.HI.X.SX32 R9, R9, UR35, 0x2, P1 ;  /* 0x0000002309097c11 */ /* 0x000fe200088f16ff */
[----:B------:R-:W4:Y:S01]  /*81fc0*/  LDCU.64 UR34, c[0x0][0x390] ;  /* 0x00007200ff2277ac */ /* 0x000f220008000a00 */
[----:B-1----:R-:W-:Y:S01]  /*81fd0*/  LEA R4, P1, R5, UR38, 0x2 ;  /* 0x0000002605047c11 */ /* 0x002fe2000f8210ff */
[----:B------:R-:W-:-:S03]  /*81fe0*/  IMAD R11, R11, 0x40, R5 ;  /* 0x000000400b0b7824 */ /* 0x000fc600078e0205 */
[----:B------:R-:W-:Y:S01]  /*81ff0*/  LEA.HI.X.SX32 R5, R5, UR39, 0x2, P1 ;  /* 0x0000002705057c11 */ /* 0x000fe200088f16ff */
[----:B------:R-:W1:Y:S01]  /*82000*/  LDCU.64 UR38, c[0x0][0x398] ;  /* 0x00007300ff2677ac */ /* 0x000e620008000a00 */
[----:B------:R-:W-:Y:S01]  /*82010*/  LEA R6, P2, R10, UR36, 0x2 ;  /* 0x000000240a067c11 */ /* 0x000fe2000f8410ff */
[----:B------:R-:W-:-:S03]  /*82020*/  IMAD R13, R13, 0x40, R11 ;  /* 0x000000400d0d7824 */ /* 0x000fc600078e020b */
[----:B------:R-:W-:Y:S01]  /*82030*/  LEA.HI.X.SX32 R7, R10, UR37, 0x2, P2 ;  /* 0x000000250a077c11 */ /* 0x000fe200090f16ff */
[----:B------:R-:W-:Y:S01]  /*82040*/  IMAD R15, R15, 0x40, R13 ;  /* 0x000000400f0f7824 */ /* 0x000fe200078e020d */
[C---:B---3--:R-:W-:Y:S01]  /*82050*/  LEA R10, P1, R11.reuse, UR40, 0x2 ;  /* 0x000000280b0a7c11 */ /* 0x048fe2000f8210ff */
[----:B------:R-:W3:Y:S03]  /*82060*/  LDCU.64 UR36, c[0x0][0x390] ;  /* 0x00007200ff2477ac */ /* 0x000ee60008000a00 */
[----:B------:R-:W-:Y:S01]  /*82070*/  LEA.HI.X.SX32 R11, R11, UR41, 0x2, P1 ;  /* 0x000000290b0b7c11 */ /* 0x000fe200088f16ff */
[----:B------:R-:W-:Y:S01]  /*82080*/  IMAD R17, R17, 0x40, R15 ;  /* 0x0000004011117824 */ /* 0x000fe200078e020f */
[C---:B----4-:R-:W-:Y:S01]  /*82090*/  LEA R14, P1, R15.reuse, UR34, 0x2 ;  /* 0x000000220f0e7c11 */ /* 0x050fe2000f8210ff */
[----:B------:R-:W-:Y:S01]  /*820a0*/  VIADD R38, R252, 0x3f ;  /* 0x0000003ffc267836 */ /* 0x000fe20000000000 */
[----:B--2---:R2:W-:Y:S02]  /*820b0*/  STSM.16.M88.4 [R0], R40 ;  /* 0x0000002800007844 */ /* 0x0045e40000000200 */
[----:B------:R-:W-:Y:S01]  /*820c0*/  LEA.HI.X.SX32 R15, R15, UR35, 0x2, P1 ;  /* 0x000000230f0f7c11 */ /* 0x000fe200088f16ff */
[----:B------:R-:W4:Y:S01]  /*820d0*/  LDCU UR41, c[0x0][0x398] ;  /* 0x00007300ff2977ac */ /* 0x000f220008000800 */
[----:B------:R-:W-:Y:S01]  /*820e0*/  LEA R12, P2, R13, UR42, 0x2 ;  /* 0x0000002a0d0c7c11 */ /* 0x000fe2000f8410ff */
[----:B------:R-:W-:Y:S06]  /*820f0*/  BAR.SYNC.DEFER_BLOCKING 0x0 ;  /* 0x0000000000007b1d */ /* 0x000fec0000010000 */
[----:B------:R-:W3:Y:S01]  /*82100*/  LDCU UR40, c[0x0][0x398] ;  /* 0x00007300ff2877ac */ /* 0x000ee20008000800 */
[----:B--2---:R-:W2:Y:S01]  /*82110*/  LDL.LU R40, [R1+0x12b4] ;  /* 0x0012b40001287983 */ /* 0x004ea20000300800 */
[----:B-1----:R-:W-:Y:S01]  /*82120*/  ISETP.LT.AND P1, PT, R110, UR38, !P0 ;  /* 0x000000266e007c0c */ /* 0x002fe2000c721270 */
[----:B------:R-:W1:Y:S02]  /*82130*/  LDCU UR42, c[0x0][0x398] ;  /* 0x00007300ff2a77ac */ /* 0x000e640008000800 */
[----:B------:R-:W2:Y:S04]  /*82140*/  LDL.LU R41, [R1+0x12bc] ;  /* 0x0012bc0001297983 */ /* 0x000ea80000300800 */
[----:B------:R-:W2:Y:S04]  /*82150*/  LDL.LU R42, [R1+0x12a4] ;  /* 0x0012a400012a7983 */ /* 0x000ea80000300800 */
[----:B------:R-:W2:Y:S02]  /*82160*/  LDL.LU R43, [R1+0x12ac] ;  /* 0x0012ac00012b7983 */ /* 0x000ea40000300800 */
[----:B------:R-:W-:-:S02]  /*82170*/  @P1 LOP3.LUT R18, R18, 0x40000, RZ, 0xfc, !PT ;  /* 0x0004000012121812 */ /* 0x000fc400078efcff */
[----:B------:R-:W-:Y:S01]  /*82180*/  ISETP.LT.AND P1, PT, R113, UR62, !P0 ;  /* 0x0000003e71007c0c */ /* 0x000fe2000c721270 */
[----:B------:R-:W1:Y:S01]  /*82190*/  LDS.128 R48, [R37] ;  /* 0x0000000025307984 */ /* 0x000e620000000c00 */
[----:B------:R-:W-:Y:S01]  /*821a0*/  LOP3.LUT R18, R18, 0xffdfffff, RZ, 0xc0, !PT ;  /* 0xffdfffff12127812 */ /* 0x000fe200078ec0ff */
[----:B------:R-:W1:Y:S01]  /*821b0*/  LDCU UR62, c[0x0][0x398] ;  /* 0x00007300ff3e77ac */ /* 0x000e620008000800 */
[----:B------:R-:W-:Y:S01]  /*821c0*/  LEA.HI.X.SX32 R13, R13, UR43, 0x2, P2 ;  /* 0x0000002b0d0d7c11 */ /* 0x000fe200090f16ff */
[----:B------:R-:W-:Y:S08]  /*821d0*/  BAR.SYNC.DEFER_BLOCKING 0x0 ;  /* 0x0000000000007b1d */ /* 0x000ff00000010000 */
[----:B------:R-:W-:Y:S01]  /*821e0*/  @P1 LOP3.LUT R18, R18, 0x200000, RZ, 0xfc, !PT ;  /* 0x0020000012121812 */ /* 0x000fe200078efcff */
[----:B------:R-:W1:Y:S01]  /*821f0*/  LDCU UR43, c[0x0][0x398] ;  /* 0x00007300ff2b77ac */ /* 0x000e620008000800 */
[----:B------:R-:W-:-:S02]  /*82200*/  ISETP.LT.AND P1, PT, R112, UR66, !P0 ;  /* 0x0000004270007c0c */ /* 0x000fc4000c721270 */
[----:B------:R-:W-:Y:S01]  /*82210*/  LOP3.LUT R18, R18, 0xffefffff, RZ, 0xc0, !PT ;  /* 0xffefffff12127812 */ /* 0x000fe200078ec0ff */
[----:B------:R-:W1:Y:S10]  /*82220*/  LDCU UR66, c[0x0][0x398] ;  /* 0x00007300ff4277ac */ /* 0x000e740008000800 */
[----:B------:R-:W-:-:S02]  /*82230*/  @P1 LOP3.LUT R18, R18, 0x100000, RZ, 0xfc, !PT ;  /* 0x0010000012121812 */ /* 0x000fc400078efcff */
[----:B------:R-:W-:Y:S01]  /*82240*/  ISETP.LT.AND P1, PT, R111, UR65, !P0 ;  /* 0x000000416f007c0c */ /* 0x000fe2000c721270 */
[----:B------:R-:W2:Y:S01]  /*82250*/  LDCU UR65, c[0x0][0x398] ;  /* 0x00007300ff4177ac */ /* 0x000ea20008000800 */
[----:B------:R-:W-:-:S11]  /*82260*/  LOP3.LUT R18, R18, 0xfff7ffff, RZ, 0xc0, !PT ;  /* 0xfff7ffff12127812 */ /* 0x000fd600078ec0ff */
[----:B------:R-:W-:Y:S02]  /*82270*/  @P1 LOP3.LUT R18, R18, 0x80000, RZ, 0xfc, !PT ;  /* 0x0008000012121812 */ /* 0x000fe400078efcff */
[----:B------:R-:W-:Y:S01]  /*82280*/  ISETP.LT.AND P1, PT, R109, UR61, !P0 ;  /* 0x0000003d6d007c0c */ /* 0x000fe2000c721270 */
[----:B-1----:R-:W-:Y:S01]  /*82290*/  STL.64 [R1+0x930], R48 ;  /* 0x0009303001007387 */ /* 0x002fe20000100a00 */
[----:B------:R-:W-:Y:S01]  /*822a0*/  LOP3.LUT R18, R18, 0xfffdffff, RZ, 0xc0, !PT ;  /* 0xfffdffff12127812 */ /* 0x000fe200078ec0ff */
[----:B------:R-:W1:Y:S01]  /*822b0*/  LDCU UR61, c[0x0][0x398] ;  /* 0x00007300ff3d77ac */ /* 0x000e620008000800 */
[----:B---3--:R-:W-:-:S04]  /*822c0*/  LEA R16, P2, R17, UR36, 0x2 ;  /* 0x0000002411107c11 */ /* 0x008fc8000f8410ff */
[----:B------:R-:W-:Y:S01]  /*822d0*/  LEA.HI.X.SX32 R17, R17, UR37, 0x2, P2 ;  /* 0x0000002511117c11 */ /* 0x000fe200090f16ff */
[----:B------:R-:W3:Y:S04]  /*822e0*/  LDCU.64 UR36, c[0x0][0x398] ;  /* 0x00007300ff2477ac */ /* 0x000ee80008000a00 */
[----:B------:R-:W-:Y:S02]  /*822f0*/  @P1 LOP3.LUT R18, R18, 0x20000, RZ, 0xfc, !PT ;  /* 0x0002000012121812 */ /* 0x000fe400078efcff */
[----:B------:R-:W-:Y:S01]  /*82300*/  ISETP.LT.AND P1, PT, R107, UR63, !P0 ;  /* 0x0000003f6b007c0c */ /* 0x000fe2000c721270 */
[----:B------:R-:W-:Y:S01]  /*82310*/  STL.64 [R1+0x938], R50 ;  /* 0x0009383201007387 */ /* 0x000fe20000100a00 */
[----:B------:R-:W-:Y:S01]  /*82320*/  LOP3.LUT R18, R18, 0xfffeffff, RZ, 0xc0, !PT ;  /* 0xfffeffff12127812 */ /* 0x000fe200078ec0ff */
[----:B------:R-:W1:Y:S10]  /*82330*/  LDCU UR63, c[0x0][0x398] ;  /* 0x00007300ff3f77ac */ /* 0x000e740008000800 */
[----:B------:R-:W-:-:S02]  /*82340*/  @P1 LOP3.LUT R18, R18, 0x10000, RZ, 0xfc, !PT ;  /* 0x0001000012121812 */ /* 0x000fc400078efcff */
[----:B------:R-:W-:Y:S01]  /*82350*/  ISETP.LT.AND P1, PT, R106, UR60, !P0 ;  /* 0x0000003c6a007c0c */ /* 0x000fe2000c721270 */
[----:B---3--:R-:W-:Y:S01]  /*82360*/  UMOV UR34, UR37 ;  /* 0x0000002500227c82 */ /* 0x008fe20008000000 */
[----:B------:R-:W-:Y:S01]  /*82370*/  UMOV UR74, UR36 ;  /* 0x00000024004a7c82 */ /* 0x000fe20008000000 */
[----:B------:R-:W-:Y:S01]  /*82380*/  ISETP.LT.AND P0, PT, R105, UR64, !P0 ;  /* 0x0000004069007c0c */ /* 0x000fe2000c701270 */
[----:B------:R-:W3:Y:S01]  /*82390*/  LDCU.64 UR36, c[0x0][0x398] ;  /* 0x00007300ff2477ac */ /* 0x000ee20008000a00 */
[----:B------:R-:W-:Y:S01]  /*823a0*/  LOP3.LUT R18, R18, 0xffff7fff, RZ, 0xc0, !PT ;  /* 0xffff7fff12127812 */ /* 0x000fe200078ec0ff */
[----:B------:R-:W1:Y:S01]  /*823b0*/  LDCU UR64, c[0x0][0x398] ;  /* 0x00007300ff4077ac */ /* 0x000e620008000800 */
[----:B------:R-:W1:Y:S06]  /*823c0*/  LDCU UR60, c[0x0][0x398] ;  /* 0x00007300ff3c77ac */ /* 0x000e6c0008000800 */
[----:B------:R-:W-:-:S04]  /*823d0*/  @P1 LOP3.LUT R18, R18, 0x8000, RZ, 0xfc, !PT ;  /* 0x0000800012121812 */ /* 0x000fc800078efcff */
[----:B------:R-:W-:-:S04]  /*823e0*/  LOP3.LUT R18, R18, 0xffffbfff, RZ, 0xc0, !PT ;  /* 0xffffbfff12127812 */ /* 0x000fc800078ec0ff */
[----:B------:R-:W-:Y:S02]  /*823f0*/  @P0 LOP3.LUT R18, R18, 0x4000, RZ, 0xfc, !PT ;  /* 0x0000400012120812 */ /* 0x000fe400078efcff */
[----:B------:R-:W-:Y:S01]  /*82400*/  ISETP.GE.AND P0, PT, R38, UR34, PT ;  /* 0x0000002226007c0c */ /* 0x000fe2000bf06270 */
[----:B------:R-:W1:Y:S03]  /*82410*/  LDCU.64 UR34, c[0x0][0x398] ;  /* 0x00007300ff2277ac */ /* 0x000e660008000a00 */
[----:B---3--:R-:W-:Y:S01]  /*82420*/  ISETP.LT.AND P1, PT, R110, UR36, !P0 ;  /* 0x000000246e007c0c */ /* 0x008fe2000c721270 */
[----:B------:R-:W3:Y:S01]  /*82430*/  LDCU UR36, c[0x0][0x398] ;  /* 0x00007300ff2477ac */ /* 0x000ee20008000800 */
[----:B------:R-:W-:Y:S02]  /*82440*/  ISETP.LT.AND P3, PT, R113, UR53, !P0 ;  /* 0x0000003571007c0c */ /* 0x000fe4000c761270 */
[----:B------:R-:W-:Y:S01]  /*82450*/  LOP3.LUT R18, R18, 0xfffffbff, RZ, 0xc0, !PT ;  /* 0xfffffbff12127812 */ /* 0x000fe200078ec0ff */
[----:B------:R-:W1:Y:S01]  /*82460*/  LDCU UR53, c[0x0][0x398] ;  /* 0x00007300ff3577ac */ /* 0x000e620008000800 */
[----:B------:R-:W-:-:S02]  /*82470*/  ISETP.LT.AND P2, PT, R112, UR54, !P0 ;  /* 0x0000003670007c0c */ /* 0x000fc4000c741270 */
[----:B------:R-:W-:Y:S01]  /*82480*/  IADD3 R38, PT, PT, R252, 0x3e, RZ ;  /* 0x0000003efc267810 */ /* 0x000fe20007ffe0ff */
[----:B------:R-:W1:Y:S04]  /*82490*/  LDCU UR54, c[0x0][0x398] ;  /* 0x00007300ff3677ac */ /* 0x000e680008000800 */
[----:B------:R-:W-:-:S04]  /*824a0*/  @P1 LOP3.LUT R18, R18, 0x400, RZ, 0xfc, !PT ;  /* 0x0000040012121812 */ /* 0x000fc800078efcff */
[----:B------:R-:W-:-:S04]  /*824b0*/  LOP3.LUT R18, R18, 0xffffdfff, RZ, 0xc0, !PT ;  /* 0xffffdfff12127812 */ /* 0x000fc800078ec0ff */
[----:B------:R-:W-:Y:S02]  /*824c0*/  @P3 LOP3.LUT R18, R18, 0x2000, RZ, 0xfc, !PT ;  /* 0x0000200012123812 */ /* 0x000fe400078efcff */
[----:B------:R-:W-:Y:S01]  /*824d0*/  ISETP.LT.AND P1, PT, R111, UR55, !P0 ;  /* 0x000000376f007c0c */ /* 0x000fe2000c721270 */
[----:B------:R-:W1:Y:S01]  /*824e0*/  LDCU UR55, c[0x0][0x398] ;  /* 0x00007300ff3777ac */ /* 0x000e620008000800 */
        /* <DEDUP_REMOVED lines=17> */
[----:B------:R-:W-:-:S04]  /*82600*/  @P1 LOP3.LUT R18, R18, 0x80, RZ, 0xfc, !PT ;  /* 0x0000008012121812 */ /* 0x000fc800078efcff */
[----:B------:R-:W-:-:S04]  /*82610*/  LOP3.LUT R18, R18, 0xffffffbf, RZ, 0xc0, !PT ;  /* 0xffffffbf12127812 */ /* 0x000fc800078ec0ff */
[----:B------:R-:W-:Y:S02]  /*82620*/  @P0 LOP3.LUT R18, R18, 0x40, RZ, 0xfc, !PT ;  /* 0x0000004012120812 */ /* 0x000fe400078efcff */
[----:B------:R-:W-:Y:S01]  /*82630*/  ISETP.GE.AND P0, PT, R38, UR39, PT ;  /* 0x0000002726007c0c */ /* 0x000fe2000bf06270 */
[----:B------:R-:W2:Y:S03]  /*82640*/  LDCU.64 UR38, c[0x0][0x398] ;  /* 0x00007300ff2677ac */ /* 0x000ea60008000a00 */
[----:B-1----:R-:W-:Y:S02]  /*82650*/  ISETP.LT.AND P1, PT, R110, UR34, !P0 ;  /* 0x000000226e007c0c */ /* 0x002fe4000c721270 */
[----:B------:R-:W-:Y:S01]  /*82660*/  LOP3.LUT R18, R18, 0xfffffffb, RZ, 0xc0, !PT ;  /* 0xfffffffb12127812 */ /* 0x000fe200078ec0ff */
[----:B--2---:R1:W-:Y:S01]  /*82670*/  STSM.16.M88.4 [R0], R40 ;  /* 0x0000002800007844 */ /* 0x0043e20000000200 */
[----:B------:R-:W-:Y:S01]  /*82680*/  ISETP.LT.AND P3, PT, R113, UR46, !P0 ;  /* 0x0000002e71007c0c */ /* 0x000fe2000c761270 */
[----:B------:R-:W-:-:S08]  /*82690*/  VIADD R38, R252, 0x3d ;  /* 0x0000003dfc267836 */ /* 0x000fd00000000000 */
[----:B------:R-:W-:Y:S01]  /*826a0*/  @P1 LOP3.LUT R18, R18, 0x4, RZ, 0xfc, !PT ;  /* 0x0000000412121812 */ /* 0x000fe200078efcff */
[----:B------:R-:W-:Y:S01]  /*826b0*/  BAR.SYNC.DEFER_BLOCKING 0x0 ;  /* 0x0000000000007b1d */ /* 0x000fe20000010000 */
[----:B------:R-:W-:-:S05]  /*826c0*/  ISETP.LT.AND P2, PT, R112, UR47, !P0 ;  /* 0x0000002f70007c0c */ /* 0x000fca000c741270 */
[----:B------:R-:W2:Y:S01]  /*826d0*/  LDCU UR34, c[0x0][0x398] ;  /* 0x00007300ff2277ac */ /* 0x000ea20008000800 */
[----:B-1----:R-:W2:Y:S01]  /*826e0*/  LDL.LU R40, [R1+0x1244] ;  /* 0x0012440001287983 */ /* 0x002ea20000300800 */
[----:B------:R-:W-:Y:S01]  /*826f0*/  LOP3.LUT R18, R18, 0xffffffdf, RZ, 0xc0, !PT ;  /* 0xffffffdf12127812 */ /* 0x000fe200078ec0ff */
[----:B------:R-:W1:Y:S02]  /*82700*/  LDCU UR46, c[0x0][0x398] ;  /* 0x00007300ff2e77ac */ /* 0x000e640008000800 */
[----:B------:R-:W2:Y:S01]  /*82710*/  LDL.LU R41, [R1+0x124c] ;  /* 0x00124c0001297983 */ /* 0x000ea20000300800 */
[----:B------:R-:W-:Y:S01]  /*82720*/  ISETP.LT.AND P1, PT, R111, UR48, !P0 ;  /* 0x000000306f007c0c */ /* 0x000fe2000c721270 */
[----:B------:R-:W1:Y:S02]  /*82730*/  LDCU UR47, c[0x0][0x398] ;  /* 0x00007300ff2f77ac */ /* 0x000e640008000800 */
[----:B------:R-:W2:Y:S01]  /*82740*/  LDL.LU R42, [R1+0x11b4] ;  /* 0x0011b400012a7983 */ /* 0x000ea20000300800 */
[----:B------:R-:W-:Y:S01]  /*82750*/  @P3 LOP3.LUT R18, R18, 0x20, RZ, 0xfc, !PT ;  /* 0x0000002012123812 */ /* 0x000fe200078efcff */
[----:B------:R-:W1:Y:S02]  /*82760*/  LDCU UR48, c[0x0][0x398] ;  /* 0x00007300ff3077ac */ /* 0x000e640008000800 */
[----:B------:R-:W2:Y:S01]  /*82770*/  LDL.LU R43, [R1+0x11bc] ;  /* 0x0011bc00012b7983 */ /* 0x000ea20000300800 */
[----:B------:R-:W-:-:S03]  /*82780*/  LOP3.LUT R18, R18, 0xffffffef, RZ, 0xc0, !PT ;  /* 0xffffffef12127812 */ /* 0x000fc600078ec0ff */
[----:B------:R-:W1:Y:S01]  /*82790*/  LDS.128 R48, [R37] ;  /* 0x0000000025307984 */ /* 0x000e620000000c00 */
[----:B------:R-:W-:Y:S02]  /*827a0*/  @P2 LOP3.LUT R18, R18, 0x10, RZ, 0xfc, !PT ;  /* 0x0000001012122812 */ /* 0x000fe400078efcff */
[----:B------:R-:W-:Y:S01]  /*827b0*/  ISETP.LT.AND P3, PT, R109, UR49, !P0 ;  /* 0x000000316d007c0c */ /* 0x000fe2000c761270 */
[----:B------:R-:W-:Y:S01]  /*827c0*/  BAR.SYNC.DEFER_BLOCKING 0x0 ;  /* 0x0000000000007b1d */ /* 0x000fe20000010000 */
[----:B------:R-:W-:-:S04]  /*827d0*/  LOP3.LUT R18, R18, 0xfffffff7, RZ, 0xc0, !PT ;  /* 0xfffffff712127812 */ /* 0x000fc800078ec0ff */
[----:B------:R-:W-:Y:S01]  /*827e0*/  @P1 LOP3.LUT R18, R18, 0x8, RZ, 0xfc, !PT ;  /* 0x0000000812121812 */ /* 0x000fe200078efcff */
[----:B------:R-:W1:Y:S01]  /*827f0*/  LDCU UR49, c[0x0][0x398] ;  /* 0x00007300ff3177ac */ /* 0x000e620008000800 */
[----:B------:R-:W-:Y:S02]  /*82800*/  ISETP.LT.AND P1, PT, R106, UR51, !P0 ;  /* 0x000000336a007c0c */ /* 0x000fe4000c721270 */
[----:B------:R-:W-:Y:S01]  /*82810*/  ISETP.LT.AND P2, PT, R107, UR50, !P0 ;  /* 0x000000326b007c0c */ /* 0x000fe2000c741270 */
[----:B------:R-:W1:Y:S01]  /*82820*/  LDCU UR51, c[0x0][0x398] ;  /* 0x00007300ff3377ac */ /* 0x000e620008000800 */
[----:B------:R-:W-:Y:S02]  /*82830*/  ISETP.LT.AND P0, PT, R105, UR52, !P0 ;  /* 0x0000003469007c0c */ /* 0x000fe4000c701270 */
[----:B------:R-:W-:Y:S01]  /*82840*/  LOP3.LUT R18, R18, 0xfffffffd, RZ, 0xc0, !PT ;  /* 0xfffffffd12127812 */ /* 0x000fe200078ec0ff */
[----:B------:R-:W1:Y:S06]  /*82850*/  LDCU UR50, c[0x0][0x398] ;  /* 0x00007300ff3277ac */ /* 0x000e6c0008000800 */
[----:B------:R-:W-:Y:S01]  /*82860*/  @P1 LOP3.LUT R20, R20, 0x80000000, RZ, 0xfc, !PT ;  /* 0x8000000014141812 */ /* 0x000fe200078efcff */
[----:B------:R-:W2:Y:S03]  /*82870*/  LDCU UR52, c[0x0][0x398] ;  /* 0x00007300ff3477ac */ /* 0x000ea60008000800 */
[----:B------:R-:W-:-:S04]  /*82880*/  LOP3.LUT R20, R20, 0xbfffffff, RZ, 0xc0, !PT ;  /* 0xbfffffff14147812 */ /* 0x000fc800078ec0ff */
[----:B------:R-:W-:Y:S02]  /*82890*/  @P0 LOP3.LUT R20, R20, 0x40000000, RZ, 0xfc, !PT ;  /* 0x4000000014140812 */ /* 0x000fe400078efcff */
[----:B------:R-:W-:Y:S02]  /*828a0*/  ISETP.GE.AND P0, PT, R38, UR37, PT ;  /* 0x0000002526007c0c */ /* 0x000fe4000bf06270 */
[----:B------:R-:W-:Y:S02]  /*828b0*/  @P3 LOP3.LUT R18, R18, 0x2, RZ, 0xfc, !PT ;  /* 0x0000000212123812 */ /* 0x000fe400078efcff */
[----:B------:R-:W-:Y:S01]  /*828c0*/  LOP3.LUT R20, R20, 0xfbffffff, RZ, 0xc0, !PT ;  /* 0xfbffffff14147812 */ /* 0x000fe200078ec0ff */
[----:B------:R-:W-:Y:S01]  /*828d0*/  VIADD R38, R252, 0x3c ;  /* 0x0000003cfc267836 */ /* 0x000fe20000000000 */
[----:B------:R-:W-:Y:S01]  /*828e0*/  ISETP.LT.AND P1, PT, R110, UR38, !P0 ;  /* 0x000000266e007c0c */ /* 0x000fe2000c721270 */
[----:B-1----:R-:W-:Y:S01]  /*828f0*/  STL.64 [R1+0x910], R48 ;  /* 0x0009103001007387 */ /* 0x002fe20000100a00 */
[----:B------:R-:W-:Y:S01]  /*82900*/  ISETP.LT.AND P3, PT, R113, UR15, !P0 ;  /* 0x0000000f71007c0c */ /* 0x000fe2000c761270 */
[----:B------:R-:W1:Y:S01]  /*82910*/  LDCU UR37, c[0x0][0x398] ;  /* 0x00007300ff2577ac */ /* 0x000e620008000800 */
[----:B------:R-:W-:-:S09]  /*82920*/  LOP3.LUT R18, R18, 0xfffffffe, RZ, 0xc0, !PT ;  /* 0xfffffffe12127812 */ /* 0x000fd200078ec0ff */
[----:B------:R-:W-:Y:S01]  /*82930*/  @P1 LOP3.LUT R20, R20, 0x4000000, RZ, 0xfc, !PT ;  /* 0x0400000014141812 */ /* 0x000fe200078efcff */
[----:B------:R-:W-:Y:S01]  /*82940*/  STL.64 [R1+0x918], R50 ;  /* 0x0009183201007387 */ /* 0x000fe20000100a00 */
[----:B------:R-:W-:Y:S01]  /*82950*/  @P2 LOP3.LUT R18, R18, 0x1, RZ, 0xfc, !PT ;  /* 0x0000000112122812 */ /* 0x000fe200078efcff */
[----:B------:R-:W1:Y:S01]  /*82960*/  LDCU UR15, c[0x0][0x398] ;  /* 0x00007300ff0f77ac */ /* 0x000e620008000800 */
[----:B------:R-:W-:Y:S02]  /*82970*/  ISETP.LT.AND P2, PT, R112, UR16, !P0 ;  /* 0x0000001070007c0c */ /* 0x000fe4000c741270 */
[----:B------:R-:W-:-:S04]  /*82980*/  LOP3.LUT R20, R20, 0xdfffffff, RZ, 0xc0, !PT ;  /* 0xdfffffff14147812 */ /* 0x000fc800078ec0ff */
[----:B------:R-:W-:Y:S02]  /*82990*/  @P3 LOP3.LUT R20, R20, 0x20000000, RZ, 0xfc, !PT ;  /* 0x2000000014143812 */ /* 0x000fe400078efcff */
[----:B------:R-:W-:Y:S01]  /*829a0*/  ISETP.LT.AND P1, PT, R111, UR17, !P0 ;  /* 0x000000116f007c0c */ /* 0x000fe2000c721270 */
[----:B------:R-:W1:Y:S01]  /*829b0*/  LDCU.64 UR16, c[0x0][0x398] ;  /* 0x00007300ff1077ac */ /* 0x000e620008000a00 */
[----:B------:R-:W-:-:S04]  /*829c0*/  LOP3.LUT R20, R20, 0xefffffff, RZ, 0xc0, !PT ;  /* 0xefffffff14147812 */ /* 0x000fc800078ec0ff */
[----:B------:R-:W-:Y:S02]  /*829d0*/  @P2 LOP3.LUT R20, R20, 0x10000000, RZ, 0xfc, !PT ;  /* 0x1000000014142812 */ /* 0x000fe400078efcff */
        /* <DEDUP_REMOVED lines=13> */
[----:B------:R-:W-:-:S04]  /*82ab0*/  @P1 LOP3.LUT R20, R20, 0x800000, RZ, 0xfc, !PT ;  /* 0x0080000014141812 */ /* 0x000fc800078efcff */
[----:B------:R-:W-:-:S04]  /*82ac0*/  LOP3.LUT R20, R20, 0xffbfffff, RZ, 0xc0, !PT ;  /* 0xffbfffff14147812 */ /* 0x000fc800078ec0ff */
[----:B------:R-:W-:Y:S02]  /*82ad0*/  @P0 LOP3.LUT R20, R20, 0x400000, RZ, 0xfc, !PT ;  /* 0x0040000014140812 */ /* 0x000fe400078efcff */
[----:B------:R-:W-:Y:S02]  /*82ae0*/  ISETP.GE.AND P0, PT, R38, UR35, PT ;  /* 0x0000002326007c0c */ /* 0x000fe4000bf06270 */
[----:B------:R-:W-:Y:S01]  /*82af0*/  LOP3.LUT R20, R20, 0xfffbffff, RZ, 0xc0, !PT ;  /* 0xfffbffff14147812 */ /* 0x000fe200078ec0ff */
[----:B------:R-:W-:Y:S01]  /*82b00*/  VIADD R38, R252, 0x3b ;  /* 0x0000003bfc267836 */ /* 0x000fe20000000000 */
[----:B-1----:R-:W-:Y:S01]  /*82b10*/  ISETP.LT.AND P1, PT, R110, UR16, !P0 ;  /* 0x000000106e007c0c */ /* 0x002fe2000c721270 */
[----:B------:R-:W1:Y:S01]  /*82b20*/  LDCU UR16, c[0x0][0x398] ;  /* 0x00007300ff1077ac */ /* 0x000e620008000800 */
[----:B------:R-:W-:Y:S02]  /*82b30*/  ISETP.LT.AND P3, PT, R113, UR22, !P0 ;  /* 0x0000001671007c0c */ /* 0x000fe4000c761270 */
[----:B------:R-:W-:Y:S01]  /*82b40*/  ISETP.LT.AND P2, PT, R112, UR23, !P0 ;  /* 0x0000001770007c0c */ /* 0x000fe2000c741270 */
[----:B------:R-:W1:Y:S01]  /*82b50*/  LDCU UR23, c[0x0][0x398] ;  /* 0x00007300ff1777ac */ /* 0x000e620008000800 */
[----:B------:R-:W-:Y:S01]  /*82b60*/  MOV.SPILL R101, UR74 ;  /* 0x0000004a00657c02 */ /* 0x000fe20009000f00 */
[----:B------:R-:W1:Y:S06]  /*82b70*/  LDCU UR74, c[0x0][0x398] ;  /* 0x00007300ff4a77ac */ /* 0x000e6c0008000800 */
[----:B------:R-:W-:Y:S01]  /*82b80*/  @P1 LOP3.LUT R20, R20, 0x40000, RZ, 0xfc, !PT ;  /* 0x0004000014141812 */ /* 0x000fe200078efcff */
[----:B------:R-:W1:Y:S03]  /*82b90*/  LDCU UR22, c[0x0][0x398] ;  /* 0x00007300ff1677ac */ /* 0x000e660008000800 */
[----:B------:R-:W-:Y:S01]  /*82ba0*/  LOP3.LUT R20, R20, 0xffdfffff, RZ, 0xc0, !PT ;  /* 0xffdfffff14147812 */ /* 0x000fe200078ec0ff */
[----:B------:R-:W1:Y:S03]  /*82bb0*/  LDCU UR35, c[0x0][0x398] ;  /* 0x00007300ff2377ac */ /* 0x000e660008000800 */
[----:B------:R-:W-:-:S02]  /*82bc0*/  @P3 LOP3.LUT R20, R20, 0x200000, RZ, 0xfc, !PT ;  /* 0x0020000014143812 */ /* 0x000fc400078efcff */
        /* <DEDUP_REMOVED lines=22> */
[----:B------:R-:W-:Y:S02]  /*82d30*/  ISETP.GE.AND P0, PT, R38, UR39, PT ;  /* 0x0000002726007c0c */ /* 0x000fe4000bf06270 */
[----:B------:R-:W-:Y:S01]  /*82d40*/  LOP3.LUT R20, R20, 0xfffffbff, RZ, 0xc0, !PT ;  /* 0xfffffbff14147812 */ /* 0x000fe200078ec0ff */
[----:B------:R-:W-:Y:S01]  /*82d50*/  VIADD R38, R252, 0x3a ;  /* 0x0000003afc267836 */ /* 0x000fe20000000000 */
[----:B------:R-:W-:Y:S01]  /*82d60*/  ISETP.LT.AND P1, PT, R110, UR18, !P0 ;  /* 0x000000126e007c0c */ /* 0x000fe2000c721270 */
[----:B------:R-:W1:Y:S01]  /*82d70*/  LDCU.64 UR38, c[0x0][0x398] ;  /* 0x00007300ff2677ac */ /* 0x000e620008000a00 */
[----:B------:R-:W-:Y:S02]  /*82d80*/  ISETP.LT.AND P3, PT, R113, UR29, !P0 ;  /* 0x0000001d71007c0c */ /* 0x000fe4000c761270 */
[----:B------:R-:W-:Y:S01]  /*82d90*/  ISETP.LT.AND P2, PT, R112, UR30, !P0 ;  /* 0x0000001e70007c0c */ /* 0x000fe2000c741270 */
[----:B------:R-:W1:Y:S01]  /*82da0*/  LDCU UR29, c[0x0][0x398] ;  /* 0x00007300ff1d77ac */ /* 0x000e620008000800 */
[----:B------:R-:W-:Y:S01]  /*82db0*/  LOP3.LUT R23, R23, 0x7fffffff, RZ, 0xc0, !PT ;  /* 0x7fffffff17177812 */ /* 0x000fe200078ec0ff */
[----:B------:R-:W1:Y:S06]  /*82dc0*/  LDCU UR18, c[0x0][0x398] ;  /* 0x00007300ff1277ac */ /* 0x000e6c0008000800 */
[----:B------:R-:W-:Y:S01]  /*82dd0*/  @P1 LOP3.LUT R20, R20, 0x400, RZ, 0xfc, !PT ;  /* 0x0000040014141812 */ /* 0x000fe200078efcff */
[----:B------:R-:W1:Y:S03]  /*82de0*/  LDCU UR30, c[0x0][0x398] ;  /* 0x00007300ff1e77ac */ /* 0x000e660008000800 */
        /* <DEDUP_REMOVED lines=20> */
[----:B------:R-:W-:Y:S01]  /*82f30*/  LOP3.LUT R20, R20, 0xffffff7f, RZ, 0xc0, !PT ;  /* 0xffffff7f14147812 */ /* 0x000fe200078ec0ff */
[----:B--2---:R2:W-:Y:S03]  /*82f40*/  STSM.16.M88.4 [R0], R40 ;  /* 0x0000002800007844 */ /* 0x0045e60000000200 */
[----:B------:R-:W-:Y:S01]  /*82f50*/  @P1 LOP3.LUT R20, R20, 0x80, RZ, 0xfc, !PT ;  /* 0x0000008014141812 */ /* 0x000fe200078efcff */
[----:B------:R-:W-:Y:S06]  /*82f60*/  BAR.SYNC.DEFER_BLOCKING 0x0 ;  /* 0x0000000000007b1d */ /* 0x000fec0000010000 */
[----:B--2---:R-:W2:Y:S04]  /*82f70*/  LDL.LU R40, [R1+0xcf4] ;  /* 0x000cf40001287983 */ /* 0x004ea80000300800 */
[----:B------:R-:W2:Y:S04]  /*82f80*/  LDL.LU R41, [R1+0xcfc] ;  /* 0x000cfc0001297983 */ /* 0x000ea80000300800 */
[----:B------:R-:W2:Y:S04]  /*82f90*/  LDL.LU R42, [R1+0x12d4] ;  /* 0x0012d400012a7983 */ /* 0x000ea80000300800 */
[----:B------:R-:W2:Y:S01]  /*82fa0*/  LDL.LU R43, [R1+0x12dc] ;  /* 0x0012dc00012b7983 */ /* 0x000ea20000300800 */
[----:B------:R-:W-:-:S03]  /*82fb0*/  LOP3.LUT R20, R20, 0xffffffbf, RZ, 0xc0, !PT ;  /* 0xffffffbf14147812 */ /* 0x000fc600078ec0ff */
[----:B------:R-:W1:Y:S01]  /*82fc0*/  LDS.128 R48, [R37] ;  /* 0x0000000025307984 */ /* 0x000e620000000c00 */
[----:B------:R-:W-:Y:S02]  /*82fd0*/  @P0 LOP3.LUT R20, R20, 0x40, RZ, 0xfc, !PT ;  /* 0x0000004014140812 */ /* 0x000fe400078efcff */
[----:B------:R-:W-:Y:S01]  /*82fe0*/  ISETP.GE.AND P0, PT, R38, UR17, PT ;  /* 0x0000001126007c0c */ /* 0x000fe2000bf06270 */
[----:B------:R-:W-:Y:S03]  /*82ff0*/  BAR.SYNC.DEFER_BLOCKING 0x0 ;  /* 0x0000000000007b1d */ /* 0x000fe60000010000 */
[----:B------:R-:W-:Y:S02]  /*83000*/  ISETP.LT.AND P1, PT, R110, UR20, !P0 ;  /* 0x000000146e007c0c */ /* 0x000fe4000c721270 */
[----:B------:R-:W-:Y:S02]  /*83010*/  ISETP.LT.AND P3, PT, R113, UR8, !P0 ;  /* 0x0000000871007c0c */ /* 0x000fe4000c761270 */
[----:B------:R-:W-:Y:S01]  /*83020*/  LOP3.LUT R20, R20, 0xfffffffb, RZ, 0xc0, !PT ;  /* 0xfffffffb14147812 */ /* 0x000fe200078ec0ff */
[----:B------:R-:W-:Y:S01]  /*83030*/  VIADD R38, R252, 0x39 ;  /* 0x00000039fc267836 */ /* 0x000fe20000000000 */
[----:B------:R-:W-:Y:S01]  /*83040*/  ISETP.LT.AND P2, PT, R112, UR9, !P0 ;  /* 0x0000000970007c0c */ /* 0x000fe2000c741270 */
[----:B------:R-:W1:Y:S01]  /*83050*/  LDCU.64 UR8, c[0x0][0x398] ;  /* 0x00007300ff0877ac */ /* 0x000e620008000a00 */
[----:B------:R-:W1:Y:S05]  /*83060*/  LDCU UR17, c[0x0][0x398] ;  /* 0x00007300ff1177ac */ /* 0x000e6a0008000800 */
[----:B------:R-:W-:Y:S01]  /*83070*/  @P1 LOP3.LUT R20, R20, 0x4, RZ, 0xfc, !PT ;  /* 0x0000000414141812 */ /* 0x000fe200078efcff */
[----:B------:R-:W1:Y:S03]  /*83080*/  LDCU UR20, c[0x0][0x398] ;  /* 0x00007300ff1477ac */ /* 0x000e660008000800 */
[----:B------:R-:W-:-:S04]  /*83090*/  LOP3.LUT R20, R20, 0xffffffdf, RZ, 0xc0, !PT ;  /* 0xffffffdf14147812 */ /* 0x000fc800078ec0ff */
[----:B------:R-:W-:Y:S02]  /*830a0*/  @P3 LOP3.LUT R20, R20, 0x20, RZ, 0xfc, !PT ;  /* 0x0000002014143812 */ /* 0x000fe400078efcff */
[----:B------:R-:W-:Y:S02]  /*830b0*/  ISETP.LT.AND P1, PT, R111, UR10, !P0 ;  /* 0x0000000a6f007c0c */ /* 0x000fe4000c721270 */
[----:B------:R-:W-:-:S04]  /*830c0*/  LOP3.LUT R20, R20, 0xffffffef, RZ, 0xc0, !PT ;  /* 0xffffffef14147812 */ /* 0x000fc800078ec0ff */
[----:B------:R-:W-:-:S04]  /*830d0*/  @P2 LOP3.LUT R20, R20, 0x10, RZ, 0xfc, !PT ;  /* 0x0000001014142812 */ /* 0x000fc800078efcff */
[----:B------:R-:W-:-:S04]  /*830e0*/  LOP3.LUT R20, R20, 0xfffffff7, RZ, 0xc0, !PT ;  /* 0xfffffff714147812 */ /* 0x000fc800078ec0ff */
[----:B------:R-:W-:Y:S02]  /*830f0*/  @P1 LOP3.LUT R20, R20, 0x8, RZ, 0xfc, !PT ;  /* 0x0000000814141812 */ /* 0x000fe400078efcff */
[----:B------:R-:W-:Y:S01]  /*83100*/  ISETP.LT.AND P1, PT, R106, UR13, !P0 ;  /* 0x0000000d6a007c0c */ /* 0x000fe2000c721270 */
[----:B-1----:R-:W-:Y:S01]  /*83110*/  STL.64 [R1+0x900], R48 ;  /* 0x0009003001007387 */ /* 0x002fe20000100a00 */
[----:B------:R-:W-:Y:S01]  /*83120*/  ISETP.LT.AND P3, PT, R109, UR11, !P0 ;  /* 0x0000000b6d007c0c */ /* 0x000fe2000c761270 */
[----:B------:R-:W1:Y:S01]  /*83130*/  LDCU.64 UR10, c[0x0][0x398] ;  /* 0x00007300ff0a77ac */ /* 0x000e620008000a00 */
[----:B------:R-:W-:Y:S02]  /*83140*/  ISETP.LT.AND P2, PT, R107, UR12, !P0 ;  /* 0x0000000c6b007c0c */ /* 0x000fe4000c741270 */
[----:B------:R-:W-:Y:S01]  /*83150*/  ISETP.LT.AND P0, PT, R105, UR14, !P0 ;  /* 0x0000000e69007c0c */ /* 0x000fe2000c701270 */
[----:B------:R-:W1:Y:S06]  /*83160*/  LDCU UR13, c[0x0][0x398] ;  /* 0x00007300ff0d77ac */ /* 0x000e6c0008000800 */
[----:B------:R-:W-:-:S02]  /*83170*/  @P1 LOP3.LUT R19, R19, 0x80000000, RZ, 0xfc, !PT ;  /* 0x8000000013131812 */ /* 0x000fc400078efcff */
[----:B------:R-:W-:Y:S01]  /*83180*/  LOP3.LUT R20, R20, 0xfffffffd, RZ, 0xc0, !PT ;  /* 0xfffffffd14147812 */ /* 0x000fe200078ec0ff */
[----:B------:R-:W-:Y:S01]  /*83190*/  STL.64 [R1+0x908], R50 ;  /* 0x0009083201007387 */ /* 0x000fe20000100a00 */
[----:B------:R-:W-:Y:S01]  /*831a0*/  LOP3.LUT R19, R19, 0xbfffffff, RZ, 0xc0, !PT ;  /* 0xbfffffff13137812 */ /* 0x000fe200078ec0ff */
[----:B------:R-:W2:Y:S03]  /*831b0*/  LDCU UR12, c[0x0][0x398] ;  /* 0x00007300ff0c77ac */ /* 0x000ea60008000800 */
[----:B------:R-:W-:Y:S01]  /*831c0*/  @P0 LOP3.LUT R19, R19, 0x40000000, RZ, 0xfc, !PT ;  /* 0x4000000013130812 */ /* 0x000fe200078efcff */
[----:B------:R-:W2:Y:S01]  /*831d0*/  LDCU UR14, c[0x0][0x398] ;  /* 0x00007300ff0e77ac */ /* 0x000ea20008000800 */
[----:B------:R-:W-:Y:S02]  /*831e0*/  ISETP.GE.AND P0, PT, R38, UR19, PT ;  /* 0x0000001326007c0c */ /* 0x000fe4000bf06270 */
[----:B------:R-:W-:Y:S01]  /*831f0*/  @P3 LOP3.LUT R20, R20, 0x2, RZ, 0xfc, !PT ;  /* 0x0000000214143812 */ /* 0x000fe200078efcff */
[----:B------:R-:W2:Y:S01]  /*83200*/  LDCU UR19, c[0x0][0x398] ;  /* 0x00007300ff1377ac */ /* 0x000ea20008000800 */
[----:B-1----:R-:W-:-:S02]  /*83210*/  ISETP.LT.AND P1, PT, R110, UR10, !P0 ;  /* 0x0000000a6e007c0c */ /* 0x002fc4000c721270 */
[----:B------:R-:W-:Y:S01]  /*83220*/  ISETP.LT.AND P3, PT, R113, UR69, !P0 ;  /* 0x0000004571007c0c */ /* 0x000fe2000c761270 */
[----:B------:R-:W1:Y:S01]  /*83230*/  LDCU UR69, c[0x0][0x398] ;  /* 0x00007300ff4577ac */ /* 0x000e620008000800 */
[----:B------:R-:W-:Y:S02]  /*83240*/  LOP3.LUT R19, R19, 0xfbffffff, RZ, 0xc0, !PT ;  /* 0xfbffffff13137812 */ /* 0x000fe400078ec0ff */
[----:B------:R-:W-:Y:S01]  /*83250*/  LOP3.LUT R20, R20, 0xfffffffe, RZ, 0xc0, !PT ;  /* 0xfffffffe14147812 */ /* 0x000fe200078ec0ff */
[----:B------:R-:W1:Y:S03]  /*83260*/  LDCU UR10, c[0x0][0x398] ;  /* 0x00007300ff0a77ac */ /* 0x000e660008000800 */
[----:B------:R-:W-:-:S03]  /*83270*/  @P2 LOP3.LUT R20, R20, 0x1, RZ, 0xfc, !PT ;  /* 0x0000000114142812 */ /* 0x000fc600078efcff */
        /* <DEDUP_REMOVED lines=23> */
[----:B------:R-:W-:Y:S02]  /*833f0*/  IADD3 R38, PT, PT, R252, 0x38, RZ ;  /* 0x00000038fc267810 */ /* 0x000fe40007ffe0ff */
[----:B------:R-:W-:-:S04]  /*83400*/  LOP3.LUT R19, R19, 0xffbfffff, RZ, 0xc0, !PT ;  /* 0xffbfffff13137812 */ /* 0x000fc800078ec0ff */
[----:B------:R-:W-:Y:S02]  /*83410*/  @P0 LOP3.LUT R19, R19, 0x400000, RZ, 0xfc, !PT ;  /* 0x0040000013130812 */ /* 0x000fe400078efcff */
[----:B------:R-:W-:Y:S02]  /*83420*/  ISETP.GE.AND P0, PT, R38, UR21, PT ;  /* 0x0000001526007c0c */ /* 0x000fe4000bf06270 */
[----:B------:R-:W-:Y:S01]  /*83430*/  LOP3.LUT R19, R19, 0xfffbffff, RZ, 0xc0, !PT ;  /* 0xfffbffff13137812 */ /* 0x000fe200078ec0ff */
[----:B------:R-:W-:Y:S01]  /*83440*/  VIADD R38, R252, 0x37 ;  /* 0x00000037fc267836 */ /* 0x000fe20000000000 */
[----:B------:R-:W-:Y:S01]  /*83450*/  ISETP.LT.AND P3, PT, R110, UR8, !P0 ;  /* 0x000000086e007c0c */ /* 0x000fe2000c761270 */
[----:B------:R-:W1:Y:S01]  /*83460*/  LDCU UR21, c[0x0][0x398] ;  /* 0x00007300ff1577ac */ /* 0x000e620008000800 */
[----:B------:R-:W-:Y:S02]  /*83470*/  ISETP.LT.AND P2, PT, R113, UR34, !P0 ;  /* 0x0000002271007c0c */ /* 0x000fe4000c741270 */
[----:B------:R-:W-:Y:S01]  /*83480*/  ISETP.LT.AND P1, PT, R112, UR56, !P0 ;  /* 0x0000003870007c0c */ /* 0x000fe2000c721270 */
[----:B------:R-:W1:Y:S01]  /*83490*/  LDCU UR34, c[0x0][0x398] ;  /* 0x00007300ff2277ac */ /* 0x000e620008000800 */
[----:B------:R-:W1:Y:S07]  /*834a0*/  LDCU UR56, c[0x0][0x398] ;  /* 0x00007300ff3877ac */ /* 0x000e6e0008000800 */
[----:B------:R-:W-:-:S04]  /*834b0*/  @P3 LOP3.LUT R19, R19, 0x40000, RZ, 0xfc, !PT ;  /* 0x0004000013133812 */ /* 0x000fc800078efcff */
[----:B------:R-:W-:-:S04]  /*834c0*/  LOP3.LUT R19, R19, 0xffdfffff, RZ, 0xc0, !PT ;  /* 0xffdfffff13137812 */ /* 0x000fc800078ec0ff */
[----:B------:R-:W-:-:S04]  /*834d0*/  @P2 LOP3.LUT R19, R19, 0x200000, RZ, 0xfc, !PT ;  /* 0x0020000013132812 */ /* 0x000fc800078efcff */
[----:B------:R-:W-:-:S04]  /*834e0*/  LOP3.LUT R19, R19, 0xffefffff, RZ, 0xc0, !PT ;  /* 0xffefffff13137812 */ /* 0x000fc800078ec0ff */
[----:B------:R-:W-:Y:S02]  /*834f0*/  @P1 LOP3.LUT R19, R19, 0x100000, RZ, 0xfc, !PT ;  /* 0x0010000013131812 */ /* 0x000fe400078efcff */
[----:B------:R-:W-:Y:S01]  /*83500*/  ISETP.LT.AND P1, PT, R111, UR51, !P0 ;  /* 0x000000336f007c0c */ /* 0x000fe2000c721270 */
[----:B------:R-:W2:Y:S01]  /*83510*/  LDCU UR51, c[0x0][0x398] ;  /* 0x00007300ff3377ac */ /* 0x000ea20008000800 */
[----:B------:R-:W-:Y:S02]  /*83520*/  ISETP.LT.AND P3, PT, R109, UR50, !P0 ;  /* 0x000000326d007c0c */ /* 0x000fe4000c761270 */
[----:B------:R-:W-:Y:S01]  /*83530*/  LOP3.LUT R19, R19, 0xfff7ffff, RZ, 0xc0, !PT ;  /* 0xfff7ffff13137812 */ /* 0x000fe200078ec0ff */
[----:B------:R-:W3:Y:S01]  /*83540*/  LDCU UR50, c[0x0][0x398] ;  /* 0x00007300ff3277ac */ /* 0x000ee20008000800 */
[----:B-1----:R-:W-:Y:S01]  /*83550*/  ISETP.LT.AND P2, PT, R107, UR34, !P0 ;  /* 0x000000226b007c0c */ /* 0x002fe2000c741270 */
[----:B------:R-:W1:Y:S06]  /*83560*/  LDCU UR34, c[0x0][0x398] ;  /* 0x00007300ff2277ac */ /* 0x000e6c0008000800 */
        /* <DEDUP_REMOVED lines=17> */
[----:B------:R-:W2:Y:S01]  /*83680*/  LDCU UR6, c[0x0][0x398] ;  /* 0x00007300ff0677ac */ /* 0x000ea20008000800 */
[----:B---3--:R-:W-:Y:S02]  /*83690*/  ISETP.LT.AND P3, PT, R113, UR50, !P0 ;  /* 0x0000003271007c0c */ /* 0x008fe4000c761270 */
[----:B-1----:R-:W-:Y:S01]  /*836a0*/  ISETP.LT.AND P2, PT, R112, UR34, !P0 ;  /* 0x0000002270007c0c */ /* 0x002fe2000c741270 */
[----:B------:R-:W1:Y:S01]  /*836b0*/  LDCU UR50, c[0x0][0x398] ;  /* 0x00007300ff3277ac */ /* 0x000e620008000800 */
[----:B------:R-:W3:Y:S07]  /*836c0*/  LDCU UR34, c[0x0][0x398] ;  /* 0x00007300ff2277ac */ /* 0x000eee0008000800 */
        /* <DEDUP_REMOVED lines=16> */
[----:B----4-:R-:W-:Y:S01]  /*837d0*/  ISETP.LT.AND P1, PT, R106, UR41, !P0 ;  /* 0x000000296a007c0c */ /* 0x010fe2000c721270 */
[----:B--2---:R2:W-:Y:S01]  /*837e0*/  STSM.16.M88.4 [R0], R40 ;  /* 0x0000002800007844 */ /* 0x0045e20000000200 */
[----:B------:R-:W-:Y:S02]  /*837f0*/  LOP3.LUT R19, R19, 0xfffffeff, RZ, 0xc0, !PT ;  /* 0xfffffeff13137812 */ /* 0x000fe400078ec0ff */
[----:B------:R-:W-:Y:S01]  /*83800*/  ISETP.LT.AND P0, PT, R105, UR40, !P0 ;  /* 0x0000002869007c0c */ /* 0x000fe2000c701270 */
[----:B------:R-:W-:Y:S06]  /*83810*/  BAR.SYNC.DEFER_BLOCKING 0x0 ;  /* 0x0000000000007b1d */ /* 0x000fec0000010000 */
[----:B--2---:R-:W2:Y:S01]  /*83820*/  LDL.LU R40, [R1+0xb44] ;  /* 0x000b440001287983 */ /* 0x004ea20000300800 */
[----:B------:R-:W-:Y:S01]  /*83830*/  @P2 LOP3.LUT R19, R19, 0x100, RZ, 0xfc, !PT ;  /* 0x0000010013132812 */ /* 0x000fe200078efcff */
[----:B------:R-:W4:Y:S02]  /*83840*/  LDCU.64 UR40, c[0x0][0x398] ;  /* 0x00007300ff2877ac */ /* 0x000f240008000a00 */
[----:B------:R-:W2:Y:S04]  /*83850*/  LDL.LU R41, [R1+0xb4c] ;  /* 0x000b4c0001297983 */ /* 0x000ea80000300800 */
[----:B------:R-:W2:Y:S04]  /*83860*/  LDL.LU R42, [R1+0xa34] ;  /* 0x000a3400012a7983 */ /* 0x000ea80000300800 */
[----:B------:R-:W2:Y:S01]  /*83870*/  LDL.LU R43, [R1+0xa3c] ;  /* 0x000a3c00012b7983 */ /* 0x000ea20000300800 */
[----:B------:R-:W-:-:S03]  /*83880*/  LOP3.LUT R19, R19, 0xffffff7f, RZ, 0xc0, !PT ;  /* 0xffffff7f13137812 */ /* 0x000fc600078ec0ff */
[----:B------:R-:W4:Y:S01]  /*83890*/  LDS.128 R48, [R37] ;  /* 0x0000000025307984 */ /* 0x000f220000000c00 */
[----:B------:R-:W-:Y:S01]  /*838a0*/  @P1 LOP3.LUT R19, R19, 0x80, RZ, 0xfc, !PT ;  /* 0x0000008013131812 */ /* 0x000fe200078efcff */
[----:B------:R-:W-:Y:S03]  /*838b0*/  BAR.SYNC.DEFER_BLOCKING 0x0 ;  /* 0x0000000000007b1d */ /* 0x000fe60000010000 */
[----:B------:R-:W-:-:S04]  /*838c0*/  LOP3.LUT R19, R19, 0xffffffbf, RZ, 0xc0, !PT ;  /* 0xffffffbf13137812 */ /* 0x000fc800078ec0ff */
[----:B------:R-:W-:Y:S02]  /*838d0*/  @P0 LOP3.LUT R19, R19, 0x40, RZ, 0xfc, !PT ;  /* 0x0000004013130812 */ /* 0x000fe400078efcff */
[----:B------:R-:W-:Y:S01]  /*838e0*/  ISETP.GE.AND P0, PT, R38, UR9, PT ;  /* 0x0000000926007c0c */ /* 0x000fe2000bf06270 */
[----:B------:R-:W4:Y:S03]  /*838f0*/  LDCU.64 UR8, c[0x0][0x398] ;  /* 0x00007300ff0877ac */ /* 0x000f260008000a00 */
[----:B------:R-:W-:Y:S02]  /*83900*/  ISETP.LT.AND P1, PT, R110, UR4, !P0 ;  /* 0x000000046e007c0c */ /* 0x000fe4000c721270 */
[----:B------:R-:W-:Y:S01]  /*83910*/  LOP3.LUT R19, R19, 0xfffffffb, RZ, 0xc0, !PT ;  /* 0xfffffffb13137812 */ /* 0x000fe200078ec0ff */
[----:B------:R-:W-:Y:S01]  /*83920*/  VIADD R38, R252, 0x35 ;  /* 0x00000035fc267836 */ /* 0x000fe20000000000 */
[----:B-1----:R-:W-:Y:S01]  /*83930*/  ISETP.LT.AND P3, PT, R113, UR50, !P0 ;  /* 0x0000003271007c0c */ /* 0x002fe2000c761270 */
[----:B------:R-:W1:Y:S01]  /*83940*/  LDCU UR50, c[0x0][0x398] ;  /* 0x00007300ff3277ac */ /* 0x000e620008000800 */
[----:B---3--:R-:W-:Y:S01]  /*83950*/  ISETP.LT.AND P2, PT, R112, UR34, !P0 ;  /* 0x0000002270007c0c */ /* 0x008fe2000c741270 */
[----:B------:R-:W3:Y:S06]  /*83960*/  LDCU UR34, c[0x0][0x398] ;  /* 0x00007300ff2277ac */ /* 0x000eec0008000800 */
[----:B------:R-:W-:Y:S01]  /*83970*/  @P1 LOP3.LUT R19, R19, 0x4, RZ, 0xfc, !PT ;  /* 0x0000000413131812 */ /* 0x000fe200078efcff */
[----:B------:R-:W1:Y:S03]  /*83980*/  LDCU UR4, c[0x0][0x398] ;  /* 0x00007300ff0477ac */ /* 0x000e660008000800 */
        /* <DEDUP_REMOVED lines=8> */
[----:B---3--:R-:W-:Y:S01]  /*83a10*/  ISETP.LT.AND P1, PT, R106, UR34, !P0 ;  /* 0x000000226a007c0c */ /* 0x008fe2000c721270 */
[----:B----4-:R-:W-:Y:S01]  /*83a20*/  STL.64 [R1+0x420], R48 ;  /* 0x0004203001007387 */ /* 0x010fe20000100a00 */
[----:B------:R-:W-:Y:S01]  /*83a30*/  ISETP.LT.AND P3, PT, R109, UR51, !P0 ;  /* 0x000000336d007c0c */ /* 0x000fe2000c761270 */
[----:B------:R-:W3:Y:S01]  /*83a40*/  LDCU UR51, c[0x0][0x398] ;  /* 0x00007300ff3377ac */ /* 0x000ee20008000800 */
[----:B-1----:R-:W-:Y:S02]  /*83a50*/  ISETP.LT.AND P2, PT, R107, UR50, !P0 ;  /* 0x000000326b007c0c */ /* 0x002fe4000c741270 */
[----:B------:R-:W-:Y:S01]  /*83a60*/  ISETP.LT.AND P0, PT, R105, UR56, !P0 ;  /* 0x0000003869007c0c */ /* 0x000fe2000c701270 */
[----:B------:R-:W1:Y:S01]  /*83a70*/  LDCU UR50, c[0x0][0x398] ;  /* 0x00007300ff3277ac */ /* 0x000e620008000800 */
[----:B------:R-:W-:Y:S01]  /*83a80*/  LOP3.LUT R19, R19, 0xfffffffd, RZ, 0xc0, !PT ;  /* 0xfffffffd13137812 */ /* 0x000fe200078ec0ff */
[----:B------:R-:W4:Y:S04]  /*83a90*/  LDCU UR56, c[0x0][0x398] ;  /* 0x00007300ff3877ac */ /* 0x000f280008000800 */
[----:B------:R-:W-:Y:S01]  /*83aa0*/  @P1 LOP3.LUT R21, R21, 0x80000000, RZ, 0xfc, !PT ;  /* 0x8000000015151812 */ /* 0x000fe200078efcff */
[----:B------:R-:W1:Y:S03]  /*83ab0*/  LDCU UR34, c[0x0][0x398] ;  /* 0x00007300ff2277ac */ /* 0x000e660008000800 */
[----:B------:R-:W-:-:S04]  /*83ac0*/  LOP3.LUT R21, R21, 0xbfffffff, RZ, 0xc0, !PT ;  /* 0xbfffffff15157812 */ /* 0x000fc800078ec0ff */
[----:B------:R-:W-:Y:S02]  /*83ad0*/  @P0 LOP3.LUT R21, R21, 0x40000000, RZ, 0xfc, !PT ;  /* 0x4000000015150812 */ /* 0x000fe400078efcff */
[----:B------:R-:W-:Y:S02]  /*83ae0*/  ISETP.GE.AND P0, PT, R38, UR7, PT ;  /* 0x0000000726007c0c */ /* 0x000fe4000bf06270 */
[----:B------:R-:W-:Y:S02]  /*83af0*/  @P3 LOP3.LUT R19, R19, 0x2, RZ, 0xfc, !PT ;  /* 0x0000000213133812 */ /* 0x000fe400078efcff */
[----:B------:R-:W-:Y:S01]  /*83b00*/  LOP3.LUT R21, R21, 0xfbffffff, RZ, 0xc0, !PT ;  /* 0xfbffffff15157812 */ /* 0x000fe200078ec0ff */
[----:B------:R-:W-:Y:S01]  /*83b10*/  VIADD R38, R252, 0x34 ;  /* 0x00000034fc267836 */ /* 0x000fe20000000000 */
[----:B------:R-:W-:Y:S01]  /*83b20*/  ISETP.LT.AND P1, PT, R110, UR8, !P0 ;  /* 0x000000086e007c0c */ /* 0x000fe2000c721270 */
[----:B------:R-:W-:Y:S01]  /*83b30*/  STL.64 [R1+0x428], R50 ;  /* 0x0004283201007387 */ /* 0x000fe20000100a00 */
[----:B------:R-:W-:Y:S01]  /*83b40*/  ISETP.LT.AND P3, PT, R113, UR52, !P0 ;  /* 0x0000003471007c0c */ /* 0x000fe2000c761270 */
[----:B------:R-:W1:Y:S01]  /*83b50*/  LDCU UR52, c[0x0][0x398] ;  /* 0x00007300ff3477ac */ /* 0x000e620008000800 */
[----:B------:R-:W-:-:S02]  /*83b60*/  LOP3.LUT R19, R19, 0xfffffffe, RZ, 0xc0, !PT ;  /* 0xfffffffe13137812 */ /* 0x000fc400078ec0ff */
[----:B------:R-:W-:Y:S01]  /*83b70*/  LOP3.LUT R24, R24, 0x7fffffff, RZ, 0xc0, !PT ;  /* 0x7fffffff18187812 */ /* 0x000fe200078ec0ff */
[----:B------:R-:W2:Y:S01]  /*83b80*/  LDCU UR7, c[0x0][0x398] ;  /* 0x00007300ff0777ac */ /* 0x000ea20008000800 */
[----:B------:R-:W-:Y:S02]  /*83b90*/  @P2 LOP3.LUT R19, R19, 0x1, RZ, 0xfc, !PT ;  /* 0x0000000113132812 */ /* 0x000fe400078efcff */
[----:B---3--:R-:W-:Y:S01]  /*83ba0*/  ISETP.LT.AND P2, PT, R112, UR51, !P0 ;  /* 0x0000003370007c0c */ /* 0x008fe2000c741270 */
[----:B------:R-:W3:Y:S02]  /*83bb0*/  LDCU UR51, c[0x0][0x398] ;  /* 0x00007300ff3377ac */ /* 0x000ee40008000800 */
[----:B------:R-:W-:Y:S01]  /*83bc0*/  @P1 LOP3.LUT R21, R21, 0x4000000, RZ, 0xfc, !PT ;  /* 0x0400000015151812 */ /* 0x000fe200078efcff */
[----:B------:R-:W2:Y:S03]  /*83bd0*/  LDCU UR8, c[0x0][0x398] ;  /* 0x00007300ff0877ac */ /* 0x000ea60008000800 */
[----:B------:R-:W-:-:S04]  /*83be0*/  LOP3.LUT R21, R21, 0xdfffffff, RZ, 0xc0, !PT ;  /* 0xdfffffff15157812 */ /* 0x000fc800078ec0ff */
[----:B------:R-:W-:Y:S02]  /*83bf0*/  @P3 LOP3.LUT R21, R21, 0x20000000, RZ, 0xfc, !PT ;  /* 0x2000000015153812 */ /* 0x000fe400078efcff */
[----:B-1----:R-:W-:Y:S01]  /*83c00*/  ISETP.LT.AND P1, PT, R111, UR50, !P0 ;  /* 0x000000326f007c0c */ /* 0x002fe2000c721270 */
[----:B------:R-:W1:Y:S01]  /*83c10*/  LDCU UR50, c[0x0][0x398] ;  /* 0x00007300ff3277ac */ /* 0x000e620008000800 */
[----:B------:R-:W-:-:S04]  /*83c20*/  LOP3.LUT R21, R21, 0xefffffff, RZ, 0xc0, !PT ;  /* 0xefffffff15157812 */ /* 0x000fc800078ec0ff */
[----:B------:R-:W-:Y:S02]  /*83c30*/  @P2 LOP3.LUT R21, R21, 0x10000000, RZ, 0xfc, !PT ;  /* 0x1000000015152812 */ /* 0x000fe400078efcff */
[----:B----4-:R-:W-:Y:S01]  /*83c40*/  ISETP.LT.AND P3, PT, R109, UR56, !P0 ;  /* 0x000000386d007c0c */ /* 0x010fe2000c761270 */
[----:B------:R-:W4:Y:S01]  /*83c50*/  LDCU UR56, c[0x0][0x398] ;  /* 0x00007300ff3877ac */ /* 0x000f220008000800 */
        /* <DEDUP_REMOVED lines=25> */
[----:B------:R-:W-:Y:S01]  /*83df0*/  @P1 LOP3.LUT R21, R21, 0x40000, RZ, 0xfc, !PT ;  /* 0x0004000015151812 */ /* 0x000fe200078efcff */
[----:B------:R-:W1:Y:S03]  /*83e00*/  LDCU UR5, c[0x0][0x398] ;  /* 0x00007300ff0577ac */ /* 0x000e660008000800 */
[----:B------:R-:W-:-:S04]  /*83e10*/  LOP3.LUT R21, R21, 0xffdfffff, RZ, 0xc0, !PT ;  /* 0xffdfffff15157812 */ /* 0x000fc800078ec0ff */
[----:B------:R-:W-:Y:S02]  /*83e20*/  @P3 LOP3.LUT R21, R21, 0x200000, RZ, 0xfc, !PT ;  /* 0x0020000015153812 */ /* 0x000fe400078efcff */
[----:B------:R-:W-:Y:S02]  /*83e30*/  ISETP.LT.AND P1, PT, R111, UR37, !P0 ;  /* 0x000000256f007c0c */ /* 0x000fe4000c721270 */
        /* <DEDUP_REMOVED lines=12> */
[----:B------:R-:W-:Y:S02]  /*83f00*/  LOP3.LUT R21, R21, 0xfffeffff, RZ, 0xc0, !PT ;  /* 0xfffeffff15157812 */ /* 0x000fe400078ec0ff */
[----:B------:R-:W-:Y:S01]  /*83f10*/  ISETP.LT.AND P0, PT, R105, UR36, !P0 ;  /* 0x0000002469007c0c */ /* 0x000fe2000c701270 */
[----:B------:R-:W1:Y:S01]  /*83f20*/  LDCU.64 UR36, c[0x0][0x398] ;  /* 0x00007300ff2477ac */ /* 0x000e620008000a00 */
[----:B------:R-:W-:-:S04]  /*83f30*/  @P2 LOP3.LUT R21, R21, 0x10000, RZ, 0xfc, !PT ;  /* 0x0001000015152812 */ /* 0x000fc800078efcff */
[----:B------:R-:W-:-:S04]  /*83f40*/  LOP3.LUT R21, R21, 0xffff7fff, RZ, 0xc0, !PT ;  /* 0xffff7fff15157812 */ /* 0x000fc800078ec0ff */
[----:B------:R-:W-:-:S04]  /*83f50*/  @P1 LOP3.LUT R21, R21, 0x8000, RZ, 0xfc, !PT ;  /* 0x0000800015151812 */ /* 0x000fc800078efcff */
[----:B------:R-:W-:-:S04]  /*83f60*/  LOP3.LUT R21, R21, 0xffffbfff, RZ, 0xc0, !PT ;  /* 0xffffbfff15157812 */ /* 0x000fc800078ec0ff */
[----:B------:R-:W-:Y:S02]  /*83f70*/  @P0 LOP3.LUT R21, R21, 0x4000, RZ, 0xfc, !PT ;  /* 0x0000400015150812 */ /* 0x000fe400078efcff */
[----:B------:R-:W-:Y:S01]  /*83f80*/  ISETP.GE.AND P0, PT, R38, UR9, PT ;  /* 0x0000000926007c0c */ /* 0x000fe2000bf06270 */
[----:B------:R-:W2:Y:S03]  /*83f90*/  LDCU UR9, c[0x0][0x398] ;  /* 0x00007300ff0977ac */ /* 0x000ea60008000800 */
[----:B-1----:R-:W-:Y:S01]  /*83fa0*/  ISETP.LT.AND P2, PT, R110, UR36, !P0 ;  /* 0x000000246e007c0c */ /* 0x002fe2000c741270 */
[----:B------:R-:W1:Y:S01]  /*83fb0*/  LDCU UR36, c[0x0][0x398] ;  /* 0x00007300ff2477ac */ /* 0x000e620008000800 */
[----:B------:R-:W-:Y:S02]  /*83fc0*/  ISETP.LT.AND P1, PT, R113, UR10, !P0 ;  /* 0x0000000a71007c0c */ /* 0x000fe4000c721270 */
[----:B------:R-:W-:Y:S01]  /*83fd0*/  LOP3.LUT R21, R21, 0xfffffbff, RZ, 0xc0, !PT ;  /* 0xfffffbff15157812 */ /* 0x000fe200078ec0ff */
[----:B------:R-:W1:Y:S08]  /*83fe0*/  LDCU UR10, c[0x0][0x398] ;  /* 0x00007300ff0a77ac */ /* 0x000e700008000800 */
[----:B------:R-:W-:-:S02]  /*83ff0*/  @P2 LOP3.LUT R21, R21, 0x400, RZ, 0xfc, !PT ;  /* 0x0000040015152812 */ /* 0x000fc400078efcff */
[----:B------:R-:W-:Y:S01]  /*84000*/  ISETP.LT.AND P2, PT, R112, UR67, !P0 ;  /* 0x0000004370007c0c */ /* 0x000fe2000c741270 */
[----:B------:R-:W1:Y:S01]  /*84010*/  LDCU UR67, c[0x0][0x398] ;  /* 0x00007300ff4377ac */ /* 0x000e620008000800 */
[----:B------:R-:W-:-:S04]  /*84020*/  LOP3.LUT R21, R21, 0xffffdfff, RZ, 0xc0, !PT ;  /* 0xffffdfff15157812 */ /* 0x000fc800078ec0ff */
[----:B------:R-:W-:Y:S02]  /*84030*/  @P1 LOP3.LUT R21, R21, 0x2000, RZ, 0xfc, !PT ;  /* 0x0000200015151812 */ /* 0x000fe400078efcff */
[----:B------:R-:W-:Y:S01]  /*84040*/  ISETP.LT.AND P1, PT, R111, UR68, !P0 ;  /* 0x000000446f007c0c */ /* 0x000fe2000c721270 */
[----:B------:R-:W2:Y:S01]  /*84050*/  LDCU UR68, c[0x0][0x398] ;  /* 0x00007300ff4477ac */ /* 0x000ea20008000800 */
[----:B------:R-:W-:-:S04]  /*84060*/  LOP3.LUT R21, R21, 0xffffefff, RZ, 0xc0, !PT ;  /* 0xffffefff15157812 */ /* 0x000fc800078ec0ff */
[----:B------:R-:W-:Y:S02]  /*84070*/  @P2 LOP3.LUT R21, R21, 0x1000, RZ, 0xfc, !PT ;  /* 0x0000100015152812 */ /* 0x000fe400078efcff */
[----:B------:R-:W-:Y:S01]  /*84080*/  ISETP.LT.AND P3, PT, R109, UR69, !P0 ;  /* 0x000000456d007c0c */ /* 0x000fe2000c761270 */
[----:B------:R-:W2:Y:S01]  /*84090*/  LDCU UR69, c[0x0][0x398] ;  /* 0x00007300ff4577ac */ /* 0x000ea20008000800 */
[----:B------:R-:W-:-:S04]  /*840a0*/  LOP3.LUT R21, R21, 0xfffff7ff, RZ, 0xc0, !PT ;  /* 0xfffff7ff15157812 */ /* 0x000fc800078ec0ff */
[----:B------:R-:W-:Y:S02]  /*840b0*/  @P1 LOP3.LUT R21, R21, 0x800, RZ, 0xfc, !PT ;  /* 0x0000080015151812 */ /* 0x000fe400078efcff */
[----:B-1----:R-:W-:Y:S01]  /*840c0*/  ISETP.LT.AND P2, PT, R107, UR10, !P0 ;  /* 0x0000000a6b007c0c */ /* 0x002fe2000c741270 */
[----:B------:R-:W1:Y:S01]  /*840d0*/  LDCU UR10, c[0x0][0x398] ;  /* 0x00007300ff0a77ac */ /* 0x000e620008000800 */
[----:B------:R-:W-:-:S04]  /*840e0*/  LOP3.LUT R21, R21, 0xfffffdff, RZ, 0xc0, !PT ;  /* 0xfffffdff15157812 */ /* 0x000fc800078ec0ff */
[----:B------:R-:W-:Y:S02]  /*840f0*/  @P3 LOP3.LUT R21, R21, 0x200, RZ, 0xfc, !PT ;  /* 0x0000020015153812 */ /* 0x000fe400078efcff */
[----:B------:R-:W-:Y:S01]  /*84100*/  ISETP.LT.AND P1, PT, R106, UR77, !P0 ;  /* 0x0000004d6a007c0c */ /* 0x000fe2000c721270 */
[----:B------:R-:W1:Y:S01]  /*84110*/  LDCU UR77, c[0x0][0x398] ;  /* 0x00007300ff4d77ac */ /* 0x000e620008000800 */
[----:B------:R-:W-:-:S04]  /*84120*/  LOP3.LUT R21, R21, 0xfffffeff, RZ, 0xc0, !PT ;  /* 0xfffffeff15157812 */ /* 0x000fc800078ec0ff */
[----:B------:R-:W-:Y:S01]  /*84130*/  @P2 LOP3.LUT R21, R21, 0x100, RZ, 0xfc, !PT ;  /* 0x0000010015152812 */ /* 0x000fe200078efcff */
[----:B--2---:R2:W-:Y:S01]  /*84140*/  STSM.16.M88.4 [R0], R40 ;  /* 0x0000002800007844 */ /* 0x0045e20000000200 */
[----:B------:R-:W-:Y:S01]  /*84150*/  ISETP.LT.AND P0, PT, R105, UR76, !P0 ;  /* 0x0000004c69007c0c */ /* 0x000fe2000c701270 */
[----:B------:R-:W1:Y:S01]  /*84160*/  LDCU UR76, c[0x0][0x398] ;  /* 0x00007300ff4c77ac */ /* 0x000e620008000800 */
[----:B------:R-:W-:Y:S01]  /*84170*/  LOP3.LUT R21, R21, 0xffffff7f, RZ, 0xc0, !PT ;  /* 0xffffff7f15157812 */ /* 0x000fe200078ec0ff */
[----:B------:R-:W-:Y:S06]  /*84180*/  BAR.SYNC.DEFER_BLOCKING 0x0 ;  /* 0x0000000000007b1d */ /* 0x000fec0000010000 */
[----:B--2---:R-:W2:Y:S04]  /*84190*/  LDL.LU R40, [R1+0x410] ;  /* 0x0004100001287983 */ /* 0x004ea80000300800 */
[----:B------:R-:W2:Y:S04]  /*841a0*/  LDL.LU R41, [R1+0x418] ;  /* 0x0004180001297983 */ /* 0x000ea80000300800 */
[----:B------:R-:W2:Y:S04]  /*841b0*/  LDL.LU R42, [R1+0x2e0] ;  /* 0x0002e000012a7983 */ /* 0x000ea80000300800 */
[----:B------:R-:W2:Y:S01]  /*841c0*/  LDL.LU R43, [R1+0x2e8] ;  /* 0x0002e800012b7983 */ /* 0x000ea20000300800 */
[----:B------:R-:W-:-:S02]  /*841d0*/  @P1 LOP3.LUT R21, R21, 0x80, RZ, 0xfc, !PT ;  /* 0x0000008015151812 */ /* 0x000fc400078efcff */
[----:B------:R-:W-:Y:S01]  /*841e0*/  IADD3 R38, PT, PT, R252, 0x32, RZ ;  /* 0x00000032fc267810 */ /* 0x000fe20007ffe0ff */
[----:B------:R-:W1:Y:S01]  /*841f0*/  LDS.128 R48, [R37] ;  /* 0x0000000025307984 */ /* 0x000e620000000c00 */
[----:B------:R-:W-:Y:S01]  /*84200*/  LOP3.LUT R21, R21, 0xffffffbf, RZ, 0xc0, !PT ;  /* 0xffffffbf15157812 */ /* 0x000fe200078ec0ff */
[----:B------:R-:W-:Y:S03]  /*84210*/  BAR.SYNC.DEFER_BLOCKING 0x0 ;  /* 0x0000000000007b1d */ /* 0x000fe60000010000 */
[----:B------:R-:W-:Y:S02]  /*84220*/  @P0 LOP3.LUT R21, R21, 0x40, RZ, 0xfc, !PT ;  /* 0x0000004015150812 */ /* 0x000fe400078efcff */
[----:B------:R-:W-:-:S04]  /*84230*/  ISETP.GE.AND P0, PT, R38, UR39, PT ;  /* 0x0000002726007c0c */ /* 0x000fc8000bf06270 */
[----:B------:R-:W-:Y:S02]  /*84240*/  ISETP.LT.AND P1, PT, R110, UR40, !P0 ;  /* 0x000000286e007c0c */ /* 0x000fe4000c721270 */
[----:B------:R-:W-:Y:S01]  /*84250*/  LOP3.LUT R21, R21, 0xfffffffb, RZ, 0xc0, !PT ;  /* 0xfffffffb15157812 */ /* 0x000fe200078ec0ff */
[----:B------:R-:W-:Y:S01]  /*84260*/  VIADD R38, R252, 0x31 ;  /* 0x00000031fc267836 */ /* 0x000fe20000000000 */
[----:B------:R-:W-:Y:S01]  /*84270*/  ISETP.LT.AND P3, PT, R113, UR36, !P0 ;  /* 0x0000002471007c0c */ /* 0x000fe2000c761270 */
[----:B------:R-:W1:Y:S01]  /*84280*/  LDCU UR40, c[0x0][0x398] ;  /* 0x00007300ff2877ac */ /* 0x000e620008000800 */
[----:B------:R-:W-:Y:S01]  /*84290*/  ISETP.LT.AND P2, PT, R112, UR38, !P0 ;  /* 0x0000002670007c0c */ /* 0x000fe2000c741270 */
[----:B------:R-:W1:Y:S06]  /*842a0*/  LDCU.64 UR38, c[0x0][0x398] ;  /* 0x00007300ff2677ac */ /* 0x000e6c0008000a00 */
[----:B------:R-:W-:Y:S01]  /*842b0*/  @P1 LOP3.LUT R21, R21, 0x4, RZ, 0xfc, !PT ;  /* 0x0000000415151812 */ /* 0x000fe200078efcff */
[----:B------:R-:W1:Y:S03]  /*842c0*/  LDCU UR36, c[0x0][0x398] ;  /* 0x00007300ff2477ac */ /* 0x000e660008000800 */
[----:B------:R-:W-:-:S04]  /*842d0*/  LOP3.LUT R21, R21, 0xffffffdf, RZ, 0xc0, !PT ;  /* 0xffffffdf15157812 */ /* 0x000fc800078ec0ff */
[----:B------:R-:W-:Y:S02]  /*842e0*/  @P3 LOP3.LUT R21, R21, 0x20, RZ, 0xfc, !PT ;  /* 0x0000002015153812 */ /* 0x000fe400078efcff */
[----:B------:R-:W-:Y:S01]  /*842f0*/  ISETP.LT.AND P1, PT, R111, UR4, !P0 ;  /* 0x000000046f007c0c */ /* 0x000fe2000c721270 */
[----:B------:R-:W2:Y:S01]  /*84300*/  LDCU UR4, c[0x0][0x398] ;  /* 0x00007300ff0477ac */ /* 0x000ea20008000800 */
[----:B------:R-:W-:-:S04]  /*84310*/  LOP3.LUT R21, R21, 0xffffffef, RZ, 0xc0, !PT ;  /* 0xffffffef15157812 */ /* 0x000fc800078ec0ff */
[----:B------:R-:W-:-:S04]  /*84320*/  @P2 LOP3.LUT R21, R21, 0x10, RZ, 0xfc, !PT ;  /* 0x0000001015152812 */ /* 0x000fc800078efcff */
[----:B------:R-:W-:-:S04]  /*84330*/  LOP3.LUT R21, R21, 0xfffffff7, RZ, 0xc0, !PT ;  /* 0xfffffff715157812 */ /* 0x000fc800078ec0ff */
[----:B------:R-:W-:Y:S02]  /*84340*/  @P1 LOP3.LUT R21, R21, 0x8, RZ, 0xfc, !PT ;  /* 0x0000000815151812 */ /* 0x000fe400078efcff */
[----:B------:R-:W-:Y:S01]  /*84350*/  ISETP.LT.AND P1, PT, R106, UR72, !P0 ;  /* 0x000000486a007c0c */ /* 0x000fe2000c721270 */
[----:B-1----:R-:W-:Y:S01]  /*84360*/  STL.64 [R1+0x2f0], R48 ;  /* 0x0002f03001007387 */ /* 0x002fe20000100a00 */
[----:B------:R-:W-:Y:S01]  /*84370*/  ISETP.LT.AND P3, PT, R109, UR71, !P0 ;  /* 0x000000476d007c0c */ /* 0x000fe2000c761270 */
[----:B------:R-:W1:Y:S01]  /*84380*/  LDCU UR72, c[0x0][0x398] ;  /* 0x00007300ff4877ac */ /* 0x000e620008000800 */
[----:B------:R-:W-:Y:S02]  /*84390*/  ISETP.LT.AND P2, PT, R107, UR73, !P0 ;  /* 0x000000496b007c0c */ /* 0x000fe4000c741270 */
[----:B------:R-:W-:-:S07]  /*843a0*/  ISETP.LT.AND P0, PT, R105, UR66, !P0 ;  /* 0x0000004269007c0c */ /* 0x000fce000c701270 */
[----:B------:R-:W-:Y:S02]  /*843b0*/  @P1 LOP3.LUT R22, R22, 0x80000000, RZ, 0xfc, !PT ;  /* 0x8000000016161812 */ /* 0x000fe400078efcff */
[----:B------:R-:W-:Y:S01]  /*843c0*/  LOP3.LUT R21, R21, 0xfffffffd, RZ, 0xc0, !PT ;  /* 0xfffffffd15157812 */ /* 0x000fe200078ec0ff */
[----:B------:R-:W-:Y:S01]  /*843d0*/  STL.64 [R1+0x2f8], R50 ;  /* 0x0002f83201007387 */ /* 0x000fe20000100a00 */
[----:B------:R-:W-:Y:S01]  /*843e0*/  LOP3.LUT R22, R22, 0xbfffffff, RZ, 0xc0, !PT ;  /* 0xbfffffff16167812 */ /* 0x000fe200078ec0ff */
[----:B------:R-:W1:Y:S03]  /*843f0*/  LDCU UR66, c[0x0][0x398] ;  /* 0x00007300ff4277ac */ /* 0x000e660008000800 */
[----:B------:R-:W-:Y:S01]  /*84400*/  @P0 LOP3.LUT R22, R22, 0x40000000, RZ, 0xfc, !PT ;  /* 0x4000000016160812 */ /* 0x000fe200078efcff */
[----:B------:R-:W1:Y:S01]  /*84410*/  LDCU UR73, c[0x0][0x398] ;  /* 0x00007300ff4977ac */ /* 0x000e620008000800 */
[----:B------:R-:W-:Y:S01]  /*84420*/  ISETP.GE.AND P0, PT, R38, UR37, PT ;  /* 0x0000002526007c0c */ /* 0x000fe2000bf06270 */
[----:B------:R-:W1:Y:S03]  /*84430*/  LDCU UR37, c[0x0][0x398] ;  /* 0x00007300ff2577ac */ /* 0x000e660008000800 */
[----:B------:R-:W-:Y:S01]  /*84440*/  ISETP.LT.AND P1, PT, R110, UR38, !P0 ;  /* 0x000000266e007c0c */ /* 0x000fe2000c721270 */
[----:B------:R-:W1:Y:S01]  /*84450*/  LDCU UR38, c[0x0][0x398] ;  /* 0x00007300ff2677ac */ /* 0x000e620008000800 */
[----:B------:R-:W-:-:S02]  /*84460*/  @P3 LOP3.LUT R21, R21, 0x2, RZ, 0xfc, !PT ;  /* 0x0000000215153812 */ /* 0x000fc400078efcff */
[----:B------:R-:W-:Y:S01]  /*84470*/  LOP3.LUT R22, R22, 0xfbffffff, RZ, 0xc0, !PT ;  /* 0xfbffffff16167812 */ /* 0x000fe200078ec0ff */
[----:B------:R-:W2:Y:S01]  /*84480*/  LDCU UR71, c[0x0][0x398] ;  /* 0x00007300ff4777ac */ /* 0x000ea20008000800 */
[----:B------:R-:W-:-:S07]  /*84490*/  LOP3.LUT R21, R21, 0xfffffffe, RZ, 0xc0, !PT ;  /* 0xfffffffe15157812 */ /* 0x000fce00078ec0ff */
[----:B------:R-:W-:Y:S02]  /*844a0*/  @P1 LOP3.LUT R22, R22, 0x4000000, RZ, 0xfc, !PT ;  /* 0x0400000016161812 */ /* 0x000fe400078efcff */
[----:B-1----:R-:W-:Y:S01]  /*844b0*/  ISETP.LT.AND P3, PT, R113, UR38, !P0 ;  /* 0x0000002671007c0c */ /* 0x002fe2000c761270 */
[----:B------:R-:W1:Y:S01]  /*844c0*/  LDCU UR38, c[0x0][0x398] ;  /* 0x00007300ff2677ac */ /* 0x000e620008000800 */
[----:B------:R-:W-:Y:S02]  /*844d0*/  @P2 LOP3.LUT R21, R21, 0x1, RZ, 0xfc, !PT ;  /* 0x0000000115152812 */ /* 0x000fe400078efcff */
[----:B------:R-:W-:Y:S02]  /*844e0*/  ISETP.LT.AND P2, PT, R112, UR37, !P0 ;  /* 0x0000002570007c0c */ /* 0x000fe4000c741270 */
[----:B------:R-:W-:Y:S02]  /*844f0*/  LOP3.LUT R22, R22, 0xdfffffff, RZ, 0xc0, !PT ;  /* 0xdfffffff16167812 */ /* 0x000fe400078ec0ff */
[----:B------:R-:W-:Y:S01]  /*84500*/  ISETP.LT.AND P1, PT, R111, UR40, !P0 ;  /* 0x000000286f007c0c */ /* 0x000fe2000c721270 */
[----:B------:R-:W-:Y:S01]  /*84510*/  VIADD R38, R252, 0x30 ;  /* 0x00000030fc267836 */ /* 0x000fe20000000000 */
[----:B------:R-:W1:Y:S03]  /*84520*/  LDCU UR40, c[0x0][0x398] ;  /* 0x00007300ff2877ac */ /* 0x000e660008000800 */
[----:B------:R-:W-:-:S04]  /*84530*/  @P3 LOP3.LUT R22, R22, 0x20000000, RZ, 0xfc, !PT ;  /* 0x2000000016163812 */ /* 0x000fc800078efcff */
[----:B------:R-:W-:-:S04]  /*84540*/  LOP3.LUT R22, R22, 0xefffffff, RZ, 0xc0, !PT ;  /* 0xefffffff16167812 */ /* 0x000fc800078ec0ff */
[----:B------:R-:W-:Y:S02]  /*84550*/  @P2 LOP3.LUT R22, R22, 0x10000000, RZ, 0xfc, !PT ;  /* 0x1000000016162812 */ /* 0x000fe400078efcff */
[----:B------:R-:W-:Y:S01]  /*84560*/  ISETP.LT.AND P3, PT, R109, UR36, !P0 ;  /* 0x000000246d007c0c */ /* 0x000fe2000c761270 */
[----:B------:R-:W1:Y:S01]  /*84570*/  LDCU.64 UR36, c[0x0][0x398] ;  /* 0x00007300ff2477ac */ /* 0x000e620008000a00 */
        /* <DEDUP_REMOVED lines=16> */
[----:B------:R-:W-:-:S04]  /*84680*/  ISETP.GE.AND P0, PT, R38, UR41, PT ;  /* 0x0000002926007c0c */ /* 0x000fc8000bf06270 */
[----:B-1----:R-:W-:Y:S02]  /*84690*/  ISETP.LT.AND P1, PT, R110, UR36, !P0 ;  /* 0x000000246e007c0c */ /* 0x002fe4000c721270 */
[----:B------:R-:W-:Y:S01]  /*846a0*/  LOP3.LUT R22, R22, 0xfffbffff, RZ, 0xc0, !PT ;  /* 0xfffbffff16167812 */ /* 0x000fe200078ec0ff */
[----:B------:R-:W-:Y:S01]  /*846b0*/  VIADD R38, R252, 0x2f ;  /* 0x0000002ffc267836 */ /* 0x000fe20000000000 */
[----:B------:R-:W-:Y:S01]  /*846c0*/  ISETP.LT.AND P3, PT, R113, UR38, !P0 ;  /* 0x0000002671007c0c */ /* 0x000fe2000c761270 */
[----:B------:R-:W1:Y:S01]  /*846d0*/  LDCU UR36, c[0x0][0x398] ;  /* 0x00007300ff2477ac */ /* 0x000e620008000800 */
[----:B------:R-:W-:Y:S01]  /*846e0*/  ISETP.LT.AND P2, PT, R112, UR40, !P0 ;  /* 0x0000002870007c0c */ /* 0x000fe2000c741270 */
[----:B------:R-:W1:Y:S06]  /*846f0*/  LDCU.64 UR40, c[0x0][0x398] ;  /* 0x00007300ff2877ac */ /* 0x000e6c0008000a00 */
        /* <DEDUP_REMOVED lines=29> */
[----:B------:R-:W-:Y:S01]  /*848d0*/  VIADD R38, R252, 0x2e ;  /* 0x0000002efc267836 */ /* 0x000fe20000000000 */
[----:B------:R-:W-:Y:S01]  /*848e0*/  ISETP.LT.AND P3, PT, R113, UR43, !P0 ;  /* 0x0000002b71007c0c */ /* 0x000fe2000c761270 */
[----:B------:R-:W1:Y:S01]  /*848f0*/  LDCU UR40, c[0x0][0x398] ;  /* 0x00007300ff2877ac */ /* 0x000e620008000800 */
[----:B------:R-:W-:-:S02]  /*84900*/  ISETP.LT.AND P2, PT, R112, UR44, !P0 ;  /* 0x0000002c70007c0c */ /* 0x000fc4000c741270 */
[----:B------:R-:W-:Y:S01]  /*84910*/  LOP3.LUT R25, R25, 0x7fffffff, RZ, 0xc0, !PT ;  /* 0x7fffffff19197812 */ /* 0x000fe200078ec0ff */
[----:B------:R-:W1:Y:S04]  /*84920*/  LDCU UR43, c[0x0][0x398] ;  /* 0x00007300ff2b77ac */ /* 0x000e680008000800 */
        /* <DEDUP_REMOVED lines=24> */
[----:B------:R-:W-:Y:S03]  /*84ab0*/  BAR.SYNC.DEFER_BLOCKING 0x0 ;  /* 0x0000000000007b1d */ /* 0x000fe60000010000 */
[----:B------:R-:W-:-:S03]  /*84ac0*/  @P1 LOP3.LUT R22, R22, 0x80, RZ, 0xfc, !PT ;  /* 0x0000008016161812 */ /* 0x000fc600078efcff */
        /* <DEDUP_REMOVED lines=14> */
[----:B------:R-:W1:Y:S01]  /*84bb0*/  LDCU UR37, c[0x0][0x398] ;  /* 0x00007300ff2577ac */ /* 0x000e620008000800 */
[----:B------:R-:W-:Y:S01]  /*84bc0*/  LOP3.LUT R26, R26, 0x7fffffff, RZ, 0xc0, !PT ;  /* 0x7fffffff1a1a7812 */ /* 0x000fe200078ec0ff */
[----:B------:R-:W1:Y:S04]  /*84bd0*/  LDCU UR38, c[0x0][0x398] ;  /* 0x00007300ff2677ac */ /* 0x000e680008000800 */
[----:B------:R-:W-:-:S02]  /*84be0*/  @P1 LOP3.LUT R22, R22, 0x4, RZ, 0xfc, !PT ;  /* 0x0000000416161812 */ /* 0x000fc400078efcff */
[----:B------:R-:W-:Y:S01]  /*84bf0*/  LOP3.LUT R27, R27, 0x7fffffff, RZ, 0xc0, !PT ;  /* 0x7fffffff1b1b7812 */ /* 0x000fe200078ec0ff */
[----:B------:R-:W1:Y:S01]  /*84c00*/  LDCU UR23, c[0x0][0x398] ;  /* 0x00007300ff1777ac */ /* 0x000e620008000800 */
[----:B------:R-:W-:-:S04]  /*84c10*/  LOP3.LUT R22, R22, 0xffffffdf, RZ, 0xc0, !PT ;  /* 0xffffffdf16167812 */ /* 0x000fc800078ec0ff */
[----:B------:R-:W-:Y:S02]  /*84c20*/  @P3 LOP3.LUT R22, R22, 0x20, RZ, 0xfc, !PT ;  /* 0x0000002016163812 */ /* 0x000fe400078efcff */
[----:B------:R-:W-:Y:S01]  /*84c30*/  ISETP.LT.AND P1, PT, R111, UR25, !P0 ;  /* 0x000000196f007c0c */ /* 0x000fe2000c721270 */
[----:B------:R-:W3:Y:S01]  /*84c40*/  LDCU.64 UR24, c[0x0][0x398] ;  /* 0x00007300ff1877ac */ /* 0x000ee20008000a00 */
        /* <DEDUP_REMOVED lines=17> */
[----:B------:R-:W-:-:S02]  /*84d60*/  ISETP.GE.AND P0, PT, R38, UR41, PT ;  /* 0x0000002926007c0c */ /* 0x000fc4000bf06270 */
[----:B------:R-:W-:Y:S01]  /*84d70*/  @P3 LOP3.LUT R22, R22, 0x2, RZ, 0xfc, !PT ;  /* 0x0000000216163812 */ /* 0x000fe200078efcff */
[----:B------:R-:W1:Y:S01]  /*84d80*/  LDCU UR41, c[0x0][0x398] ;  /* 0x00007300ff2977ac */ /* 0x000e620008000800 */
[----:B---3--:R-:W-:Y:S02]  /*84d90*/  ISETP.LT.AND P1, PT, R110, UR24, !P0 ;  /* 0x000000186e007c0c */ /* 0x008fe4000c721270 */
[----:B------:R-:W-:Y:S01]  /*84da0*/  ISETP.LT.AND P3, PT, R113, UR12, !P0 ;  /* 0x0000000c71007c0c */ /* 0x000fe2000c761270 */
[----:B------:R-:W3:Y:S01]  /*84db0*/  LDCU UR24, c[0x0][0x398] ;  /* 0x00007300ff1877ac */ /* 0x000ee20008000800 */
[----:B------:R-:W-:Y:S02]  /*84dc0*/  LOP3.LUT R23, R23, 0xfbffffff, RZ, 0xc0, !PT ;  /* 0xfbffffff17177812 */ /* 0x000fe400078ec0ff */
[----:B------:R-:W-:Y:S01]  /*84dd0*/  LOP3.LUT R22, R22, 0xfffffffe, RZ, 0xc0, !PT ;  /* 0xfffffffe16167812 */ /* 0x000fe200078ec0ff */
[----:B------:R-:W1:Y:S03]  /*84de0*/  LDCU UR27, c[0x0][0x398] ;  /* 0x00007300ff1b77ac */ /* 0x000e660008000800 */
[----:B------:R-:W-:-:S03]  /*84df0*/  @P2 LOP3.LUT R22, R22, 0x1, RZ, 0xfc, !PT ;  /* 0x0000000116162812 */ /* 0x000fc600078efcff */
        /* <DEDUP_REMOVED lines=32> */
[----:B------:R-:W1:Y:S01]  /*85000*/  LDCU.64 UR16, c[0x0][0x398] ;  /* 0x00007300ff1077ac */ /* 0x000e620008000a00 */
[----:B------:R-:W1:Y:S07]  /*85010*/  LDCU UR12, c[0x0][0x398] ;  /* 0x00007300ff0c77ac */ /* 0x000e6e0008000800 */
[----:B------:R-:W-:Y:S01]  /*85020*/  @P1 LOP3.LUT R23, R23, 0x40000, RZ, 0xfc, !PT ;  /* 0x0004000017171812 */ /* 0x000fe200078efcff */
[----:B--2---:R2:W-:Y:S03]  /*85030*/  STSM.16.M88.4 [R0], R40 ;  /* 0x0000002800007844 */ /* 0x0045e60000000200 */
[----:B------:R-:W-:Y:S01]  /*85040*/  LOP3.LUT R23, R23, 0xffdfffff, RZ, 0xc0, !PT ;  /* 0xffdfffff17177812 */ /* 0x000fe200078ec0ff */
[----:B------:R-:W-:Y:S01]  /*85050*/  IMAD.U32 R44, RZ, RZ, UR19 ;  /* 0x00000013ff2c7e24 */ /* 0x000fe2000f8e00ff */
[----:B------:R-:W-:Y:S01]  /*85060*/  ISETP.LT.AND P1, PT, R111, UR20, !P0 ;  /* 0x000000146f007c0c */ /* 0x000fe2000c721270 */
[----:B------:R-:W-:Y:S01]  /*85070*/  BAR.SYNC.DEFER_BLOCKING 0x0 ;  /* 0x0000000000007b1d */ /* 0x000fe20000010000 */
[----:B------:R-:W-:-:S04]  /*85080*/  @P3 LOP3.LUT R23, R23, 0x200000, RZ, 0xfc, !PT ;  /* 0x0020000017173812 */ /* 0x000fc800078efcff */
[----:B------:R-:W-:Y:S01]  /*85090*/  LOP3.LUT R23, R23, 0xffefffff, RZ, 0xc0, !PT ;  /* 0xffefffff17177812 */ /* 0x000fe200078ec0ff */
[----:B------:R-:W1:Y:S03]  /*850a0*/  LDCU UR19, c[0x0][0x398] ;  /* 0x00007300ff1377ac */ /* 0x000e660008000800 */
[----:B------:R-:W-:Y:S01]  /*850b0*/  @P2 LOP3.LUT R23, R23, 0x100000, RZ, 0xfc, !PT ;  /* 0x0010000017172812 */ /* 0x000fe200078efcff */
[----:B------:R-:W1:Y:S01]  /*850c0*/  LDCU UR22, c[0x0][0x398] ;  /* 0x00007300ff1677ac */ /* 0x000e620008000800 */
[----:B------:R-:W-:Y:S01]  /*850d0*/  ISETP.LT.AND P3, PT, R109, UR21, !P0 ;  /* 0x000000156d007c0c */ /* 0x000fe2000c761270 */
[----:B--2---:R-:W2:Y:S01]  /*850e0*/  LDL.LU R40, [R1+0x1580] ;  /* 0x0015800001287983 */ /* 0x004ea20000300800 */
[----:B------:R-:W-:Y:S01]  /*850f0*/  LOP3.LUT R23, R23, 0xfff7ffff, RZ, 0xc0, !PT ;  /* 0xfff7ffff17177812 */ /* 0x000fe200078ec0ff */
[----:B------:R-:W1:Y:S01]  /*85100*/  LDCU.64 UR20, c[0x0][0x398] ;  /* 0x00007300ff1477ac */ /* 0x000e620008000a00 */
[----:B------:R-:W-:Y:S01]  /*85110*/  ISETP.LT.AND P2, PT, R107, UR30, !P0 ;  /* 0x0000001e6b007c0c */ /* 0x000fe2000c741270 */
[----:B------:R-:W2:Y:S01]  /*85120*/  LDL.LU R41, [R1+0x1588] ;  /* 0x0015880001297983 */ /* 0x000ea20000300800 */
[----:B------:R-:W-:Y:S01]  /*85130*/  @P1 LOP3.LUT R23, R23, 0x80000, RZ, 0xfc, !PT ;  /* 0x0008000017171812 */ /* 0x000fe200078efcff */
[----:B------:R-:W1:Y:S02]  /*85140*/  LDCU UR30, c[0x0][0x398] ;  /* 0x00007300ff1e77ac */ /* 0x000e640008000800 */
[----:B------:R-:W2:Y:S01]  /*85150*/  LDL.LU R42, [R1+0x1520] ;  /* 0x00152000012a7983 */ /* 0x000ea20000300800 */
[----:B------:R-:W-:-:S02]  /*85160*/  LOP3.LUT R23, R23, 0xfffdffff, RZ, 0xc0, !PT ;  /* 0xfffdffff17177812 */ /* 0x000fc400078ec0ff */
[----:B------:R-:W-:Y:S01]  /*85170*/  ISETP.LT.AND P1, PT, R106, UR31, !P0 ;  /* 0x0000001f6a007c0c */ /* 0x000fe2000c721270 */
[----:B------:R-:W2:Y:S01]  /*85180*/  LDL.LU R43, [R1+0x1528] ;  /* 0x00152800012b7983 */ /* 0x000ea20000300800 */
[----:B------:R-:W-:Y:S01]  /*85190*/  @P3 LOP3.LUT R23, R23, 0x20000, RZ, 0xfc, !PT ;  /* 0x0002000017173812 */ /* 0x000fe200078efcff */
[----:B------:R-:W1:Y:S02]  /*851a0*/  LDCU UR31, c[0x0][0x398] ;  /* 0x00007300ff1f77ac */ /* 0x000e640008000800 */
[----:B------:R-:W1:Y:S01]  /*851b0*/  LDS.128 R48, [R37] ;  /* 0x0000000025307984 */ /* 0x000e620000000c00 */
[----:B------:R-:W-:Y:S02]  /*851c0*/  LOP3.LUT R23, R23, 0xfffeffff, RZ, 0xc0, !PT ;  /* 0xfffeffff17177812 */ /* 0x000fe400078ec0ff */
[----:B------:R-:W-:Y:S01]  /*851d0*/  ISETP.LT.AND P0, PT, R105, UR32, !P0 ;  /* 0x0000002069007c0c */ /* 0x000fe2000c701270 */
[----:B------:R-:W-:Y:S01]  /*851e0*/  BAR.SYNC.DEFER_BLOCKING 0x0 ;  /* 0x0000000000007b1d */ /* 0x000fe20000010000 */
[----:B------:R-:W-:-:S04]  /*851f0*/  @P2 LOP3.LUT R23, R23, 0x10000, RZ, 0xfc, !PT ;  /* 0x0001000017172812 */ /* 0x000fc800078efcff */
[----:B------:R-:W-:Y:S01]  /*85200*/  LOP3.LUT R23, R23, 0xffff7fff, RZ, 0xc0, !PT ;  /* 0xffff7fff17177812 */ /* 0x000fe200078ec0ff */
[----:B------:R-:W1:Y:S03]  /*85210*/  LDCU UR32, c[0x0][0x398] ;  /* 0x00007300ff2077ac */ /* 0x000e660008000800 */
[----:B------:R-:W-:-:S04]  /*85220*/  @P1 LOP3.LUT R23, R23, 0x8000, RZ, 0xfc, !PT ;  /* 0x0000800017171812 */ /* 0x000fc800078efcff */
[----:B------:R-:W-:-:S04]  /*85230*/  LOP3.LUT R23, R23, 0xffffbfff, RZ, 0xc0, !PT ;  /* 0xffffbfff17177812 */ /* 0x000fc800078ec0ff */
[----:B------:R-:W-:Y:S02]  /*85240*/  @P0 LOP3.LUT R23, R23, 0x4000, RZ, 0xfc, !PT ;  /* 0x0000400017170812 */ /* 0x000fe400078efcff */
[----:B------:R-:W-:-:S04]  /*85250*/  ISETP.GE.AND P0, PT, R38, UR25, PT ;  /* 0x0000001926007c0c */ /* 0x000fc8000bf06270 */
[----:B------:R-:W-:Y:S02]  /*85260*/  ISETP.LT.AND P1, PT, R110, UR14, !P0 ;  /* 0x0000000e6e007c0c */ /* 0x000fe4000c721270 */
[----:B------:R-:W-:Y:S02]  /*85270*/  ISETP.LT.AND P3, PT, R113, UR33, !P0 ;  /* 0x0000002171007c0c */ /* 0x000fe4000c761270 */
[----:B------:R-:W-:Y:S01]  /*85280*/  LOP3.LUT R23, R23, 0xfffffbff, RZ, 0xc0, !PT ;  /* 0xfffffbff17177812 */ /* 0x000fe200078ec0ff */
[----:B------:R-:W-:Y:S01]  /*85290*/  VIADD R38, R252, 0x2a ;  /* 0x0000002afc267836 */ /* 0x000fe20000000000 */
[----:B------:R-:W-:Y:S01]  /*852a0*/  ISETP.LT.AND P2, PT, R112, UR34, !P0 ;  /* 0x0000002270007c0c */ /* 0x000fe2000c741270 */
[----:B------:R-:W2:Y:S01]  /*852b0*/  LDCU UR33, c[0x0][0x398] ;  /* 0x00007300ff2177ac */ /* 0x000ea20008000800 */
[----:B------:R-:W2:Y:S05]  /*852c0*/  LDCU UR34, c[0x0][0x398] ;  /* 0x00007300ff2277ac */ /* 0x000eaa0008000800 */
[----:B------:R-:W-:-:S04]  /*852d0*/  @P1 LOP3.LUT R23, R23, 0x400, RZ, 0xfc, !PT ;  /* 0x0000040017171812 */ /* 0x000fc800078efcff */
[----:B------:R-:W-:-:S04]  /*852e0*/  LOP3.LUT R23, R23, 0xffffdfff, RZ, 0xc0, !PT ;  /* 0xffffdfff17177812 */ /* 0x000fc800078ec0ff */
[----:B------:R-:W-:Y:S02]  /*852f0*/  @P3 LOP3.LUT R23, R23, 0x2000, RZ, 0xfc, !PT ;  /* 0x0000200017173812 */ /* 0x000fe400078efcff */
[----:B------:R-:W-:Y:S01]  /*85300*/  ISETP.LT.AND P1, PT, R111, UR35, !P0 ;  /* 0x000000236f007c0c */ /* 0x000fe2000c721270 */
[----:B-1----:R-:W-:Y:S01]  /*85310*/  STL.64 [R1+0xb80], R48 ;  /* 0x000b803001007387 */ /* 0x002fe20000100a00 */
[----:B------:R-:W-:Y:S01]  /*85320*/  LOP3.LUT R23, R23, 0xffffefff, RZ, 0xc0, !PT ;  /* 0xffffefff17177812 */ /* 0x000fe200078ec0ff */
[----:B------:R-:W1:Y:S03]  /*85330*/  LDCU UR35, c[0x0][0x398] ;  /* 0x00007300ff2377ac */ /* 0x000e660008000800 */
[----:B------:R-:W-:Y:S02]  /*85340*/  @P2 LOP3.LUT R23, R23, 0x1000, RZ, 0xfc, !PT ;  /* 0x0000100017172812 */ /* 0x000fe400078efcff */
[----:B------:R-:W-:Y:S01]  /*85350*/  ISETP.LT.AND P3, PT, R109, UR42, !P0 ;  /* 0x0000002a6d007c0c */ /* 0x000fe2000c761270 */
[----:B------:R-:W-:Y:S01]  /*85360*/  STL.64 [R1+0xb88], R50 ;  /* 0x000b883201007387 */ /* 0x000fe20000100a00 */
        /* <DEDUP_REMOVED lines=11> */
[----:B----4-:R-:W-:Y:S02]  /*85420*/  ISETP.LT.AND P0, PT, R105, UR56, !P0 ;  /* 0x0000003869007c0c */ /* 0x010fe4000c701270 */
        /* <DEDUP_REMOVED lines=8> */
[----:B------:R-:W4:Y:S01]  /*854b0*/  LDCU UR13, c[0x0][0x398] ;  /* 0x00007300ff0d77ac */ /* 0x000f220008000800 */
[----:B------:R-:W-:Y:S02]  /*854c0*/  ISETP.LT.AND P3, PT, R113, UR50, !P0 ;  /* 0x0000003271007c0c */ /* 0x000fe4000c761270 */
[----:B------:R-:W-:Y:S01]  /*854d0*/  ISETP.LT.AND P2, PT, R112, UR51, !P0 ;  /* 0x0000003370007c0c */ /* 0x000fe2000c741270 */
[----:B------:R-:W1:Y:S01]  /*854e0*/  LDCU UR51, c[0x0][0x398] ;  /* 0x00007300ff3377ac */ /* 0x000e620008000800 */
[----:B------:R-:W1:Y:S07]  /*854f0*/  LDCU UR50, c[0x0][0x398] ;  /* 0x00007300ff3277ac */ /* 0x000e6e0008000800 */
[----:B------:R-:W-:-:S04]  /*85500*/  @P1 LOP3.LUT R23, R23, 0x4, RZ, 0xfc, !PT ;  /* 0x0000000417171812 */ /* 0x000fc800078efcff */
        /* <DEDUP_REMOVED lines=8> */
[----:B------:R-:W-:Y:S01]  /*85590*/  ISETP.LT.AND P1, PT, R106, UR58, !P0 ;  /* 0x0000003a6a007c0c */ /* 0x000fe2000c721270 */
[----:B------:R-:W1:Y:S01]  /*855a0*/  LDCU UR58, c[0x0][0x398] ;  /* 0x00007300ff3a77ac */ /* 0x000e620008000800 */
[----:B------:R-:W-:Y:S02]  /*855b0*/  ISETP.LT.AND P3, PT, R109, UR53, !P0 ;  /* 0x000000356d007c0c */ /* 0x000fe4000c761270 */
[----:B------:R-:W-:Y:S01]  /*855c0*/  ISETP.LT.AND P2, PT, R107, UR57, !P0 ;  /* 0x000000396b007c0c */ /* 0x000fe2000c741270 */
[----:B------:R-:W1:Y:S01]  /*855d0*/  LDCU.64 UR56, c[0x0][0x398] ;  /* 0x00007300ff3877ac */ /* 0x000e620008000a00 */
[----:B------:R-:W-:Y:S02]  /*855e0*/  ISETP.LT.AND P0, PT, R105, UR59, !P0 ;  /* 0x0000003b69007c0c */ /* 0x000fe4000c701270 */
[----:B------:R-:W-:Y:S01]  /*855f0*/  LOP3.LUT R23, R23, 0xfffffffd, RZ, 0xc0, !PT ;  /* 0xfffffffd17177812 */ /* 0x000fe200078ec0ff */
[----:B------:R-:W1:Y:S04]  /*85600*/  LDCU UR59, c[0x0][0x398] ;  /* 0x00007300ff3b77ac */ /* 0x000e680008000800 */
[----:B------:R-:W-:Y:S01]  /*85610*/  @P1 LOP3.LUT R24, R24, 0x80000000, RZ, 0xfc, !PT ;  /* 0x8000000018181812 */ /* 0x000fe200078efcff */
[----:B------:R-:W1:Y:S03]  /*85620*/  LDCU UR53, c[0x0][0x398] ;  /* 0x00007300ff3577ac */ /* 0x000e660008000800 */
[----:B------:R-:W-:-:S04]  /*85630*/  LOP3.LUT R24, R24, 0xbfffffff, RZ, 0xc0, !PT ;  /* 0xbfffffff18187812 */ /* 0x000fc800078ec0ff */
[----:B------:R-:W-:Y:S02]  /*85640*/  @P0 LOP3.LUT R24, R24, 0x40000000, RZ, 0xfc, !PT ;  /* 0x4000000018180812 */ /* 0x000fe400078efcff */
[----:B------:R-:W-:Y:S01]  /*85650*/  ISETP.GE.AND P0, PT, R38, UR15, PT ;  /* 0x0000000f26007c0c */ /* 0x000fe2000bf06270 */
[----:B------:R-:W1:Y:S03]  /*85660*/  LDCU.64 UR14, c[0x0][0x398] ;  /* 0x00007300ff0e77ac */ /* 0x000e660008000a00 */
[----:B------:R-:W-:Y:S02]  /*85670*/  ISETP.LT.AND P1, PT, R110, UR20, !P0 ;  /* 0x000000146e007c0c */ /* 0x000fe4000c721270 */
[----:B------:R-:W-:Y:S02]  /*85680*/  @P3 LOP3.LUT R23, R23, 0x2, RZ, 0xfc, !PT ;  /* 0x0000000217173812 */ /* 0x000fe400078efcff */
[----:B------:R-:W-:-:S02]  /*85690*/  ISETP.LT.AND P3, PT, R113, UR5, !P0 ;  /* 0x0000000571007c0c */ /* 0x000fc4000c761270 */
[----:B------:R-:W-:Y:S02]  /*856a0*/  LOP3.LUT R24, R24, 0xfbffffff, RZ, 0xc0, !PT ;  /* 0xfbffffff18187812 */ /* 0x000fe400078ec0ff */
[----:B------:R-:W-:-:S05]  /*856b0*/  LOP3.LUT R23, R23, 0xfffffffe, RZ, 0xc0, !PT ;  /* 0xfffffffe17177812 */ /* 0x000fca00078ec0ff */
[----:B------:R-:W-:Y:S02]  /*856c0*/  @P1 LOP3.LUT R24, R24, 0x4000000, RZ, 0xfc, !PT ;  /* 0x0400000018181812 */ /* 0x000fe400078efcff */
[----:B------:R-:W-:Y:S02]  /*856d0*/  @P2 LOP3.LUT R23, R23, 0x1, RZ, 0xfc, !PT ;  /* 0x0000000117172812 */ /* 0x000fe400078efcff */
[----:B------:R-:W-:Y:S02]  /*856e0*/  ISETP.LT.AND P2, PT, R112, UR6, !P0 ;  /* 0x0000000670007c0c */ /* 0x000fe4000c741270 */
[----:B------:R-:W-:-:S04]  /*856f0*/  LOP3.LUT R24, R24, 0xdfffffff, RZ, 0xc0, !PT ;  /* 0xdfffffff18187812 */ /* 0x000fc800078ec0ff */
[----:B------:R-:W-:Y:S02]  /*85700*/  @P3 LOP3.LUT R24, R24, 0x20000000, RZ, 0xfc, !PT ;  /* 0x2000000018183812 */ /* 0x000fe400078efcff */
[----:B------:R-:W-:Y:S01]  /*85710*/  ISETP.LT.AND P1, PT, R111, UR7, !P0 ;  /* 0x000000076f007c0c */ /* 0x000fe2000c721270 */
[----:B------:R-:W-:Y:S01]  /*85720*/  VIADD R38, R252, 0x28 ;  /* 0x00000028fc267836 */ /* 0x000fe20000000000 */
[----:B------:R-:W-:Y:S01]  /*85730*/  LOP3.LUT R24, R24, 0xefffffff, RZ, 0xc0, !PT ;  /* 0xefffffff18187812 */ /* 0x000fe200078ec0ff */
[----:B------:R-:W-:Y:S01]  /*85740*/  UMOV UR5, UR18 ;  /* 0x0000001200057c82 */ /* 0x000fe20008000000 */
[----:B------:R-:W-:Y:S01]  /*85750*/  ISETP.LT.AND P3, PT, R109, UR8, !P0 ;  /* 0x000000086d007c0c */ /* 0x000fe2000c761270 */
[----:B------:R-:W1:Y:S01]  /*85760*/  LDCU.64 UR6, c[0x0][0x398] ;  /* 0x00007300ff0677ac */ /* 0x000e620008000a00 */
        /* <DEDUP_REMOVED lines=21> */
[----:B-1----:R-:W-:Y:S01]  /*858c0*/  ISETP.LT.AND P1, PT, R110, UR14, !P0 ;  /* 0x0000000e6e007c0c */ /* 0x002fe2000c721270 */
[----:B------:R-:W1:Y:S01]  /*858d0*/  LDCU UR14, c[0x0][0x398] ;  /* 0x00007300ff0e77ac */ /* 0x000e620008000800 */
[----:B------:R-:W-:Y:S02]  /*858e0*/  ISETP.LT.AND P3, PT, R113, UR70, !P0 ;  /* 0x0000004671007c0c */ /* 0x000fe4000c761270 */
[----:B------:R-:W-:Y:S01]  /*858f0*/  LOP3.LUT R24, R24, 0xfffbffff, RZ, 0xc0, !PT ;  /* 0xfffbffff18187812 */ /* 0x000fe200078ec0ff */
[----:B------:R-:W1:Y:S01]  /*85900*/  LDCU UR70, c[0x0][0x398] ;  /* 0x00007300ff4677ac */ /* 0x000e620008000800 */
[----:B------:R-:W-:-:S07]  /*85910*/  ISETP.LT.AND P2, PT, R112, UR69, !P0 ;  /* 0x0000004570007c0c */ /* 0x000fce000c741270 */
        /* <DEDUP_REMOVED lines=29> */
[----:B--2---:R2:W-:Y:S01]  /*85af0*/  STSM.16.M88.4 [R0], R40 ;  /* 0x0000002800007844 */ /* 0x0045e20000000200 */
[----:B------:R-:W-:Y:S01]  /*85b00*/  ISETP.LT.AND P3, PT, R113, UR77, !P0 ;  /* 0x0000004d71007c0c */ /* 0x000fe2000c761270 */
[----:B------:R-:W3:Y:S01]  /*85b10*/  LDCU.64 UR20, c[0x0][0x398] ;  /* 0x00007300ff1477ac */ /* 0x000ee20008000a00 */
[----:B------:R-:W-:Y:S01]  /*85b20*/  ISETP.LT.AND P2, PT, R112, UR76, !P0 ;  /* 0x0000004c70007c0c */ /* 0x000fe2000c741270 */
[----:B------:R-:W-:Y:S01]  /*85b30*/  BAR.SYNC.DEFER_BLOCKING 0x0 ;  /* 0x0000000000007b1d */ /* 0x000fe20000010000 */
[----:B-1----:R-:W-:-:S05]  /*85b40*/  IMAD.U32 R39, RZ, RZ, UR5 ;  /* 0x00000005ff277e24 */ /* 0x002fca000f8e00ff */
[----:B------:R-:W1:Y:S02]  /*85b50*/  LDCU UR5, c[0x0][0x398] ;  /* 0x00007300ff0577ac */ /* 0x000e640008000800 */
[----:B------:R-:W-:Y:S01]  /*85b60*/  @P1 LOP3.LUT R24, R24, 0x400, RZ, 0xfc, !PT ;  /* 0x0000040018181812 */ /* 0x000fe200078efcff */
[----:B------:R-:W1:Y:S03]  /*85b70*/  LDCU UR6, c[0x0][0x398] ;  /* 0x00007300ff0677ac */ /* 0x000e660008000800 */
[----:B------:R-:W-:Y:S01]  /*85b80*/  LOP3.LUT R24, R24, 0xffffdfff, RZ, 0xc0, !PT ;  /* 0xffffdfff18187812 */ /* 0x000fe200078ec0ff */
[----:B--2---:R-:W2:Y:S01]  /*85b90*/  LDL.LU R40, [R1+0x14b0] ;  /* 0x0014b00001287983 */ /* 0x004ea20000300800 */
[----:B------:R-:W-:Y:S01]  /*85ba0*/  LOP3.LUT R28, R28, 0x7fffffff, RZ, 0xc0, !PT ;  /* 0x7fffffff1c1c7812 */ /* 0x000fe200078ec0ff */
[----:B------:R-:W1:Y:S01]  /*85bb0*/  LDCU UR77, c[0x0][0x398] ;  /* 0x00007300ff4d77ac */ /* 0x000e620008000800 */
[----:B------:R-:W-:Y:S01]  /*85bc0*/  @P3 LOP3.LUT R24, R24, 0x2000, RZ, 0xfc, !PT ;  /* 0x0000200018183812 */ /* 0x000fe200078efcff */
[----:B------:R-:W2:Y:S01]  /*85bd0*/  LDL.LU R41, [R1+0x14b8] ;  /* 0x0014b80001297983 */ /* 0x000ea20000300800 */
[----:B------:R-:W-:Y:S01]  /*85be0*/  ISETP.LT.AND P1, PT, R111, UR73, !P0 ;  /* 0x000000496f007c0c */ /* 0x000fe2000c721270 */
[----:B------:R-:W1:Y:S01]  /*85bf0*/  LDCU UR76, c[0x0][0x398] ;  /* 0x00007300ff4c77ac */ /* 0x000e620008000800 */
[----:B------:R-:W-:Y:S01]  /*85c00*/  LOP3.LUT R24, R24, 0xffffefff, RZ, 0xc0, !PT ;  /* 0xffffefff18187812 */ /* 0x000fe200078ec0ff */
[----:B------:R-:W2:Y:S01]  /*85c10*/  LDL.LU R42, [R1+0x1440] ;  /* 0x00144000012a7983 */ /* 0x000ea20000300800 */
[----:B------:R-:W-:Y:S01]  /*85c20*/  ISETP.LT.AND P3, PT, R109, UR72, !P0 ;  /* 0x000000486d007c0c */ /* 0x000fe2000c761270 */
[----:B------:R-:W1:Y:S01]  /*85c30*/  LDCU UR72, c[0x0][0x398] ;  /* 0x00007300ff4877ac */ /* 0x000e620008000800 */
[----:B------:R-:W-:Y:S01]  /*85c40*/  @P2 LOP3.LUT R24, R24, 0x1000, RZ, 0xfc, !PT ;  /* 0x0000100018182812 */ /* 0x000fe200078efcff */
[----:B------:R-:W2:Y:S01]  /*85c50*/  LDL.LU R43, [R1+0x1448] ;  /* 0x00144800012b7983 */ /* 0x000ea20000300800 */
[----:B------:R-:W1:Y:S02]  /*85c60*/  LDCU UR73, c[0x0][0x398] ;  /* 0x00007300ff4977ac */ /* 0x000e640008000800 */
[----:B------:R-:W-:Y:S01]  /*85c70*/  LOP3.LUT R24, R24, 0xfffff7ff, RZ, 0xc0, !PT ;  /* 0xfffff7ff18187812 */ /* 0x000fe200078ec0ff */
[----:B------:R-:W1:Y:S03]  /*85c80*/  LDS.128 R48, [R37] ;  /* 0x0000000025307984 */ /* 0x000e660000000c00 */
[----:B------:R-:W-:Y:S01]  /*85c90*/  @P1 LOP3.LUT R24, R24, 0x800, RZ, 0xfc, !PT ;  /* 0x0000080018181812 */ /* 0x000fe200078efcff */
[----:B------:R-:W-:Y:S01]  /*85ca0*/  BAR.SYNC.DEFER_BLOCKING 0x0 ;  /* 0x0000000000007b1d */ /* 0x000fe20000010000 */
[----:B------:R-:W-:-:S02]  /*85cb0*/  ISETP.LT.AND P2, PT, R107, UR71, !P0 ;  /* 0x000000476b007c0c */ /* 0x000fc4000c741270 */
[----:B------:R-:W-:Y:S02]  /*85cc0*/  LOP3.LUT R24, R24, 0xfffffdff, RZ, 0xc0, !PT ;  /* 0xfffffdff18187812 */ /* 0x000fe400078ec0ff */
[----:B------:R-:W-:Y:S01]  /*85cd0*/  ISETP.LT.AND P1, PT, R106, UR63, !P0 ;  /* 0x0000003f6a007c0c */ /* 0x000fe2000c721270 */
[----:B------:R-:W1:Y:S01]  /*85ce0*/  LDCU UR71, c[0x0][0x398] ;  /* 0x00007300ff4777ac */ /* 0x000e620008000800 */
        /* <DEDUP_REMOVED lines=14> */
[----:B-1----:R-:W-:Y:S01]  /*85dd0*/  STL.64 [R1+0xb70], R48 ;  /* 0x000b703001007387 */ /* 0x002fe20000100a00 */
[----:B---3--:R-:W-:Y:S01]  /*85de0*/  ISETP.LT.AND P3, PT, R113, UR24, !P0 ;  /* 0x0000001871007c0c */ /* 0x008fe2000c761270 */
[----:B------:R-:W1:Y:S01]  /*85df0*/  LDCU.64 UR24, c[0x0][0x398] ;  /* 0x00007300ff1877ac */ /* 0x000e620008000a00 */
[----:B------:R-:W-:Y:S01]  /*85e00*/  ISETP.LT.AND P2, PT, R112, UR41, !P0 ;  /* 0x0000002970007c0c */ /* 0x000fe2000c741270 */
[----:B------:R-:W3:Y:S01]  /*85e10*/  LDCU UR41, c[0x0][0x398] ;  /* 0x00007300ff2977ac */ /* 0x000ee20008000800 */
        /* <DEDUP_REMOVED lines=11> */
[----:B------:R-:W-:Y:S01]  /*85ed0*/  STL.64 [R1+0xb78], R50 ;  /* 0x000b783201007387 */ /* 0x000fe20000100a00 */
[----:B------:R-:W-:Y:S01]  /*85ee0*/  ISETP.LT.AND P3, PT, R109, UR46, !P0 ;  /* 0x0000002e6d007c0c */ /* 0x000fe2000c761270 */
[----:B------:R-:W1:Y:S01]  /*85ef0*/  LDCU UR46, c[0x0][0x398] ;  /* 0x00007300ff2e77ac */ /* 0x000e620008000800 */
[----:B------:R-:W-:Y:S02]  /*85f00*/  ISETP.LT.AND P2, PT, R107, UR65, !P0 ;  /* 0x000000416b007c0c */ /* 0x000fe4000c741270 */
[----:B------:R-:W-:Y:S01]  /*85f10*/  ISETP.LT.AND P0, PT, R105, UR68, !P0 ;  /* 0x0000004469007c0c */ /* 0x000fe2000c701270 */
[----:B------:R-:W1:Y:S01]  /*85f20*/  LDCU UR68, c[0x0][0x398] ;  /* 0x00007300ff4477ac */ /* 0x000e620008000800 */
[----:B------:R-:W-:Y:S01]  /*85f30*/  LOP3.LUT R24, R24, 0xfffffffd, RZ, 0xc0, !PT ;  /* 0xfffffffd18187812 */ /* 0x000fe200078ec0ff */
[----:B------:R-:W1:Y:S04]  /*85f40*/  LDCU UR65, c[0x0][0x398] ;  /* 0x00007300ff4177ac */ /* 0x000e680008000800 */
        /* <DEDUP_REMOVED lines=8> */
[----:B-1----:R-:W-:Y:S01]  /*85fd0*/  ISETP.LT.AND P3, PT, R110, UR24, !P0 ;  /* 0x000000186e007c0c */ /* 0x002fe2000c761270 */
[----:B------:R-:W1:Y:S01]  /*85fe0*/  LDCU UR7, c[0x0][0x398] ;  /* 0x00007300ff0777ac */ /* 0x000e620008000800 */
[----:B------:R-:W-:-:S04]  /*85ff0*/  LOP3.LUT R24, R24, 0xfffffffe, RZ, 0xc0, !PT ;  /* 0xfffffffe18187812 */ /* 0x000fc800078ec0ff */
[----:B------:R-:W-:Y:S02]  /*86000*/  @P2 LOP3.LUT R24, R24, 0x1, RZ, 0xfc, !PT ;  /* 0x0000000118182812 */ /* 0x000fe400078efcff */
[----:B------:R-:W-:Y:S01]  /*86010*/  ISETP.LT.AND P2, PT, R113, UR47, !P0 ;  /* 0x0000002f71007c0c */ /* 0x000fe2000c741270 */
[----:B------:R-:W1:Y:S01]  /*86020*/  LDCU UR47, c[0x0][0x398] ;  /* 0x00007300ff2f77ac */ /* 0x000e620008000800 */
[----:B------:R-:W-:-:S03]  /*86030*/  ISETP.LT.AND P1, PT, R112, UR46, !P0 ;  /* 0x0000002e70007c0c */ /* 0x000fc6000c721270 */
[----:B------:R-:W-:Y:S01]  /*86040*/  @P3 LOP3.LUT R25, R25, 0x4000000, RZ, 0xfc, !PT ;  /* 0x0400000019193812 */ /* 0x000fe200078efcff */
[----:B------:R-:W1:Y:S03]  /*86050*/  LDCU UR46, c[0x0][0x398] ;  /* 0x00007300ff2e77ac */ /* 0x000e660008000800 */
[----:B------:R-:W-:-:S04]  /*86060*/  LOP3.LUT R25, R25, 0xdfffffff, RZ, 0xc0, !PT ;  /* 0xdfffffff19197812 */ /* 0x000fc800078ec0ff */
[----:B------:R-:W-:-:S04]  /*86070*/  @P2 LOP3.LUT R25, R25, 0x20000000, RZ, 0xfc, !PT ;  /* 0x2000000019192812 */ /* 0x000fc800078efcff */
[----:B------:R-:W-:-:S04]  /*86080*/  LOP3.LUT R25, R25, 0xefffffff, RZ, 0xc0, !PT ;  /* 0xefffffff19197812 */ /* 0x000fc800078ec0ff */
[----:B------:R-:W-:Y:S02]  /*86090*/  @P1 LOP3.LUT R25, R25, 0x10000000, RZ, 0xfc, !PT ;  /* 0x1000000019191812 */ /* 0x000fe400078efcff */
[----:B------:R-:W-:Y:S01]  /*860a0*/  ISETP.LT.AND P1, PT, R111, UR32, !P0 ;  /* 0x000000206f007c0c */ /* 0x000fe2000c721270 */
[----:B------:R-:W4:Y:S01]  /*860b0*/  LDCU UR32, c[0x0][0x398] ;  /* 0x00007300ff2077ac */ /* 0x000f220008000800 */
[----:B---3--:R-:W-:Y:S02]  /*860c0*/  ISETP.LT.AND P3, PT, R109, UR41, !P0 ;  /* 0x000000296d007c0c */ /* 0x008fe4000c761270 */
[----:B------:R-:W-:Y:S01]  /*860d0*/  LOP3.LUT R25, R25, 0xf7ffffff, RZ, 0xc0, !PT ;  /* 0xf7ffffff19197812 */ /* 0x000fe200078ec0ff */
[----:B------:R-:W3:Y:S01]  /*860e0*/  LDCU UR41, c[0x0][0x398] ;  /* 0x00007300ff2977ac */ /* 0x000ee20008000800 */
[----:B-1----:R-:W-:-:S07]  /*860f0*/  ISETP.LT.AND P2, PT, R107, UR47, !P0 ;  /* 0x0000002f6b007c0c */ /* 0x002fce000c741270 */
        /* <DEDUP_REMOVED lines=14> */
[----:B------:R-:W1:Y:S03]  /*861e0*/  LDCU.64 UR16, c[0x0][0x398] ;  /* 0x00007300ff1077ac */ /* 0x000e660008000a00 */
[----:B------:R-:W-:Y:S02]  /*861f0*/  ISETP.LT.AND P2, PT, R110, UR20, !P0 ;  /* 0x000000146e007c0c */ /* 0x000fe4000c741270 */
[----:B---3--:R-:W-:Y:S01]  /*86200*/  ISETP.LT.AND P1, PT, R113, UR41, !P0 ;  /* 0x0000002971007c0c */ /* 0x008fe2000c721270 */
[----:B------:R-:W3:Y:S01]  /*86210*/  LDCU UR41, c[0x0][0x398] ;  /* 0x00007300ff2977ac */ /* 0x000ee20008000800 */
[----:B------:R-:W-:-:S09]  /*86220*/  LOP3.LUT R25, R25, 0xfffbffff, RZ, 0xc0, !PT ;  /* 0xfffbffff19197812 */ /* 0x000fd200078ec0ff */
[----:B------:R-:W-:Y:S02]  /*86230*/  @P2 LOP3.LUT R25, R25, 0x40000, RZ, 0xfc, !PT ;  /* 0x0004000019192812 */ /* 0x000fe400078efcff */
[----:B------:R-:W-:Y:S01]  /*86240*/  ISETP.LT.AND P2, PT, R112, UR42, !P0 ;  /* 0x0000002a70007c0c */ /* 0x000fe2000c741270 */
[----:B------:R-:W1:Y:S01]  /*86250*/  LDCU UR42, c[0x0][0x398] ;  /* 0x00007300ff2a77ac */ /* 0x000e620008000800 */
[----:B------:R-:W-:-:S04]  /*86260*/  LOP3.LUT R25, R25, 0xffdfffff, RZ, 0xc0, !PT ;  /* 0xffdfffff19197812 */ /* 0x000fc800078ec0ff */
[----:B------:R-:W-:Y:S02]  /*86270*/  @P1 LOP3.LUT R25, R25, 0x200000, RZ, 0xfc, !PT ;  /* 0x0020000019191812 */ /* 0x000fe400078efcff */
[----:B------:R-:W-:Y:S01]  /*86280*/  ISETP.LT.AND P1, PT, R111, UR33, !P0 ;  /* 0x000000216f007c0c */ /* 0x000fe2000c721270 */
[----:B------:R-:W-:Y:S01]  /*86290*/  VIADD R38, R252, 0x23 ;  /* 0x00000023fc267836 */ /* 0x000fe20000000000 */
[----:B------:R-:W-:Y:S01]  /*862a0*/  LOP3.LUT R25, R25, 0xffefffff, RZ, 0xc0, !PT ;  /* 0xffefffff19197812 */ /* 0x000fe200078ec0ff */
[----:B------:R-:W1:Y:S03]  /*862b0*/  LDCU UR33, c[0x0][0x398] ;  /* 0x00007300ff2177ac */ /* 0x000e660008000800 */
[----:B------:R-:W-:Y:S02]  /*862c0*/  @P2 LOP3.LUT R25, R25, 0x100000, RZ, 0xfc, !PT ;  /* 0x0010000019192812 */ /* 0x000fe400078efcff */
[----:B----4-:R-:W-:Y:S01]  /*862d0*/  ISETP.LT.AND P3, PT, R109, UR32, !P0 ;  /* 0x000000206d007c0c */ /* 0x010fe2000c761270 */
[----:B------:R-:W4:Y:S01]  /*862e0*/  LDCU UR32, c[0x0][0x398] ;  /* 0x00007300ff2077ac */ /* 0x000f220008000800 */
[----:B------:R-:W-:-:S04]  /*862f0*/  LOP3.LUT R25, R25, 0xfff7ffff, RZ, 0xc0, !PT ;  /* 0xfff7ffff19197812 */ /* 0x000fc800078ec0ff */
[----:B------:R-:W-:Y:S02]  /*86300*/  @P1 LOP3.LUT R25, R25, 0x80000, RZ, 0xfc, !PT ;  /* 0x0008000019191812 */ /* 0x000fe400078efcff */
[----:B---3--:R-:W-:Y:S02]  /*86310*/  ISETP.LT.AND P2, PT, R107, UR41, !P0 ;  /* 0x000000296b007c0c */ /* 0x008fe4000c741270 */
[----:B------:R-:W-:-:S04]  /*86320*/  LOP3.LUT R25, R25, 0xfffdffff, RZ, 0xc0, !PT ;  /* 0xfffdffff19197812 */ /* 0x000fc800078ec0ff */
[----:B------:R-:W-:Y:S02]  /*86330*/  @P3 LOP3.LUT R25, R25, 0x20000, RZ, 0xfc, !PT ;  /* 0x0002000019193812 */ /* 0x000fe400078efcff */
[----:B------:R-:W-:Y:S01]  /*86340*/  ISETP.LT.AND P1, PT, R106, UR40, !P0 ;  /* 0x000000286a007c0c */ /* 0x000fe2000c721270 */
[----:B------:R-:W3:Y:S01]  /*86350*/  LDCU.64 UR40, c[0x0][0x398] ;  /* 0x00007300ff2877ac */ /* 0x000ee20008000a00 */
[----:B------:R-:W-:-:S04]  /*86360*/  LOP3.LUT R25, R25, 0xfffeffff, RZ, 0xc0, !PT ;  /* 0xfffeffff19197812 */ /* 0x000fc800078ec0ff */
[----:B------:R-:W-:Y:S02]  /*86370*/  @P2 LOP3.LUT R25, R25, 0x10000, RZ, 0xfc, !PT ;  /* 0x0001000019192812 */ /* 0x000fe400078efcff */
[----:B-1----:R-:W-:Y:S01]  /*86380*/  ISETP.LT.AND P0, PT, R105, UR46, !P0 ;  /* 0x0000002e69007c0c */ /* 0x002fe2000c701270 */
        /* <DEDUP_REMOVED lines=8> */
[----:B------:R-:W-:Y:S01]  /*86410*/  ISETP.LT.AND P3, PT, R113, UR42, !P0 ;  /* 0x0000002a71007c0c */ /* 0x000fe2000c761270 */
[----:B------:R-:W1:Y:S01]  /*86420*/  LDCU UR42, c[0x0][0x398] ;  /* 0x00007300ff2a77ac */ /* 0x000e620008000800 */
[----:B------:R-:W-:-:S02]  /*86430*/  LOP3.LUT R25, R25, 0xfffffbff, RZ, 0xc0, !PT ;  /* 0xfffffbff19197812 */ /* 0x000fc400078ec0ff */
[----:B------:R-:W-:Y:S01]  /*86440*/  ISETP.LT.AND P2, PT, R112, UR33, !P0 ;  /* 0x0000002170007c0c */ /* 0x000fe2000c741270 */
[----:B------:R-:W1:Y:S06]  /*86450*/  LDCU UR33, c[0x0][0x398] ;  /* 0x00007300ff2177ac */ /* 0x000e6c0008000800 */
[----:B------:R-:W-:-:S04]  /*86460*/  @P1 LOP3.LUT R25, R25, 0x400, RZ, 0xfc, !PT ;  /* 0x0000040019191812 */ /* 0x000fc800078efcff */
[----:B------:R-:W-:-:S04]  /*86470*/  LOP3.LUT R25, R25, 0xffffdfff, RZ, 0xc0, !PT ;  /* 0xffffdfff19197812 */ /* 0x000fc800078ec0ff */
[----:B------:R-:W-:Y:S02]  /*86480*/  @P3 LOP3.LUT R25, R25, 0x2000, RZ, 0xfc, !PT ;  /* 0x0000200019193812 */ /* 0x000fe400078efcff */
[----:B----4-:R-:W-:Y:S01]  /*86490*/  ISETP.LT.AND P1, PT, R111, UR32, !P0 ;  /* 0x000000206f007c0c */ /* 0x010fe2000c721270 */
[----:B------:R-:W4:Y:S01]  /*864a0*/  LDCU UR32, c[0x0][0x398] ;  /* 0x00007300ff2077ac */ /* 0x000f220008000800 */
[----:B------:R-:W-:-:S04]  /*864b0*/  LOP3.LUT R25, R25, 0xffffefff, RZ, 0xc0, !PT ;  /* 0xffffefff19197812 */ /* 0x000fc800078ec0ff */
[----:B------:R-:W-:Y:S02]  /*864c0*/  @P2 LOP3.LUT R25, R25, 0x1000, RZ, 0xfc, !PT ;  /* 0x0000100019192812 */ /* 0x000fe400078efcff */
[----:B------:R-:W-:Y:S01]  /*864d0*/  ISETP.LT.AND P3, PT, R109, UR62, !P0 ;  /* 0x0000003e6d007c0c */ /* 0x000fe2000c761270 */
[----:B--2---:R2:W-:Y:S01]  /*864e0*/  STSM.16.M88.4 [R0], R40 ;  /* 0x0000002800007844 */ /* 0x0045e20000000200 */
[----:B------:R-:W-:Y:S01]  /*864f0*/  LOP3.LUT R25, R25, 0xfffff7ff, RZ, 0xc0, !PT ;  /* 0xfffff7ff19197812 */ /* 0x000fe200078ec0ff */
[----:B------:R-:W1:Y:S01]  /*86500*/  LDCU UR62, c[0x0][0x398] ;  /* 0x00007300ff3e77ac */ /* 0x000e620008000800 */
[----:B------:R-:W-:Y:S01]  /*86510*/  ISETP.LT.AND P2, PT, R107, UR37, !P0 ;  /* 0x000000256b007c0c */ /* 0x000fe2000c741270 */
[----:B------:R-:W-:Y:S01]  /*86520*/  BAR.SYNC.DEFER_BLOCKING 0x0 ;  /* 0x0000000000007b1d */ /* 0x000fe20000010000 */
[----:B------:R-:W-:-:S04]  /*86530*/  @P1 LOP3.LUT R25, R25, 0x800, RZ, 0xfc, !PT ;  /* 0x0000080019191812 */ /* 0x000fc800078efcff */
[----:B------:R-:W-:-:S04]  /*86540*/  LOP3.LUT R25, R25, 0xfffffdff, RZ, 0xc0, !PT ;  /* 0xfffffdff19197812 */ /* 0x000fc800078ec0ff */
[----:B------:R-:W-:Y:S02]  /*86550*/  @P3 LOP3.LUT R25, R25, 0x200, RZ, 0xfc, !PT ;  /* 0x0000020019193812 */ /* 0x000fe400078efcff */
[----:B------:R-:W-:Y:S01]  /*86560*/  ISETP.LT.AND P1, PT, R106, UR36, !P0 ;  /* 0x000000246a007c0c */ /* 0x000fe2000c721270 */
[----:B------:R-:W1:Y:S01]  /*86570*/  LDCU.64 UR36, c[0x0][0x398] ;  /* 0x00007300ff2477ac */ /* 0x000e620008000a00 */
[----:B------:R-:W-:Y:S01]  /*86580*/  LOP3.LUT R25, R25, 0xfffffeff, RZ, 0xc0, !PT ;  /* 0xfffffeff19197812 */ /* 0x000fe200078ec0ff */
[----:B--2---:R-:W2:Y:S03]  /*86590*/  LDL.LU R40, [R1+0x13d0] ;  /* 0x0013d00001287983 */ /* 0x004ea60000300800 */
[----:B------:R-:W-:Y:S01]  /*865a0*/  @P2 LOP3.LUT R25, R25, 0x100, RZ, 0xfc, !PT ;  /* 0x0000010019192812 */ /* 0x000fe200078efcff */
[----:B------:R-:W2:Y:S01]  /*865b0*/  LDL.LU R41, [R1+0x13d8] ;  /* 0x0013d80001297983 */ /* 0x000ea20000300800 */
[----:B---3--:R-:W-:Y:S01]  /*865c0*/  ISETP.LT.AND P0, PT, R105, UR40, !P0 ;  /* 0x0000002869007c0c */ /* 0x008fe2000c701270 */
[----:B------:R-:W3:Y:S01]  /*865d0*/  LDCU UR40, c[0x0][0x398] ;  /* 0x00007300ff2877ac */ /* 0x000ee20008000800 */
[----:B------:R-:W-:Y:S01]  /*865e0*/  LOP3.LUT R25, R25, 0xffffff7f, RZ, 0xc0, !PT ;  /* 0xffffff7f19197812 */ /* 0x000fe200078ec0ff */
[----:B------:R-:W2:Y:S03]  /*865f0*/  LDL.LU R42, [R1+0x1360] ;  /* 0x00136000012a7983 */ /* 0x000ea60000300800 */
[----:B------:R-:W-:Y:S01]  /*86600*/  @P1 LOP3.LUT R25, R25, 0x80, RZ, 0xfc, !PT ;  /* 0x0000008019191812 */ /* 0x000fe200078efcff */
[----:B------:R-:W2:Y:S01]  /*86610*/  LDL.LU R43, [R1+0x1368] ;  /* 0x00136800012b7983 */ /* 0x000ea20000300800 */
[----:B------:R-:W-:-:S02]  /*86620*/  IADD3 R38, PT, PT, R252, 0x22, RZ ;  /* 0x00000022fc267810 */ /* 0x000fc40007ffe0ff */
[----:B------:R-:W-:Y:S01]  /*86630*/  LOP3.LUT R25, R25, 0xffffffbf, RZ, 0xc0, !PT ;  /* 0xffffffbf19197812 */ /* 0x000fe200078ec0ff */
[----:B------:R-:W3:Y:S03]  /*86640*/  LDS.128 R48, [R37] ;  /* 0x0000000025307984 */ /* 0x000ee60000000c00 */
[----:B------:R-:W-:Y:S01]  /*86650*/  @P0 LOP3.LUT R25, R25, 0x40, RZ, 0xfc, !PT ;  /* 0x0000004019190812 */ /* 0x000fe200078efcff */
[----:B------:R-:W-:Y:S01]  /*86660*/  BAR.SYNC.DEFER_BLOCKING 0x0 ;  /* 0x0000000000007b1d */ /* 0x000fe20000010000 */
[----:B------:R-:W-:-:S04]  /*86670*/  ISETP.GE.AND P0, PT, R38, UR21, PT ;  /* 0x0000001526007c0c */ /* 0x000fc8000bf06270 */
[----:B-1----:R-:W-:Y:S01]  /*86680*/  ISETP.LT.AND P1, PT, R110, UR24, !P0 ;  /* 0x000000186e007c0c */ /* 0x002fe2000c721270 */
[----:B------:R-:W1:Y:S01]  /*86690*/  LDCU.64 UR20, c[0x0][0x398] ;  /* 0x00007300ff1477ac */ /* 0x000e620008000a00 */
[----:B------:R-:W-:Y:S02]  /*866a0*/  ISETP.LT.AND P3, PT, R113, UR42, !P0 ;  /* 0x0000002a71007c0c */ /* 0x000fe4000c761270 */
[----:B------:R-:W-:Y:S01]  /*866b0*/  LOP3.LUT R25, R25, 0xfffffffb, RZ, 0xc0, !PT ;  /* 0xfffffffb19197812 */ /* 0x000fe200078ec0ff */
[----:B------:R-:W-:Y:S01]  /*866c0*/  VIADD R38, R252, 0x21 ;  /* 0x00000021fc267836 */ /* 0x000fe20000000000 */
[----:B------:R-:W-:Y:S01]  /*866d0*/  ISETP.LT.AND P2, PT, R112, UR33, !P0 ;  /* 0x0000002170007c0c */ /* 0x000fe2000c741270 */
[----:B------:R-:W1:Y:S06]  /*866e0*/  LDCU UR42, c[0x0][0x398] ;  /* 0x00007300ff2a77ac */ /* 0x000e6c0008000800 */
[----:B------:R-:W-:-:S04]  /*866f0*/  @P1 LOP3.LUT R25, R25, 0x4, RZ, 0xfc, !PT ;  /* 0x0000000419191812 */ /* 0x000fc800078efcff */
[----:B------:R-:W-:-:S04]  /*86700*/  LOP3.LUT R25, R25, 0xffffffdf, RZ, 0xc0, !PT ;  /* 0xffffffdf19197812 */ /* 0x000fc800078ec0ff */
[----:B------:R-:W-:Y:S02]  /*86710*/  @P3 LOP3.LUT R25, R25, 0x20, RZ, 0xfc, !PT ;  /* 0x0000002019193812 */ /* 0x000fe400078efcff */
[----:B----4-:R-:W-:Y:S01]  /*86720*/  ISETP.LT.AND P1, PT, R111, UR32, !P0 ;  /* 0x000000206f007c0c */ /* 0x010fe2000c721270 */
[----:B------:R-:W4:Y:S01]  /*86730*/  LDCU.64 UR32, c[0x0][0x398] ;  /* 0x00007300ff2077ac */ /* 0x000f220008000a00 */
[----:B------:R-:W-:-:S04]  /*86740*/  LOP3.LUT R25, R25, 0xffffffef, RZ, 0xc0, !PT ;  /* 0xffffffef19197812 */ /* 0x000fc800078ec0ff */
[----:B------:R-:W-:-:S04]  /*86750*/  @P2 LOP3.LUT R25, R25, 0x10, RZ, 0xfc, !PT ;  /* 0x0000001019192812 */ /* 0x000fc800078efcff */
[----:B------:R-:W-:-:S04]  /*86760*/  LOP3.LUT R25, R25, 0xfffffff7, RZ, 0xc0, !PT ;  /* 0xfffffff719197812 */ /* 0x000fc800078ec0ff */
[----:B------:R-:W-:Y:S02]  /*86770*/  @P1 LOP3.LUT R25, R25, 0x8, RZ, 0xfc, !PT ;  /* 0x0000000819191812 */ /* 0x000fe400078efcff */
[----:B------:R-:W-:Y:S02]  /*86780*/  ISETP.LT.AND P1, PT, R106, UR43, !P0 ;  /* 0x0000002b6a007c0c */ /* 0x000fe4000c721270 */
[----:B------:R-:W-:Y:S01]  /*86790*/  ISETP.LT.AND P3, PT, R109, UR61, !P0 ;  /* 0x0000003d6d007c0c */ /* 0x000fe2000c761270 */
[----:B---3--:R-:W-:Y:S01]  /*867a0*/  STL.64 [R1+0xb60], R48 ;  /* 0x000b603001007387 */ /* 0x008fe20000100a00 */
[----:B------:R-:W-:Y:S01]  /*867b0*/  ISETP.LT.AND P2, PT, R107, UR60, !P0 ;  /* 0x0000003c6b007c0c */ /* 0x000fe2000c741270 */
[----:B------:R-:W3:Y:S01]  /*867c0*/  LDCU UR61, c[0x0][0x398] ;  /* 0x00007300ff3d77ac */ /* 0x000ee20008000800 */
[----:B------:R-:W-:-:S07]  /*867d0*/  ISETP.LT.AND P0, PT, R105, UR36, !P0 ;  /* 0x0000002469007c0c */ /* 0x000fce000c701270 */
[----:B------:R-:W-:Y:S02]  /*867e0*/  @P1 LOP3.LUT R26, R26, 0x80000000, RZ, 0xfc, !PT ;  /* 0x800000001a1a1812 */ /* 0x000fe400078efcff */
[----:B------:R-:W-:Y:S01]  /*867f0*/  LOP3.LUT R25, R25, 0xfffffffd, RZ, 0xc0, !PT ;  /* 0xfffffffd19197812 */ /* 0x000fe200078ec0ff */
[----:B------:R-:W-:Y:S01]  /*86800*/  STL.64 [R1+0xb68], R50 ;  /* 0x000b683201007387 */ /* 0x000fe20000100a00 */
[----:B------:R-:W-:Y:S01]  /*86810*/  LOP3.LUT R26, R26, 0xbfffffff, RZ, 0xc0, !PT ;  /* 0xbfffffff1a1a7812 */ /* 0x000fe200078ec0ff */
[----:B------:R-:W2:Y:S03]  /*86820*/  LDCU UR60, c[0x0][0x398] ;  /* 0x00007300ff3c77ac */ /* 0x000ea60008000800 */
[----:B------:R-:W-:Y:S01]  /*86830*/  @P0 LOP3.LUT R26, R26, 0x40000000, RZ, 0xfc, !PT ;  /* 0x400000001a1a0812 */ /* 0x000fe200078efcff */
[----:B------:R-:W2:Y:S01]  /*86840*/  LDCU UR36, c[0x0][0x398] ;  /* 0x00007300ff2477ac */ /* 0x000ea20008000800 */
[----:B------:R-:W-:-:S02]  /*86850*/  ISETP.GE.AND P0, PT, R38, UR17, PT ;  /* 0x0000001126007c0c */ /* 0x000fc4000bf06270 */
[----:B------:R-:W-:Y:S01]  /*86860*/  @P3 LOP3.LUT R25, R25, 0x2, RZ, 0xfc, !PT ;  /* 0x0000000219193812 */ /* 0x000fe200078efcff */
[----:B------:R-:W3:Y:S01]  /*86870*/  LDCU.64 UR16, c[0x0][0x398] ;  /* 0x00007300ff1077ac */ /* 0x000ee20008000a00 */
[----:B-1----:R-:W-:Y:S02]  /*86880*/  ISETP.LT.AND P1, PT, R110, UR20, !P0 ;  /* 0x000000146e007c0c */ /* 0x002fe4000c721270 */
[----:B------:R-:W-:Y:S02]  /*86890*/  ISETP.LT.AND P3, PT, R113, UR71, !P0 ;  /* 0x0000004771007c0c */ /* 0x000fe4000c761270 */
[----:B------:R-:W-:Y:S01]  /*868a0*/  LOP3.LUT R26, R26, 0xfbffffff, RZ, 0xc0, !PT ;  /* 0xfbffffff1a1a7812 */ /* 0x000fe200078ec0ff */
[----:B------:R-:W-:Y:S01]  /*868b0*/  VIADD R38, R252, 0x20 ;  /* 0x00000020fc267836 */ /* 0x000fe20000000000 */
        /* <DEDUP_REMOVED lines=23> */
[----:B----4-:R-:W-:Y:S01]  /*86a30*/  ISETP.LT.AND P0, PT, R105, UR32, !P0 ;  /* 0x0000002069007c0c */ /* 0x010fe2000c701270 */
[----:B------:R-:W4:Y:S01]  /*86a40*/  LDCU UR32, c[0x0][0x398] ;  /* 0x00007300ff2077ac */ /* 0x000f220008000800 */
[----:B------:R-:W-:-:S04]  /*86a50*/  LOP3.LUT R26, R26, 0xff7fffff, RZ, 0xc0, !PT ;  /* 0xff7fffff1a1a7812 */ /* 0x000fc800078ec0ff */
[----:B------:R-:W-:-:S04]  /*86a60*/  @P1 LOP3.LUT R26, R26, 0x800000, RZ, 0xfc, !PT ;  /* 0x008000001a1a1812 */ /* 0x000fc800078efcff */
[----:B------:R-:W-:-:S04]  /*86a70*/  LOP3.LUT R26, R26, 0xffbfffff, RZ, 0xc0, !PT ;  /* 0xffbfffff1a1a7812 */ /* 0x000fc800078ec0ff */
[----:B------:R-:W-:Y:S02]  /*86a80*/  @P0 LOP3.LUT R26, R26, 0x400000, RZ, 0xfc, !PT ;  /* 0x004000001a1a0812 */ /* 0x000fe400078efcff */
[----:B------:R-:W-:Y:S02]  /*86a90*/  ISETP.GE.AND P0, PT, R38, UR25, PT ;  /* 0x0000001926007c0c */ /* 0x000fe4000bf06270 */
[----:B------:R-:W-:Y:S01]  /*86aa0*/  LOP3.LUT R26, R26, 0xfffbffff, RZ, 0xc0, !PT ;  /* 0xfffbffff1a1a7812 */ /* 0x000fe200078ec0ff */
[----:B------:R-:W-:Y:S01]  /*86ab0*/  VIADD R38, R252, 0x1f ;  /* 0x0000001ffc267836 */ /* 0x000fe20000000000 */
[----:B---3--:R-:W-:Y:S01]  /*86ac0*/  ISETP.LT.AND P2, PT, R110, UR16, !P0 ;  /* 0x000000106e007c0c */ /* 0x008fe2000c741270 */
[----:B------:R-:W3:Y:S01]  /*86ad0*/  LDCU.64 UR24, c[0x0][0x398] ;  /* 0x00007300ff1877ac */ /* 0x000ee20008000a00 */
[----:B-1----:R-:W-:Y:S01]  /*86ae0*/  ISETP.LT.AND P1, PT, R113, UR42, !P0 ;  /* 0x0000002a71007c0c */ /* 0x002fe2000c721270 */
[----:B------:R-:W1:Y:S10]  /*86af0*/  LDCU UR42, c[0x0][0x398] ;  /* 0x00007300ff2a77ac */ /* 0x000e740008000800 */
        /* <DEDUP_REMOVED lines=14> */
[----:B------:R-:W1:Y:S01]  /*86be0*/  LDCU.64 UR42, c[0x0][0x398] ;  /* 0x00007300ff2a77ac */ /* 0x000e620008000a00 */
        /* <DEDUP_REMOVED lines=15> */
[----:B------:R-:W1:Y:S01]  /*86ce0*/  LDCU.64 UR20, c[0x0][0x398] ;  /* 0x00007300ff1477ac */ /* 0x000e620008000a00 */
[----:B------:R-:W-:Y:S02]  /*86cf0*/  ISETP.LT.AND P3, PT, R113, UR40, !P0 ;  /* 0x0000002871007c0c */ /* 0x000fe4000c761270 */
[----:B------:R-:W-:Y:S01]  /*86d00*/  ISETP.LT.AND P2, PT, R112, UR62, !P0 ;  /* 0x0000003e70007c0c */ /* 0x000fe2000c741270 */
[----:B------:R-:W1:Y:S01]  /*86d10*/  LDCU UR62, c[0x0][0x398] ;  /* 0x00007300ff3e77ac */ /* 0x000e620008000800 */
[----:B------:R-:W-:-:S02]  /*86d20*/  LOP3.LUT R30, R30, 0x7fffffff, RZ, 0xc0, !PT ;  /* 0x7fffffff1e1e7812 */ /* 0x000fc400078ec0ff */
        /* <DEDUP_REMOVED lines=19> */
[----:B------:R-:W1:Y:S01]  /*86e60*/  LDCU.64 UR38, c[0x0][0x398] ;  /* 0x00007300ff2677ac */ /* 0x000e620008000a00 */
[----:B------:R-:W-:-:S04]  /*86e70*/  LOP3.LUT R26, R26, 0xfffffeff, RZ, 0xc0, !PT ;  /* 0xfffffeff1a1a7812 */ /* 0x000fc800078ec0ff */
[----:B------:R-:W-:Y:S02]  /*86e80*/  @P2 LOP3.LUT R26, R26, 0x100, RZ, 0xfc, !PT ;  /* 0x000001001a1a2812 */ /* 0x000fe400078efcff */
[----:B---3--:R-:W-:Y:S01]  /*86e90*/  ISETP.LT.AND P0, PT, R105, UR24, !P0 ;  /* 0x0000001869007c0c */ /* 0x008fe2000c701270 */
[----:B------:R-:W3:Y:S01]  /*86ea0*/  LDCU UR24, c[0x0][0x398] ;  /* 0x00007300ff1877ac */ /* 0x000ee20008000800 */
[----:B------:R-:W-:-:S04]  /*86eb0*/  LOP3.LUT R26, R26, 0xffffff7f, RZ, 0xc0, !PT ;  /* 0xffffff7f1a1a7812 */ /* 0x000fc800078ec0ff */
[----:B------:R-:W-:-:S04]  /*86ec0*/  @P1 LOP3.LUT R26, R26, 0x80, RZ, 0xfc, !PT ;  /* 0x000000801a1a1812 */ /* 0x000fc800078efcff */
[----:B------:R-:W-:-:S04]  /*86ed0*/  LOP3.LUT R26, R26, 0xffffffbf, RZ, 0xc0, !PT ;  /* 0xffffffbf1a1a7812 */ /* 0x000fc800078ec0ff */
[----:B------:R-:W-:Y:S02]  /*86ee0*/  @P0 LOP3.LUT R26, R26, 0x40, RZ, 0xfc, !PT ;  /* 0x000000401a1a0812 */ /* 0x000fe400078efcff */
[----:B------:R-:W-:Y:S02]  /*86ef0*/  ISETP.GE.AND P0, PT, R38, UR17, PT ;  /* 0x0000001126007c0c */ /* 0x000fe4000bf06270 */
[----:B------:R-:W-:Y:S01]  /*86f00*/  LOP3.LUT R26, R26, 0xfffffffb, RZ, 0xc0, !PT ;  /* 0xfffffffb1a1a7812 */ /* 0x000fe200078ec0ff */
[----:B--2---:R2:W-:Y:S01]  /*86f10*/  STSM.16.M88.4 [R0], R40 ;  /* 0x0000002800007844 */ /* 0x0045e20000000200 */
[----:B-1----:R-:W-:Y:S01]  /*86f20*/  ISETP.LT.AND P1, PT, R110, UR38, !P0 ;  /* 0x000000266e007c0c */ /* 0x002fe2000c721270 */
[----:B------:R-:W-:Y:S01]  /*86f30*/  VIADD R38, R252, 0x1d ;  /* 0x0000001dfc267836 */ /* 0x000fe20000000000 */
[----:B------:R-:W-:Y:S01]  /*86f40*/  ISETP.LT.AND P3, PT, R113, UR34, !P0 ;  /* 0x0000002271007c0c */ /* 0x000fe2000c761270 */
[----:B------:R-:W1:Y:S01]  /*86f50*/  LDCU.64 UR16, c[0x0][0x398] ;  /* 0x00007300ff1077ac */ /* 0x000e620008000a00 */
[----:B------:R-:W-:Y:S01]  /*86f60*/  ISETP.LT.AND P2, PT, R112, UR35, !P0 ;  /* 0x0000002370007c0c */ /* 0x000fe2000c741270 */
[----:B------:R-:W-:Y:S06]  /*86f70*/  BAR.SYNC.DEFER_BLOCKING 0x0 ;  /* 0x0000000000007b1d */ /* 0x000fec0000010000 */
[----:B------:R-:W1:Y:S02]  /*86f80*/  LDCU.64 UR34, c[0x0][0x398] ;  /* 0x00007300ff2277ac */ /* 0x000e640008000a00 */
[----:B------:R-:W-:Y:S01]  /*86f90*/  @P1 LOP3.LUT R26, R26, 0x4, RZ, 0xfc, !PT ;  /* 0x000000041a1a1812 */ /* 0x000fe200078efcff */
[----:B--2---:R-:W2:Y:S01]  /*86fa0*/  LDL.LU R40, [R1+0x12f0] ;  /* 0x0012f00001287983 */ /* 0x004ea20000300800 */
[----:B------:R-:W1:Y:S02]  /*86fb0*/  LDCU UR38, c[0x0][0x398] ;  /* 0x00007300ff2677ac */ /* 0x000e640008000800 */
[----:B------:R-:W-:-:S02]  /*86fc0*/  LOP3.LUT R26, R26, 0xffffffdf, RZ, 0xc0, !PT ;  /* 0xffffffdf1a1a7812 */ /* 0x000fc400078ec0ff */
[----:B------:R-:W-:Y:S01]  /*86fd0*/  ISETP.LT.AND P1, PT, R111, UR44, !P0 ;  /* 0x0000002c6f007c0c */ /* 0x000fe2000c721270 */
[----:B------:R-:W2:Y:S01]  /*86fe0*/  LDL.LU R41, [R1+0x12f8] ;  /* 0x0012f80001297983 */ /* 0x000ea20000300800 */
[----:B------:R-:W-:Y:S01]  /*86ff0*/  @P3 LOP3.LUT R26, R26, 0x20, RZ, 0xfc, !PT ;  /* 0x000000201a1a3812 */ /* 0x000fe200078efcff */
[----:B------:R-:W1:Y:S02]  /*87000*/  LDCU UR44, c[0x0][0x398] ;  /* 0x00007300ff2c77ac */ /* 0x000e640008000800 */
[----:B------:R-:W2:Y:S01]  /*87010*/  LDL.LU R42, [R1+0x1160] ;  /* 0x00116000012a7983 */ /* 0x000ea20000300800 */
[----:B------:R-:W-:Y:S02]  /*87020*/  LOP3.LUT R26, R26, 0xffffffef, RZ, 0xc0, !PT ;  /* 0xffffffef1a1a7812 */ /* 0x000fe400078ec0ff */
[----:B------:R-:W-:Y:S01]  /*87030*/  ISETP.LT.AND P3, PT, R109, UR45, !P0 ;  /* 0x0000002d6d007c0c */ /* 0x000fe2000c761270 */
[----:B------:R-:W2:Y:S01]  /*87040*/  LDL.LU R43, [R1+0x1168] ;  /* 0x00116800012b7983 */ /* 0x000ea20000300800 */
[----:B------:R-:W-:Y:S01]  /*87050*/  @P2 LOP3.LUT R26, R26, 0x10, RZ, 0xfc, !PT ;  /* 0x000000101a1a2812 */ /* 0x000fe200078efcff */
[----:B------:R-:W1:Y:S02]  /*87060*/  LDCU UR45, c[0x0][0x398] ;  /* 0x00007300ff2d77ac */ /* 0x000e640008000800 */
[----:B------:R-:W3:Y:S01]  /*87070*/  LDS.128 R48, [R37] ;  /* 0x0000000025307984 */ /* 0x000ee20000000c00 */
[----:B------:R-:W-:-:S02]  /*87080*/  LOP3.LUT R26, R26, 0xfffffff7, RZ, 0xc0, !PT ;  /* 0xfffffff71a1a7812 */ /* 0x000fc400078ec0ff */
[----:B------:R-:W-:Y:S01]  /*87090*/  ISETP.LT.AND P2, PT, R107, UR48, !P0 ;  /* 0x000000306b007c0c */ /* 0x000fe2000c741270 */
[----:B------:R-:W-:Y:S01]  /*870a0*/  BAR.SYNC.DEFER_BLOCKING 0x0 ;  /* 0x0000000000007b1d */ /* 0x000fe20000010000 */
[----:B------:R-:W-:Y:S02]  /*870b0*/  @P1 LOP3.LUT R26, R26, 0x8, RZ, 0xfc, !PT ;  /* 0x000000081a1a1812 */ /* 0x000fe400078efcff */
[----:B------:R-:W-:Y:S02]  /*870c0*/  ISETP.LT.AND P1, PT, R106, UR49, !P0 ;  /* 0x000000316a007c0c */ /* 0x000fe4000c721270 */
[----:B------:R-:W-:Y:S01]  /*870d0*/  ISETP.LT.AND P0, PT, R105, UR20, !P0 ;  /* 0x0000001469007c0c */ /* 0x000fe2000c701270 */
[----:B------:R-:W1:Y:S01]  /*870e0*/  LDCU UR48, c[0x0][0x398] ;  /* 0x00007300ff3077ac */ /* 0x000e620008000800 */
[----:B------:R-:W-:Y:S01]  /*870f0*/  LOP3.LUT R26, R26, 0xfffffffd, RZ, 0xc0, !PT ;  /* 0xfffffffd1a1a7812 */ /* 0x000fe200078ec0ff */
[----:B------:R-:W1:Y:S08]  /*87100*/  LDCU UR49, c[0x0][0x398] ;  /* 0x00007300ff3177ac */ /* 0x000e700008000800 */
[----:B------:R-:W-:Y:S01]  /*87110*/  @P1 LOP3.LUT R27, R27, 0x80000000, RZ, 0xfc, !PT ;  /* 0x800000001b1b1812 */ /* 0x000fe200078efcff */
[----:B------:R-:W2:Y:S03]  /*87120*/  LDCU UR20, c[0x0][0x398] ;  /* 0x00007300ff1477ac */ /* 0x000ea60008000800 */
[----:B------:R-:W-:-:S04]  /*87130*/  LOP3.LUT R27, R27, 0xbfffffff, RZ, 0xc0, !PT ;  /* 0xbfffffff1b1b7812 */ /* 0x000fc800078ec0ff */
[----:B------:R-:W-:Y:S02]  /*87140*/  @P0 LOP3.LUT R27, R27, 0x40000000, RZ, 0xfc, !PT ;  /* 0x400000001b1b0812 */ /* 0x000fe400078efcff */
[----:B------:R-:W-:Y:S01]  /*87150*/  ISETP.GE.AND P0, PT, R38, UR43, PT ;  /* 0x0000002b26007c0c */ /* 0x000fe2000bf06270 */
[----:B------:R-:W2:Y:S03]  /*87160*/  LDCU UR43, c[0x0][0x398] ;  /* 0x00007300ff2b77ac */ /* 0x000ea60008000800 */
[----:B-1----:R-:W-:Y:S02]  /*87170*/  ISETP.LT.AND P1, PT, R110, UR34, !P0 ;  /* 0x000000226e007c0c */ /* 0x002fe4000c721270 */
[----:B------:R-:W-:Y:S02]  /*87180*/  @P3 LOP3.LUT R26, R26, 0x2, RZ, 0xfc, !PT ;  /* 0x000000021a1a3812 */ /* 0x000fe400078efcff */
[----:B------:R-:W-:Y:S01]  /*87190*/  ISETP.LT.AND P3, PT, R113, UR59, !P0 ;  /* 0x0000003b71007c0c */ /* 0x000fe2000c761270 */
[----:B------:R-:W1:Y:S01]  /*871a0*/  LDCU UR59, c[0x0][0x398] ;  /* 0x00007300ff3b77ac */ /* 0x000e620008000800 */
[----:B------:R-:W-:-:S02]  /*871b0*/  LOP3.LUT R27, R27, 0xfbffffff, RZ, 0xc0, !PT ;  /* 0xfbffffff1b1b7812 */ /* 0x000fc400078ec0ff */
[----:B------:R-:W-:-:S05]  /*871c0*/  LOP3.LUT R26, R26, 0xfffffffe, RZ, 0xc0, !PT ;  /* 0xfffffffe1a1a7812 */ /* 0x000fca00078ec0ff */
[----:B------:R-:W-:Y:S02]  /*871d0*/  @P1 LOP3.LUT R27, R27, 0x4000000, RZ, 0xfc, !PT ;  /* 0x040000001b1b1812 */ /* 0x000fe400078efcff */
        /* <DEDUP_REMOVED lines=19> */
[----:B---3--:R-:W-:Y:S01]  /*87310*/  STL.64 [R1+0xb50], R48 ;  /* 0x000b503001007387 */ /* 0x008fe20000100a00 */
[----:B------:R-:W-:Y:S01]  /*87320*/  LOP3.LUT R27, R27, 0xff7fffff, RZ, 0xc0, !PT ;  /* 0xff7fffff1b1b7812 */ /* 0x000fe200078ec0ff */
[----:B------:R-:W3:Y:S03]  /*87330*/  LDCU UR16, c[0x0][0x398] ;  /* 0x00007300ff1077ac */ /* 0x000ee60008000800 */
[----:B------:R-:W-:Y:S02]  /*87340*/  @P1 LOP3.LUT R27, R27, 0x800000, RZ, 0xfc, !PT ;  /* 0x008000001b1b1812 */ /* 0x000fe400078efcff */
[----:B------:R-:W-:-:S02]  /*87350*/  IADD3 R38, PT, PT, R252, 0x1c, RZ ;  /* 0x0000001cfc267810 */ /* 0x000fc40007ffe0ff */
[----:B------:R-:W-:-:S04]  /*87360*/  LOP3.LUT R27, R27, 0xffbfffff, RZ, 0xc0, !PT ;  /* 0xffbfffff1b1b7812 */ /* 0x000fc800078ec0ff */
[----:B------:R-:W-:Y:S02]  /*87370*/  @P0 LOP3.LUT R27, R27, 0x400000, RZ, 0xfc, !PT ;  /* 0x004000001b1b0812 */ /* 0x000fe400078efcff */
[----:B------:R-:W-:Y:S02]  /*87380*/  ISETP.GE.AND P0, PT, R38, UR39, PT ;  /* 0x0000002726007c0c */ /* 0x000fe4000bf06270 */
[----:B------:R-:W-:Y:S01]  /*87390*/  LOP3.LUT R27, R27, 0xfffbffff, RZ, 0xc0, !PT ;  /* 0xfffbffff1b1b7812 */ /* 0x000fe200078ec0ff */
[----:B------:R-:W-:Y:S01]  /*873a0*/  VIADD R38, R252, 0x1b ;  /* 0x0000001bfc267836 */ /* 0x000fe20000000000 */
[----:B-1----:R-:W-:Y:S01]  /*873b0*/  ISETP.LT.AND P1, PT, R110, UR26, !P0 ;  /* 0x0000001a6e007c0c */ /* 0x002fe2000c721270 */
[----:B------:R-:W-:Y:S01]  /*873c0*/  STL.64 [R1+0xb58], R50 ;  /* 0x000b583201007387 */ /* 0x000fe20000100a00 */
[----:B------:R-:W-:Y:S01]  /*873d0*/  ISETP.LT.AND P3, PT, R113, UR8, !P0 ;  /* 0x0000000871007c0c */ /* 0x000fe2000c761270 */
[----:B------:R-:W1:Y:S01]  /*873e0*/  LDCU UR39, c[0x0][0x398] ;  /* 0x00007300ff2777ac */ /* 0x000e620008000800 */
[----:B------:R-:W-:Y:S01]  /*873f0*/  ISETP.LT.AND P2, PT, R112, UR9, !P0 ;  /* 0x0000000970007c0c */ /* 0x000fe2000c741270 */
[----:B------:R-:W1:Y:S08]  /*87400*/  LDCU.64 UR8, c[0x0][0x398] ;  /* 0x00007300ff0877ac */ /* 0x000e700008000a00 */
[----:B------:R-:W-:-:S04]  /*87410*/  @P1 LOP3.LUT R27, R27, 0x40000, RZ, 0xfc, !PT ;  /* 0x000400001b1b1812 */ /* 0x000fc800078efcff */
        /* <DEDUP_REMOVED lines=72> */
[----:B------:R-:W-:Y:S02]  /*878a0*/  ISETP.LT.AND P1, PT, R106, UR7, !P0 ;  /* 0x000000076a007c0c */ /* 0x000fe4000c721270 */
[----:B------:R-:W-:Y:S01]  /*878b0*/  ISETP.LT.AND P3, PT, R109, UR6, !P0 ;  /* 0x000000066d007c0c */ /* 0x000fe2000c761270 */
[----:B--2---:R2:W-:Y:S01]  /*878c0*/  STSM.16.M88.4 [R0], R40 ;  /* 0x0000002800007844 */ /* 0x0045e20000000200 */
[----:B------:R-:W-:Y:S01]  /*878d0*/  ISETP.LT.AND P2, PT, R107, UR14, !P0 ;  /* 0x0000000e6b007c0c */ /* 0x000fe2000c741270 */
[----:B------:R-:W1:Y:S01]  /*878e0*/  LDCU.64 UR6, c[0x0][0x398] ;  /* 0x00007300ff0677ac */ /* 0x000e620008000a00 */
[----:B------:R-:W-:Y:S01]  /*878f0*/  ISETP.LT.AND P0, PT, R105, UR4, !P0 ;  /* 0x0000000469007c0c */ /* 0x000fe2000c701270 */
[----:B------:R-:W-:Y:S06]  /*87900*/  BAR.SYNC.DEFER_BLOCKING 0x0 ;  /* 0x0000000000007b1d */ /* 0x000fec0000010000 */
[----:B------:R-:W-:Y:S01]  /*87910*/  @P1 LOP3.LUT R28, R28, 0x80000000, RZ, 0xfc, !PT ;  /* 0x800000001c1c1812 */ /* 0x000fe200078efcff */
[----:B------:R-:W1:Y:S03]  /*87920*/  LDCU.64 UR14, c[0x0][0x398] ;  /* 0x00007300ff0e77ac */ /* 0x000e660008000a00 */
[----:B------:R-:W-:Y:S01]  /*87930*/  LOP3.LUT R28, R28, 0xbfffffff, RZ, 0xc0, !PT ;  /* 0xbfffffff1c1c7812 */ /* 0x000fe200078ec0ff */
[----:B------:R-:W1:Y:S01]  /*87940*/  LDCU UR4, c[0x0][0x398] ;  /* 0x00007300ff0477ac */ /* 0x000e620008000800 */
[----:B--2---:R-:W2:Y:S02]  /*87950*/  LDL.LU R40, [R1+0xce0] ;  /* 0x000ce00001287983 */ /* 0x004ea40000300800 */
[----:B------:R-:W-:-:S02]  /*87960*/  @P0 LOP3.LUT R28, R28, 0x40000000, RZ, 0xfc, !PT ;  /* 0x400000001c1c0812 */ /* 0x000fc400078efcff */
[----:B------:R-:W-:Y:S01]  /*87970*/  ISETP.GE.AND P0, PT, R38, UR19, PT ;  /* 0x0000001326007c0c */ /* 0x000fe2000bf06270 */
[----:B------:R-:W2:Y:S01]  /*87980*/  LDL.LU R41, [R1+0xce8] ;  /* 0x000ce80001297983 */ /* 0x000ea20000300800 */
[----:B------:R-:W-:Y:S02]  /*87990*/  LOP3.LUT R27, R27, 0xfffffffd, RZ, 0xc0, !PT ;  /* 0xfffffffd1b1b7812 */ /* 0x000fe400078ec0ff */
[----:B------:R-:W-:Y:S01]  /*879a0*/  LOP3.LUT R28, R28, 0xfbffffff, RZ, 0xc0, !PT ;  /* 0xfbffffff1c1c7812 */ /* 0x000fe200078ec0ff */
[----:B------:R-:W2:Y:S01]  /*879b0*/  LDL.LU R42, [R1+0x1610] ;  /* 0x00161000012a7983 */ /* 0x000ea20000300800 */
[----:B------:R-:W-:Y:S01]  /*879c0*/  ISETP.LT.AND P1, PT, R110, UR22, !P0 ;  /* 0x000000166e007c0c */ /* 0x000fe2000c721270 */
[----:B------:R-:W-:Y:S01]  /*879d0*/  VIADD R38, R252, 0x18 ;  /* 0x00000018fc267836 */ /* 0x000fe20000000000 */
[----:B------:R-:W1:Y:S01]  /*879e0*/  LDCU.64 UR18, c[0x0][0x398] ;  /* 0x00007300ff1277ac */ /* 0x000e620008000a00 */
[----:B------:R-:W2:Y:S01]  /*879f0*/  LDL.LU R43, [R1+0x1618] ;  /* 0x00161800012b7983 */ /* 0x000ea20000300800 */
[----:B------:R-:W-:-:S02]  /*87a00*/  @P3 LOP3.LUT R27, R27, 0x2, RZ, 0xfc, !PT ;  /* 0x000000021b1b3812 */ /* 0x000fc400078efcff */
[----:B------:R-:W-:Y:S01]  /*87a10*/  ISETP.LT.AND P3, PT, R113, UR58, !P0 ;  /* 0x0000003a71007c0c */ /* 0x000fe2000c761270 */
[----:B------:R-:W1:Y:S01]  /*87a20*/  LDCU UR58, c[0x0][0x398] ;  /* 0x00007300ff3a77ac */ /* 0x000e620008000800 */
[----:B------:R-:W-:Y:S01]  /*87a30*/  LOP3.LUT R27, R27, 0xfffffffe, RZ, 0xc0, !PT ;  /* 0xfffffffe1b1b7812 */ /* 0x000fe200078ec0ff */
[----:B------:R-:W1:Y:S04]  /*87a40*/  LDS.128 R48, [R37] ;  /* 0x0000000025307984 */ /* 0x000e680000000c00 */
[----:B------:R-:W-:Y:S01]  /*87a50*/  @P1 LOP3.LUT R28, R28, 0x4000000, RZ, 0xfc, !PT ;  /* 0x040000001c1c1812 */ /* 0x000fe200078efcff */
[----:B------:R-:W-:Y:S01]  /*87a60*/  BAR.SYNC.DEFER_BLOCKING 0x0 ;  /* 0x0000000000007b1d */ /* 0x000fe20000010000 */
[----:B------:R-:W-:Y:S02]  /*87a70*/  @P2 LOP3.LUT R27, R27, 0x1, RZ, 0xfc, !PT ;  /* 0x000000011b1b2812 */ /* 0x000fe400078efcff */
[----:B------:R-:W-:-:S02]  /*87a80*/  ISETP.LT.AND P2, PT, R112, UR56, !P0 ;  /* 0x0000003870007c0c */ /* 0x000fc4000c741270 */
[----:B------:R-:W-:Y:S01]  /*87a90*/  LOP3.LUT R28, R28, 0xdfffffff, RZ, 0xc0, !PT ;  /* 0xdfffffff1c1c7812 */ /* 0x000fe200078ec0ff */
[----:B------:R-:W1:Y:S03]  /*87aa0*/  LDCU UR56, c[0x0][0x398] ;  /* 0x00007300ff3877ac */ /* 0x000e660008000800 */
[----:B------:R-:W-:Y:S02]  /*87ab0*/  @P3 LOP3.LUT R28, R28, 0x20000000, RZ, 0xfc, !PT ;  /* 0x200000001c1c3812 */ /* 0x000fe400078efcff */
        /* <DEDUP_REMOVED lines=59> */
[----:B------:R-:W-:Y:S02]  /*87e70*/  ISETP.LT.AND P1, PT, R110, UR34, !P0 ;  /* 0x000000226e007c0c */ /* 0x000fe4000c721270 */
[----:B------:R-:W-:Y:S01]  /*87e80*/  ISETP.LT.AND P3, PT, R113, UR49, !P0 ;  /* 0x0000003171007c0c */ /* 0x000fe2000c761270 */
[----:B------:R-:W2:Y:S01]  /*87e90*/  LDCU UR49, c[0x0][0x398] ;  /* 0x00007300ff3177ac */ /* 0x000ea20008000800 */
[----:B------:R-:W-:-:S02]  /*87ea0*/  LOP3.LUT R28, R28, 0xfffffbff, RZ, 0xc0, !PT ;  /* 0xfffffbff1c1c7812 */ /* 0x000fc400078ec0ff */
        /* <DEDUP_REMOVED lines=13> */
[----:B--2---:R2:W-:Y:S01]  /*87f80*/  STSM.16.M88.4 [R0], R40 ;  /* 0x0000002800007844 */ /* 0x0045e20000000200 */
[----:B------:R-:W-:Y:S02]  /*87f90*/  LOP3.LUT R28, R28, 0xfffffdff, RZ, 0xc0, !PT ;  /* 0xfffffdff1c1c7812 */ /* 0x000fe400078ec0ff */
[----:B------:R-:W-:Y:S01]  /*87fa0*/  LOP3.LUT R31, R31, 0x7fffffff, RZ, 0xc0, !PT ;  /* 0x7fffffff1f1f7812 */ /* 0x000fe200078ec0ff */
[----:B------:R-:W-:Y:S01]  /*87fb0*/  BAR.SYNC.DEFER_BLOCKING 0x0 ;  /* 0x0000000000007b1d */ /* 0x000fe20000010000 */
[----:B------:R-:W-:Y:S02]  /*87fc0*/  @P3 LOP3.LUT R28, R28, 0x200, RZ, 0xfc, !PT ;  /* 0x000002001c1c3812 */ /* 0x000fe400078efcff */
[----:B------:R-:W-:-:S02]  /*87fd0*/  ISETP.LT.AND P1, PT, R106, UR70, !P0 ;  /* 0x000000466a007c0c */ /* 0x000fc4000c721270 */
[----:B------:R-:W-:Y:S01]  /*87fe0*/  LOP3.LUT R28, R28, 0xfffffeff, RZ, 0xc0, !PT ;  /* 0xfffffeff1c1c7812 */ /* 0x000fe200078ec0ff */
[----:B------:R-:W-:Y:S01]  /*87ff0*/  IMAD.U32 R100, RZ, RZ, UR65 ;  /* 0x00000041ff647e24 */ /* 0x000fe2000f8e00ff */
[----:B------:R-:W-:Y:S01]  /*88000*/  ISETP.LT.AND P0, PT, R105, UR18, !P0 ;  /* 0x0000001269007c0c */ /* 0x000fe2000c701270 */
[----:B------:R-:W1:Y:S01]  /*88010*/  LDCU UR18, c[0x0][0x398] ;  /* 0x00007300ff1277ac */ /* 0x000e620008000800 */
[----:B------:R-:W-:Y:S02]  /*88020*/  @P2 LOP3.LUT R28, R28, 0x100, RZ, 0xfc, !PT ;  /* 0x000001001c1c2812 */ /* 0x000fe400078efcff */
[----:B------:R-:W-:Y:S01]  /*88030*/  IADD3 R38, PT, PT, R252, 0x16, RZ ;  /* 0x00000016fc267810 */ /* 0x000fe20007ffe0ff */
[----:B--2---:R-:W2:Y:S01]  /*88040*/  LDL.LU R40, [R1+0xb30] ;  /* 0x000b300001287983 */ /* 0x004ea20000300800 */
[----:B------:R-:W-:Y:S01]  /*88050*/  LOP3.LUT R28, R28, 0xffffff7f, RZ, 0xc0, !PT ;  /* 0xffffff7f1c1c7812 */ /* 0x000fe200078ec0ff */
[----:B------:R-:W1:Y:S02]  /*88060*/  LDCU UR65, c[0x0][0x398] ;  /* 0x00007300ff4177ac */ /* 0x000e640008000800 */
[----:B------:R-:W2:Y:S01]  /*88070*/  LDL.LU R41, [R1+0xb38] ;  /* 0x000b380001297983 */ /* 0x000ea20000300800 */
[----:B------:R-:W-:Y:S01]  /*88080*/  @P1 LOP3.LUT R28, R28, 0x80, RZ, 0xfc, !PT ;  /* 0x000000801c1c1812 */ /* 0x000fe200078efcff */
[----:B------:R-:W1:Y:S02]  /*88090*/  LDCU UR73, c[0x0][0x398] ;  /* 0x00007300ff4977ac */ /* 0x000e640008000800 */
[----:B------:R-:W2:Y:S01]  /*880a0*/  LDL.LU R42, [R1+0xa20] ;  /* 0x000a2000012a7983 */ /* 0x000ea20000300800 */
[----:B------:R-:W-:Y:S01]  /*880b0*/  LOP3.LUT R28, R28, 0xffffffbf, RZ, 0xc0, !PT ;  /* 0xffffffbf1c1c7812 */ /* 0x000fe200078ec0ff */
[----:B------:R-:W1:Y:S02]  /*880c0*/  LDCU UR70, c[0x0][0x398] ;  /* 0x00007300ff4677ac */ /* 0x000e640008000800 */
[----:B------:R-:W2:Y:S01]  /*880d0*/  LDL.LU R43, [R1+0xa28] ;  /* 0x000a2800012b7983 */ /* 0x000ea20000300800 */
[----:B------:R-:W-:-:S02]  /*880e0*/  @P0 LOP3.LUT R28, R28, 0x40, RZ, 0xfc, !PT ;  /* 0x000000401c1c0812 */ /* 0x000fc400078efcff */
[----:B------:R-:W-:Y:S01]  /*880f0*/  ISETP.GE.AND P0, PT, R38, UR27, PT ;  /* 0x0000001b26007c0c */ /* 0x000fe2000bf06270 */
[----:B------:R-:W1:Y:S01]  /*88100*/  LDCU.64 UR26, c[0x0][0x398] ;  /* 0x00007300ff1a77ac */ /* 0x000e620008000a00 */
[----:B------:R-:W1:Y:S02]  /*88110*/  LDS.128 R48, [R37] ;  /* 0x0000000025307984 */ /* 0x000e640000000c00 */
[----:B------:R-:W-:Y:S02]  /*88120*/  ISETP.LT.AND P1, PT, R110, UR30, !P0 ;  /* 0x0000001e6e007c0c */ /* 0x000fe4000c721270 */
[----:B------:R-:W-:Y:S02]  /*88130*/  ISETP.LT.AND P3, PT, R113, UR58, !P0 ;  /* 0x0000003a71007c0c */ /* 0x000fe4000c761270 */
[----:B------:R-:W-:Y:S01]  /*88140*/  LOP3.LUT R28, R28, 0xfffffffb, RZ, 0xc0, !PT ;  /* 0xfffffffb1c1c7812 */ /* 0x000fe200078ec0ff */
[----:B------:R-:W-:Y:S01]  /*88150*/  VIADD R38, R252, 0x15 ;  /* 0x00000015fc267836 */ /* 0x000fe20000000000 */
[----:B------:R-:W-:Y:S01]  /*88160*/  ISETP.LT.AND P2, PT, R112, UR50, !P0 ;  /* 0x0000003270007c0c */ /* 0x000fe2000c741270 */
[----:B------:R-:W1:Y:S01]  /*88170*/  LDCU UR58, c[0x0][0x398] ;  /* 0x00007300ff3a77ac */ /* 0x000e620008000800 */
[----:B------:R-:W-:Y:S05]  /*88180*/  BAR.SYNC.DEFER_BLOCKING 0x0 ;  /* 0x0000000000007b1d */ /* 0x000fea0000010000 */
        /* <DEDUP_REMOVED lines=15> */
[----:B------:R-:W-:Y:S01]  /*88280*/  ISETP.LT.AND P0, PT, R105, UR22, !P0 ;  /* 0x0000001669007c0c */ /* 0x000fe2000c701270 */
[----:B------:R-:W1:Y:S06]  /*88290*/  LDCU UR71, c[0x0][0x398] ;  /* 0x00007300ff4777ac */ /* 0x000e6c0008000800 */
[----:B------:R-:W-:-:S02]  /*882a0*/  @P1 LOP3.LUT R30, R30, 0x80000000, RZ, 0xfc, !PT ;  /* 0x800000001e1e1812 */ /* 0x000fc400078efcff */
[----:B------:R-:W-:Y:S01]  /*882b0*/  LOP3.LUT R28, R28, 0xfffffffd, RZ, 0xc0, !PT ;  /* 0xfffffffd1c1c7812 */ /* 0x000fe200078ec0ff */
[----:B------:R-:W-:Y:S01]  /*882c0*/  STL.64 [R1+0xb08], R50 ;  /* 0x000b083201007387 */ /* 0x000fe20000100a00 */
[----:B------:R-:W-:Y:S01]  /*882d0*/  LOP3.LUT R30, R30, 0xbfffffff, RZ, 0xc0, !PT ;  /* 0xbfffffff1e1e7812 */ /* 0x000fe200078ec0ff */
[----:B------:R-:W1:Y:S03]  /*882e0*/  LDCU UR72, c[0x0][0x398] ;  /* 0x00007300ff4877ac */ /* 0x000e660008000800 */
[----:B------:R-:W-:Y:S02]  /*882f0*/  @P0 LOP3.LUT R30, R30, 0x40000000, RZ, 0xfc, !PT ;  /* 0x400000001e1e0812 */ /* 0x000fe400078efcff */
[----:B------:R-:W-:Y:S01]  /*88300*/  ISETP.GE.AND P0, PT, R38, UR35, PT ;  /* 0x0000002326007c0c */ /* 0x000fe2000bf06270 */
[----:B------:R-:W-:Y:S01]  /*88310*/  UMOV UR22, UR64 ;  /* 0x0000004000167c82 */ /* 0x000fe20008000000 */
[----:B------:R-:W-:Y:S01]  /*88320*/  @P3 LOP3.LUT R28, R28, 0x2, RZ, 0xfc, !PT ;  /* 0x000000021c1c3812 */ /* 0x000fe200078efcff */
[----:B------:R-:W1:Y:S01]  /*88330*/  LDCU.64 UR34, c[0x0][0x398] ;  /* 0x00007300ff2277ac */ /* 0x000e620008000a00 */
[----:B------:R-:W-:-:S02]  /*88340*/  ISETP.LT.AND P3, PT, R110, UR26, !P0 ;  /* 0x0000001a6e007c0c */ /* 0x000fc4000c761270 */
[----:B------:R-:W-:Y:S02]  /*88350*/  LOP3.LUT R28, R28, 0xfffffffe, RZ, 0xc0, !PT ;  /* 0xfffffffe1c1c7812 */ /* 0x000fe400078ec0ff */
[----:B------:R-:W-:Y:S01]  /*88360*/  LOP3.LUT R30, R30, 0xfbffffff, RZ, 0xc0, !PT ;  /* 0xfbffffff1e1e7812 */ /* 0x000fe200078ec0ff */
[----:B------:R-:W-:Y:S01]  /*88370*/  VIADD R38, R252, 0x14 ;  /* 0x00000014fc267836 */ /* 0x000fe20000000000 */
[----:B------:R-:W-:Y:S01]  /*88380*/  @P2 LOP3.LUT R28, R28, 0x1, RZ, 0xfc, !PT ;  /* 0x000000011c1c2812 */ /* 0x000fe200078efcff */
[----:B------:R-:W1:Y:S01]  /*88390*/  LDCU UR64, c[0x0][0x398] ;  /* 0x00007300ff4077ac */ /* 0x000e620008000800 */
[----:B------:R-:W-:Y:S02]  /*883a0*/  ISETP.LT.AND P2, PT, R113, UR56, !P0 ;  /* 0x0000003871007c0c */ /* 0x000fe4000c741270 */
[----:B------:R-:W-:Y:S01]  /*883b0*/  ISETP.LT.AND P1, PT, R112, UR58, !P0 ;  /* 0x0000003a70007c0c */ /* 0x000fe2000c721270 */
[----:B------:R-:W1:Y:S02]  /*883c0*/  LDCU UR56, c[0x0][0x398] ;  /* 0x00007300ff3877ac */ /* 0x000e640008000800 */
[----:B------:R-:W-:Y:S01]  /*883d0*/  @P3 LOP3.LUT R30, R30, 0x4000000, RZ, 0xfc, !PT ;  /* 0x040000001e1e3812 */ /* 0x000fe200078efcff */
[----:B------:R-:W1:Y:S03]  /*883e0*/  LDCU UR58, c[0x0][0x398] ;  /* 0x00007300ff3a77ac */ /* 0x000e660008000800 */
[----:B------:R-:W-:-:S04]  /*883f0*/  LOP3.LUT R30, R30, 0xdfffffff, RZ, 0xc0, !PT ;  /* 0xdfffffff1e1e7812 */ /* 0x000fc800078ec0ff */
[----:B------:R-:W-:-:S04]  /*88400*/  @P2 LOP3.LUT R30, R30, 0x20000000, RZ, 0xfc, !PT ;  /* 0x200000001e1e2812 */ /* 0x000fc800078efcff */
[----:B------:R-:W-:-:S04]  /*88410*/  LOP3.LUT R30, R30, 0xefffffff, RZ, 0xc0, !PT ;  /* 0xefffffff1e1e7812 */ /* 0x000fc800078ec0ff */
[----:B------:R-:W-:Y:S02]  /*88420*/  @P1 LOP3.LUT R30, R30, 0x10000000, RZ, 0xfc, !PT ;  /* 0x100000001e1e1812 */ /* 0x000fe400078efcff */
[----:B------:R-:W-:Y:S01]  /*88430*/  ISETP.LT.AND P1, PT, R111, UR68, !P0 ;  /* 0x000000446f007c0c */ /* 0x000fe2000c721270 */
[----:B-1----:R-:W-:Y:S01]  /*88440*/  UMOV UR30, UR34 ;  /* 0x00000022001e7c82 */ /* 0x002fe20008000000 */
[----:B------:R-:W-:Y:S01]  /*88450*/  ISETP.LT.AND P3, PT, R109, UR55, !P0 ;  /* 0x000000376d007c0c */ /* 0x000fe2000c761270 */
[----:B------:R-:W1:Y:S01]  /*88460*/  LDCU UR55, c[0x0][0x398] ;  /* 0x00007300ff3777ac */ /* 0x000e620008000800 */
[----:B------:R-:W-:Y:S02]  /*88470*/  LOP3.LUT R30, R30, 0xf7ffffff, RZ, 0xc0, !PT ;  /* 0xf7ffffff1e1e7812 */ /* 0x000fe400078ec0ff */
[----:B------:R-:W-:Y:S01]  /*88480*/  ISETP.LT.AND P2, PT, R107, UR56, !P0 ;  /* 0x000000386b007c0c */ /* 0x000fe2000c741270 */
[----:B------:R-:W1:Y:S01]  /*88490*/  LDCU UR56, c[0x0][0x398] ;  /* 0x00007300ff3877ac */ /* 0x000e620008000800 */
[----:B------:R-:W1:Y:S05]  /*884a0*/  LDCU UR68, c[0x0][0x398] ;  /* 0x00007300ff4477ac */ /* 0x000e6a0008000800 */
[----:B------:R-:W-:-:S04]  /*884b0*/  @P1 LOP3.LUT R30, R30, 0x8000000, RZ, 0xfc, !PT ;  /* 0x080000001e1e1812 */ /* 0x000fc800078efcff */
[----:B------:R-:W-:-:S04]  /*884c0*/  LOP3.LUT R30, R30, 0xfdffffff, RZ, 0xc0, !PT ;  /* 0xfdffffff1e1e7812 */ /* 0x000fc800078ec0ff */
[----:B------:R-:W-:Y:S02]  /*884d0*/  @P3 LOP3.LUT R30, R30, 0x2000000, RZ, 0xfc, !PT ;  /* 0x020000001e1e3812 */ /* 0x000fe400078efcff */
[----:B------:R-:W-:Y:S01]  /*884e0*/  ISETP.LT.AND P1, PT, R106, UR58, !P0 ;  /* 0x0000003a6a007c0c */ /* 0x000fe2000c721270 */
[----:B------:R-:W-:Y:S01]  /*884f0*/  IMAD.U32 R99, RZ, RZ, UR35 ;  /* 0x00000023ff637e24 */ /* 0x000fe2000f8e00ff */
[----:B------:R-:W-:Y:S01]  /*88500*/  LOP3.LUT R30, R30, 0xfeffffff, RZ, 0xc0, !PT ;  /* 0xfeffffff1e1e7812 */ /* 0x000fe200078ec0ff */
[----:B------:R-:W1:Y:S03]  /*88510*/  LDCU.64 UR34, c[0x0][0x398] ;  /* 0x00007300ff2277ac */ /* 0x000e660008000a00 */
[----:B------:R-:W-:Y:S01]  /*88520*/  @P2 LOP3.LUT R30, R30, 0x1000000, RZ, 0xfc, !PT ;  /* 0x010000001e1e2812 */ /* 0x000fe200078efcff */
[----:B------:R-:W1:Y:S01]  /*88530*/  LDCU UR58, c[0x0][0x398] ;  /* 0x00007300ff3a77ac */ /* 0x000e620008000800 */
[----:B------:R-:W-:-:S02]  /*88540*/  ISETP.LT.AND P0, PT, R105, UR22, !P0 ;  /* 0x0000001669007c0c */ /* 0x000fc4000c701270 */
[----:B------:R-:W-:Y:S01]  /*88550*/  LOP3.LUT R30, R30, 0xff7fffff, RZ, 0xc0, !PT ;  /* 0xff7fffff1e1e7812 */ /* 0x000fe200078ec0ff */
[----:B------:R-:W1:Y:S03]  /*88560*/  LDCU UR22, c[0x0][0x398] ;  /* 0x00007300ff1677ac */ /* 0x000e660008000800 */
[----:B------:R-:W-:-:S04]  /*88570*/  @P1 LOP3.LUT R30, R30, 0x800000, RZ, 0xfc, !PT ;  /* 0x008000001e1e1812 */ /* 0x000fc800078efcff */
[----:B------:R-:W-:-:S04]  /*88580*/  LOP3.LUT R30, R30, 0xffbfffff, RZ, 0xc0, !PT ;  /* 0xffbfffff1e1e7812 */ /* 0x000fc800078ec0ff */
[----:B------:R-:W-:Y:S02]  /*88590*/  @P0 LOP3.LUT R30, R30, 0x400000, RZ, 0xfc, !PT ;  /* 0x004000001e1e0812 */ /* 0x000fe400078efcff */
[----:B------:R-:W-:-:S04]  /*885a0*/  ISETP.GE.AND P0, PT, R38, UR31, PT ;  /* 0x0000001f26007c0c */ /* 0x000fc8000bf06270 */
[----:B------:R-:W-:Y:S01]  /*885b0*/  ISETP.LT.AND P3, PT, R110, UR30, !P0 ;  /* 0x0000001e6e007c0c */ /* 0x000fe2000c761270 */
[----:B-1----:R-:W-:Y:S01]  /*885c0*/  IMAD.U32 R98, RZ, RZ, UR35 ;  /* 0x00000023ff627e24 */ /* 0x002fe2000f8e00ff */
[----:B------:R-:W-:Y:S01]  /*885d0*/  ISETP.LT.AND P2, PT, R113, UR55, !P0 ;  /* 0x0000003771007c0c */ /* 0x000fe2000c741270 */
[----:B------:R-:W1:Y:S01]  /*885e0*/  LDCU UR55, c[0x0][0x398] ;  /* 0x00007300ff3777ac */ /* 0x000e620008000800 */
[----:B------:R-:W-:Y:S02]  /*885f0*/  LOP3.LUT R30, R30, 0xfffbffff, RZ, 0xc0, !PT ;  /* 0xfffbffff1e1e7812 */ /* 0x000fe400078ec0ff */
[----:B------:R-:W-:Y:S01]  /*88600*/  ISETP.LT.AND P1, PT, R112, UR56, !P0 ;  /* 0x0000003870007c0c */ /* 0x000fe2000c721270 */
[----:B------:R-:W1:Y:S01]  /*88610*/  LDCU UR56, c[0x0][0x398] ;  /* 0x00007300ff3877ac */ /* 0x000e620008000800 */
[----:B------:R-:W-:Y:S01]  /*88620*/  UMOV UR26, UR34 ;  /* 0x00000022001a7c82 */ /* 0x000fe20008000000 */
[----:B------:R-:W1:Y:S04]  /*88630*/  LDCU.64 UR34, c[0x0][0x398] ;  /* 0x00007300ff2277ac */ /* 0x000e680008000a00 */
[----:B------:R-:W-:Y:S01]  /*88640*/  @P3 LOP3.LUT R30, R30, 0x40000, RZ, 0xfc, !PT ;  /* 0x000400001e1e3812 */ /* 0x000fe200078efcff */
[----:B------:R-:W1:Y:S03]  /*88650*/  LDCU.64 UR30, c[0x0][0x398] ;  /* 0x00007300ff1e77ac */ /* 0x000e660008000a00 */
[----:B------:R-:W-:-:S04]  /*88660*/  LOP3.LUT R30, R30, 0xffdfffff, RZ, 0xc0, !PT ;  /* 0xffdfffff1e1e7812 */ /* 0x000fc800078ec0ff */
[----:B------:R-:W-:-:S04]  /*88670*/  @P2 LOP3.LUT R30, R30, 0x200000, RZ, 0xfc, !PT ;  /* 0x002000001e1e2812 */ /* 0x000fc800078efcff */
[----:B------:R-:W-:-:S04]  /*88680*/  LOP3.LUT R30, R30, 0xffefffff, RZ, 0xc0, !PT ;  /* 0xffefffff1e1e7812 */ /* 0x000fc800078ec0ff */
[----:B------:R-:W-:Y:S02]  /*88690*/  @P1 LOP3.LUT R30, R30, 0x100000, RZ, 0xfc, !PT ;  /* 0x001000001e1e1812 */ /* 0x000fe400078efcff */
[----:B------:R-:W-:Y:S01]  /*886a0*/  ISETP.LT.AND P1, PT, R111, UR67, !P0 ;  /* 0x000000436f007c0c */ /* 0x000fe2000c721270 */
[----:B------:R-:W3:Y:S01]  /*886b0*/  LDCU UR67, c[0x0][0x398] ;  /* 0x00007300ff4377ac */ /* 0x000ee20008000800 */
[----:B------:R-:W-:Y:S02]  /*886c0*/  ISETP.LT.AND P3, PT, R109, UR68, !P0 ;  /* 0x000000446d007c0c */ /* 0x000fe4000c761270 */
[----:B------:R-:W-:Y:S01]  /*886d0*/  LOP3.LUT R30, R30, 0xfff7ffff, RZ, 0xc0, !PT ;  /* 0xfff7ffff1e1e7812 */ /* 0x000fe200078ec0ff */
[----:B------:R-:W3:Y:S01]  /*886e0*/  LDCU UR68, c[0x0][0x398] ;  /* 0x00007300ff4477ac */ /* 0x000ee20008000800 */
[----:B-1----:R-:W-:Y:S02]  /*886f0*/  ISETP.LT.AND P2, PT, R107, UR55, !P0 ;  /* 0x000000376b007c0c */ /* 0x002fe4000c741270 */
[----:B------:R-:W-:Y:S01]  /*88700*/  IADD3 R38, PT, PT, R252, 0x13, RZ ;  /* 0x00000013fc267810 */ /* 0x000fe20007ffe0ff */
[----:B------:R-:W-:Y:S01]  /*88710*/  IMAD.U32 R97, RZ, RZ, UR31 ;  /* 0x0000001fff617e24 */ /* 0x000fe2000f8e00ff */
[----:B------:R-:W1:Y:S03]  /*88720*/  LDCU UR55, c[0x0][0x398] ;  /* 0x00007300ff3777ac */ /* 0x000e660008000800 */
[----:B------:R-:W-:-:S04]  /*88730*/  @P1 LOP3.LUT R30, R30, 0x80000, RZ, 0xfc, !PT ;  /* 0x000800001e1e1812 */ /* 0x000fc800078efcff */
[----:B------:R-:W-:-:S04]  /*88740*/  LOP3.LUT R30, R30, 0xfffdffff, RZ, 0xc0, !PT ;  /* 0xfffdffff1e1e7812 */ /* 0x000fc800078ec0ff */
[----:B------:R-:W-:Y:S02]  /*88750*/  @P3 LOP3.LUT R30, R30, 0x20000, RZ, 0xfc, !PT ;  /* 0x000200001e1e3812 */ /* 0x000fe400078efcff */
[----:B------:R-:W-:Y:S01]  /*88760*/  ISETP.LT.AND P1, PT, R106, UR56, !P0 ;  /* 0x000000386a007c0c */ /* 0x000fe2000c721270 */
[----:B------:R-:W-:Y:S01]  /*88770*/  IMAD.U32 R96, RZ, RZ, UR35 ;  /* 0x00000023ff607e24 */ /* 0x000fe2000f8e00ff */
[----:B------:R-:W-:Y:S01]  /*88780*/  LOP3.LUT R30, R30, 0xfffeffff, RZ, 0xc0, !PT ;  /* 0xfffeffff1e1e7812 */ /* 0x000fe200078ec0ff */
[----:B------:R-:W1:Y:S03]  /*88790*/  LDCU UR56, c[0x0][0x398] ;  /* 0x00007300ff3877ac */ /* 0x000e660008000800 */
[----:B------:R-:W-:Y:S02]  /*887a0*/  @P2 LOP3.LUT R30, R30, 0x10000, RZ, 0xfc, !PT ;  /* 0x000100001e1e2812 */ /* 0x000fe400078efcff */
[----:B------:R-:W-:-:S02]  /*887b0*/  ISETP.LT.AND P0, PT, R105, UR26, !P0 ;  /* 0x0000001a69007c0c */ /* 0x000fc4000c701270 */
[----:B------:R-:W-:-:S04]  /*887c0*/  LOP3.LUT R30, R30, 0xffff7fff, RZ, 0xc0, !PT ;  /* 0xffff7fff1e1e7812 */ /* 0x000fc800078ec0ff */
[----:B------:R-:W-:-:S04]  /*887d0*/  @P1 LOP3.LUT R30, R30, 0x8000, RZ, 0xfc, !PT ;  /* 0x000080001e1e1812 */ /* 0x000fc800078efcff */
[----:B------:R-:W-:Y:S01]  /*887e0*/  LOP3.LUT R30, R30, 0xffffbfff, RZ, 0xc0, !PT ;  /* 0xffffbfff1e1e7812 */ /* 0x000fe200078ec0ff */
[----:B------:R-:W-:Y:S01]  /*887f0*/  UMOV UR26, UR34 ;  /* 0x00000022001a7c82 */ /* 0x000fe20008000000 */
[----:B------:R-:W1:Y:S02]  /*88800*/  LDCU UR34, c[0x0][0x398] ;  /* 0x00007300ff2277ac */ /* 0x000e640008000800 */
[----:B------:R-:W-:Y:S02]  /*88810*/  @P0 LOP3.LUT R30, R30, 0x4000, RZ, 0xfc, !PT ;  /* 0x000040001e1e0812 */ /* 0x000fe400078efcff */
[----:B------:R-:W-:-:S04]  /*88820*/  ISETP.GE.AND P0, PT, R38, UR27, PT ;  /* 0x0000001b26007c0c */ /* 0x000fc8000bf06270 */
[----:B------:R-:W-:Y:S02]  /*88830*/  ISETP.LT.AND P1, PT, R110, UR30, !P0 ;  /* 0x0000001e6e007c0c */ /* 0x000fe4000c721270 */
[----:B------:R-:W-:Y:S01]  /*88840*/  LOP3.LUT R30, R30, 0xfffffbff, RZ, 0xc0, !PT ;  /* 0xfffffbff1e1e7812 */ /* 0x000fe200078ec0ff */
[----:B------:R-:W-:Y:S01]  /*88850*/  VIADD R38, R252, 0x12 ;  /* 0x00000012fc267836 */ /* 0x000fe20000000000 */
[----:B------:R-:W-:Y:S01]  /*88860*/  ISETP.LT.AND P3, PT, R113, UR77, !P0 ;  /* 0x0000004d71007c0c */ /* 0x000fe2000c761270 */
[----:B------:R-:W3:Y:S01]  /*88870*/  LDCU.64 UR30, c[0x0][0x398] ;  /* 0x00007300ff1e77ac */ /* 0x000ee20008000a00 */
[----:B------:R-:W2:Y:S01]  /*88880*/  LDCU.64 UR76, c[0x0][0x398] ;  /* 0x00007300ff4c77ac */ /* 0x000ea20008000a00 */
[----:B-1----:R-:W-:-:S06]  /*88890*/  ISETP.LT.AND P2, PT, R112, UR34, !P0 ;  /* 0x0000002270007c0c */ /* 0x002fcc000c741270 */
[----:B------:R-:W-:Y:S01]  /*888a0*/  @P1 LOP3.LUT R30, R30, 0x400, RZ, 0xfc, !PT ;  /* 0x000004001e1e1812 */ /* 0x000fe200078efcff */
[----:B------:R-:W1:Y:S03]  /*888b0*/  LDCU.64 UR34, c[0x0][0x398] ;  /* 0x00007300ff2277ac */ /* 0x000e660008000a00 */
[----:B------:R-:W-:-:S04]  /*888c0*/  LOP3.LUT R30, R30, 0xffffdfff, RZ, 0xc0, !PT ;  /* 0xffffdfff1e1e7812 */ /* 0x000fc800078ec0ff */
[----:B------:R-:W-:Y:S02]  /*888d0*/  @P3 LOP3.LUT R30, R30, 0x2000, RZ, 0xfc, !PT ;  /* 0x000020001e1e3812 */ /* 0x000fe400078efcff */
[----:B---3--:R-:W-:Y:S01]  /*888e0*/  ISETP.LT.AND P1, PT, R111, UR67, !P0 ;  /* 0x000000436f007c0c */ /* 0x008fe2000c721270 */
[----:B------:R-:W-:Y:S01]  /*888f0*/  IMAD.U32 R94, RZ, RZ, UR31 ;  /* 0x0000001fff5e7e24 */ /* 0x000fe2000f8e00ff */
[----:B------:R-:W-:Y:S01]  /*88900*/  LOP3.LUT R30, R30, 0xffffefff, RZ, 0xc0, !PT ;  /* 0xffffefff1e1e7812 */ /* 0x000fe200078ec0ff */
[----:B------:R-:W3:Y:S03]  /*88910*/  LDCU UR67, c[0x0][0x398] ;  /* 0x00007300ff4377ac */ /* 0x000ee60008000800 */
[----:B------:R-:W-:Y:S02]  /*88920*/  @P2 LOP3.LUT R30, R30, 0x1000, RZ, 0xfc, !PT ;  /* 0x000010001e1e2812 */ /* 0x000fe400078efcff */
[----:B------:R-:W-:Y:S01]  /*88930*/  ISETP.LT.AND P3, PT, R109, UR68, !P0 ;  /* 0x000000446d007c0c */ /* 0x000fe2000c761270 */
[----:B--2---:R2:W-:Y:S01]  /*88940*/  STSM.16.M88.4 [R0], R40 ;  /* 0x0000002800007844 */ /* 0x0045e20000000200 */
[----:B------:R-:W-:Y:S01]  /*88950*/  LOP3.LUT R30, R30, 0xfffff7ff, RZ, 0xc0, !PT ;  /* 0xfffff7ff1e1e7812 */ /* 0x000fe200078ec0ff */
[----:B-1----:R-:W-:Y:S01]  /*88960*/  IMAD.U32 R90, RZ, RZ, UR35 ;  /* 0x00000023ff5a7e24 */ /* 0x002fe2000f8e00ff */
[----:B------:R-:W-:Y:S01]  /*88970*/  ISETP.LT.AND P2, PT, R107, UR75, !P0 ;  /* 0x0000004b6b007c0c */ /* 0x000fe2000c741270 */
[----:B------:R-:W-:Y:S01]  /*88980*/  BAR.SYNC.DEFER_BLOCKING 0x0 ;  /* 0x0000000000007b1d */ /* 0x000fe20000010000 */
[----:B------:R-:W-:-:S04]  /*88990*/  @P1 LOP3.LUT R30, R30, 0x800, RZ, 0xfc, !PT ;  /* 0x000008001e1e1812 */ /* 0x000fc800078efcff */
[----:B------:R-:W-:Y:S01]  /*889a0*/  LOP3.LUT R30, R30, 0xfffffdff, RZ, 0xc0, !PT ;  /* 0xfffffdff1e1e7812 */ /* 0x000fe200078ec0ff */
[----:B------:R-:W1:Y:S03]  /*889b0*/  LDCU UR68, c[0x0][0x398] ;  /* 0x00007300ff4477ac */ /* 0x000e660008000800 */
[----:B------:R-:W-:Y:S02]  /*889c0*/  @P3 LOP3.LUT R30, R30, 0x200, RZ, 0xfc, !PT ;  /* 0x000002001e1e3812 */ /* 0x000fe400078efcff */
[----:B------:R-:W-:Y:S01]  /*889d0*/  ISETP.LT.AND P1, PT, R106, UR74, !P0 ;  /* 0x0000004a6a007c0c */ /* 0x000fe2000c721270 */
[----:B--2---:R-:W2:Y:S01]  /*889e0*/  LDL.LU R40, [R1+0x414] ;  /* 0x0004140001287983 */ /* 0x004ea20000300800 */
[----:B------:R-:W-:Y:S02]  /*889f0*/  LOP3.LUT R30, R30, 0xfffffeff, RZ, 0xc0, !PT ;  /* 0xfffffeff1e1e7812 */ /* 0x000fe400078ec0ff */
[----:B------:R-:W-:Y:S01]  /*88a00*/  ISETP.LT.AND P0, PT, R105, UR26, !P0 ;  /* 0x0000001a69007c0c */ /* 0x000fe2000c701270 */
[----:B------:R-:W1:Y:S01]  /*88a10*/  LDCU.64 UR26, c[0x0][0x398] ;  /* 0x00007300ff1a77ac */ /* 0x000e620008000a00 */
[----:B------:R-:W-:Y:S01]  /*88a20*/  @P2 LOP3.LUT R30, R30, 0x100, RZ, 0xfc, !PT ;  /* 0x000001001e1e2812 */ /* 0x000fe200078efcff */
[----:B------:R-:W2:Y:S03]  /*88a30*/  LDL.LU R41, [R1+0x41c] ;  /* 0x00041c0001297983 */ /* 0x000ea60000300800 */
[----:B------:R-:W-:Y:S01]  /*88a40*/  LOP3.LUT R30, R30, 0xffffff7f, RZ, 0xc0, !PT ;  /* 0xffffff7f1e1e7812 */ /* 0x000fe200078ec0ff */
[----:B------:R-:W2:Y:S03]  /*88a50*/  LDL.LU R42, [R1+0x2e4] ;  /* 0x0002e400012a7983 */ /* 0x000ea60000300800 */
[----:B------:R-:W-:Y:S01]  /*88a60*/  @P1 LOP3.LUT R30, R30, 0x80, RZ, 0xfc, !PT ;  /* 0x000000801e1e1812 */ /* 0x000fe200078efcff */
[----:B------:R-:W2:Y:S03]  /*88a70*/  LDL.LU R43, [R1+0x2ec] ;  /* 0x0002ec00012b7983 */ /* 0x000ea60000300800 */
[----:B------:R-:W-:Y:S01]  /*88a80*/  LOP3.LUT R30, R30, 0xffffffbf, RZ, 0xc0, !PT ;  /* 0xffffffbf1e1e7812 */ /* 0x000fe200078ec0ff */
[----:B------:R-:W3:Y:S03]  /*88a90*/  LDS.128 R48, [R37] ;  /* 0x0000000025307984 */ /* 0x000ee60000000c00 */
[----:B------:R-:W-:Y:S01]  /*88aa0*/  @P0 LOP3.LUT R30, R30, 0x40, RZ, 0xfc, !PT ;  /* 0x000000401e1e0812 */ /* 0x000fe200078efcff */
[----:B-1----:R-:W-:Y:S01]  /*88ab0*/  IMAD.U32 R95, RZ, RZ, UR27 ;  /* 0x0000001bff5f7e24 */ /* 0x002fe2000f8e00ff */
[----:B------:R-:W-:Y:S01]  /*88ac0*/  ISETP.GE.AND P0, PT, R38, UR23, PT ;  /* 0x0000001726007c0c */ /* 0x000fe2000bf06270 */
[----:B------:R-:W-:Y:S01]  /*88ad0*/  UMOV UR27, UR26 ;  /* 0x0000001a001b7c82 */ /* 0x000fe20008000000 */
[----:B------:R-:W-:Y:S01]  /*88ae0*/  LOP3.LUT R30, R30, 0xfffffffb, RZ, 0xc0, !PT ;  /* 0xfffffffb1e1e7812 */ /* 0x000fe200078ec0ff */
[----:B------:R-:W-:Y:S01]  /*88af0*/  BAR.SYNC.DEFER_BLOCKING 0x0 ;  /* 0x0000000000007b1d */ /* 0x000fe20000010000 */
[----:B------:R-:W-:-:S02]  /*88b00*/  ISETP.LT.AND P1, PT, R110, UR27, !P0 ;  /* 0x0000001b6e007c0c */ /* 0x000fc4000c721270 */
[----:B------:R-:W-:Y:S02]  /*88b10*/  ISETP.LT.AND P3, PT, R113, UR63, !P0 ;  /* 0x0000003f71007c0c */ /* 0x000fe4000c761270 */
[----:B------:R-:W-:Y:S01]  /*88b20*/  ISETP.LT.AND P2, PT, R112, UR62, !P0 ;  /* 0x0000003e70007c0c */ /* 0x000fe2000c741270 */
[----:B------:R-:W-:Y:S01]  /*88b30*/  UMOV UR26, UR30 ;  /* 0x0000001e001a7c82 */ /* 0x000fe20008000000 */
[----:B------:R-:W-:Y:S01]  /*88b40*/  IADD3 R38, PT, PT, R252, 0x11, RZ ;  /* 0x00000011fc267810 */ /* 0x000fe20007ffe0ff */
[----:B------:R-:W1:Y:S01]  /*88b50*/  LDCU.64 UR30, c[0x0][0x398] ;  /* 0x00007300ff1e77ac */ /* 0x000e620008000a00 */
[----:B------:R-:W1:Y:S05]  /*88b60*/  LDCU UR63, c[0x0][0x398] ;  /* 0x00007300ff3f77ac */ /* 0x000e6a0008000800 */
[----:B------:R-:W-:Y:S01]  /*88b70*/  @P1 LOP3.LUT R30, R30, 0x4, RZ, 0xfc, !PT ;  /* 0x000000041e1e1812 */ /* 0x000fe200078efcff */
[----:B------:R-:W1:Y:S03]  /*88b80*/  LDCU UR23, c[0x0][0x398] ;  /* 0x00007300ff1777ac */ /* 0x000e660008000800 */
[----:B------:R-:W-:-:S02]  /*88b90*/  LOP3.LUT R30, R30, 0xffffffdf, RZ, 0xc0, !PT ;  /* 0xffffffdf1e1e7812 */ /* 0x000fc400078ec0ff */
[----:B------:R-:W-:Y:S01]  /*88ba0*/  LOP3.LUT R32, R32, 0x7fffffff, RZ, 0xc0, !PT ;  /* 0x7fffffff20207812 */ /* 0x000fe200078ec0ff */
[----:B------:R-:W1:Y:S01]  /*88bb0*/  LDCU UR62, c[0x0][0x398] ;  /* 0x00007300ff3e77ac */ /* 0x000e620008000800 */
        /* <DEDUP_REMOVED lines=8> */
[----:B-1----:R-:W-:Y:S01]  /*88c40*/  IMAD.U32 R92, RZ, RZ, UR31 ;  /* 0x0000001fff5c7e24 */ /* 0x002fe2000f8e00ff */
[----:B------:R-:W-:Y:S01]  /*88c50*/  ISETP.LT.AND P3, PT, R109, UR60, !P0 ;  /* 0x0000003c6d007c0c */ /* 0x000fe2000c761270 */
[----:B---3--:R-:W-:Y:S01]  /*88c60*/  STL.64 [R1+0xaa0], R48 ;  /* 0x000aa03001007387 */ /* 0x008fe20000100a00 */
[----:B------:R-:W-:Y:S01]  /*88c70*/  ISETP.LT.AND P2, PT, R107, UR59, !P0 ;  /* 0x0000003b6b007c0c */ /* 0x000fe2000c741270 */
[----:B------:R-:W1:Y:S01]  /*88c80*/  LDCU UR59, c[0x0][0x398] ;  /* 0x00007300ff3b77ac */ /* 0x000e620008000800 */
[----:B------:R-:W-:Y:S01]  /*88c90*/  ISETP.LT.AND P0, PT, R105, UR26, !P0 ;  /* 0x0000001a69007c0c */ /* 0x000fe2000c701270 */
[----:B------:R-:W3:Y:S06]  /*88ca0*/  LDCU.64 UR26, c[0x0][0x398] ;  /* 0x00007300ff1a77ac */ /* 0x000eec0008000a00 */
[----:B------:R-:W-:Y:S01]  /*88cb0*/  @P1 LOP3.LUT R29, R29, 0x80000000, RZ, 0xfc, !PT ;  /* 0x800000001d1d1812 */ /* 0x000fe200078efcff */
[----:B------:R-:W1:Y:S03]  /*88cc0*/  LDCU UR60, c[0x0][0x398] ;  /* 0x00007300ff3c77ac */ /* 0x000e660008000800 */
[----:B------:R-:W-:Y:S01]  /*88cd0*/  LOP3.LUT R29, R29, 0xbfffffff, RZ, 0xc0, !PT ;  /* 0xbfffffff1d1d7812 */ /* 0x000fe200078ec0ff */
[----:B------:R-:W1:Y:S03]  /*88ce0*/  LDCU UR45, c[0x0][0x398] ;  /* 0x00007300ff2d77ac */ /* 0x000e660008000800 */
[----:B------:R-:W-:-:S02]  /*88cf0*/  @P0 LOP3.LUT R29, R29, 0x40000000, RZ, 0xfc, !PT ;  /* 0x400000001d1d0812 */ /* 0x000fc400078efcff */
[----:B------:R-:W-:Y:S01]  /*88d00*/  ISETP.GE.AND P0, PT, R38, UR19, PT ;  /* 0x0000001326007c0c */ /* 0x000fe2000bf06270 */
[----:B---3--:R-:W-:Y:S01]  /*88d10*/  IMAD.U32 R93, RZ, RZ, UR27 ;  /* 0x0000001bff5d7e24 */ /* 0x008fe2000f8e00ff */
[----:B------:R-:W-:Y:S02]  /*88d20*/  UMOV UR27, UR26 ;  /* 0x0000001a001b7c82 */ /* 0x000fe40008000000 */
[----:B------:R-:W-:Y:S02]  /*88d30*/  ISETP.LT.AND P1, PT, R110, UR27, !P0 ;  /* 0x0000001b6e007c0c */ /* 0x000fe4000c721270 */
[----:B------:R-:W-:Y:S02]  /*88d40*/  LOP3.LUT R30, R30, 0xfffffffd, RZ, 0xc0, !PT ;  /* 0xfffffffd1e1e7812 */ /* 0x000fe400078ec0ff */
[----:B------:R-:W-:Y:S01]  /*88d50*/  LOP3.LUT R29, R29, 0xfbffffff, RZ, 0xc0, !PT ;  /* 0xfbffffff1d1d7812 */ /* 0x000fe200078ec0ff */
[----:B------:R-:W-:Y:S01]  /*88d60*/  UMOV UR26, UR30 ;  /* 0x0000001e001a7c82 */ /* 0x000fe20008000000 */
[----:B------:R-:W-:Y:S01]  /*88d70*/  @P3 LOP3.LUT R30, R30, 0x2, RZ, 0xfc, !PT ;  /* 0x000000021e1e3812 */ /* 0x000fe200078efcff */
[----:B------:R-:W3:Y:S01]  /*88d80*/  LDCU.64 UR30, c[0x0][0x398] ;  /* 0x00007300ff1e77ac */ /* 0x000ee20008000a00 */
[----:B------:R-:W-:-:S02]  /*88d90*/  ISETP.LT.AND P3, PT, R113, UR40, !P0 ;  /* 0x0000002871007c0c */ /* 0x000fc4000c761270 */
[----:B------:R-:W-:Y:S01]  /*88da0*/  LOP3.LUT R30, R30, 0xfffffffe, RZ, 0xc0, !PT ;  /* 0xfffffffe1e1e7812 */ /* 0x000fe200078ec0ff */
[----:B------:R-:W-:Y:S01]  /*88db0*/  VIADD R38, R252, 0x10 ;  /* 0x00000010fc267836 */ /* 0x000fe20000000000 */
[----:B------:R-:W-:Y:S01]  /*88dc0*/  UMOV UR19, UR34 ;  /* 0x0000002200137c82 */ /* 0x000fe20008000000 */
[----:B------:R-:W-:Y:S01]  /*88dd0*/  @P1 LOP3.LUT R29, R29, 0x4000000, RZ, 0xfc, !PT ;  /* 0x040000001d1d1812 */ /* 0x000fe200078efcff */
[----:B------:R-:W1:Y:S01]  /*88de0*/  LDCU.64 UR34, c[0x0][0x398] ;  /* 0x00007300ff2277ac */ /* 0x000e620008000a00 */
[----:B------:R-:W-:Y:S02]  /*88df0*/  @P2 LOP3.LUT R30, R30, 0x1, RZ, 0xfc, !PT ;  /* 0x000000011e1e2812 */ /* 0x000fe400078efcff */
[----:B------:R-:W-:Y:S01]  /*88e00*/  ISETP.LT.AND P2, PT, R112, UR42, !P0 ;  /* 0x0000002a70007c0c */ /* 0x000fe2000c741270 */
[----:B------:R-:W-:Y:S01]  /*88e10*/  STL.64 [R1+0xaa8], R50 ;  /* 0x000aa83201007387 */ /* 0x000fe20000100a00 */
[----:B------:R-:W-:Y:S01]  /*88e20*/  LOP3.LUT R29, R29, 0xdfffffff, RZ, 0xc0, !PT ;  /* 0xdfffffff1d1d7812 */ /* 0x000fe200078ec0ff */
[----:B------:R-:W1:Y:S03]  /*88e30*/  LDCU UR27, c[0x0][0x398] ;  /* 0x00007300ff1b77ac */ /* 0x000e660008000800 */
[----:B------:R-:W-:Y:S01]  /*88e40*/  @P3 LOP3.LUT R29, R29, 0x20000000, RZ, 0xfc, !PT ;  /* 0x200000001d1d3812 */ /* 0x000fe200078efcff */
[----:B------:R-:W1:Y:S01]  /*88e50*/  LDCU UR40, c[0x0][0x398] ;  /* 0x00007300ff2877ac */ /* 0x000e620008000800 */
[----:B------:R-:W-:-:S02]  /*88e60*/  ISETP.LT.AND P1, PT, R111, UR39, !P0 ;  /* 0x000000276f007c0c */ /* 0x000fc4000c721270 */
[----:B------:R-:W-:Y:S01]  /*88e70*/  LOP3.LUT R29, R29, 0xefffffff, RZ, 0xc0, !PT ;  /* 0xefffffff1d1d7812 */ /* 0x000fe200078ec0ff */
[----:B--2---:R2:W-:Y:S03]  /*88e80*/  STSM.16.M88.4 [R0], R40 ;  /* 0x0000002800007844 */ /* 0x0045e60000000200 */
[----:B------:R-:W-:Y:S01]  /*88e90*/  @P2 LOP3.LUT R29, R29, 0x10000000, RZ, 0xfc, !PT ;  /* 0x100000001d1d2812 */ /* 0x000fe200078efcff */
[----:B-1----:R-:W-:Y:S01]  /*88ea0*/  IMAD.U32 R89, RZ, RZ, UR35 ;  /* 0x00000023ff597e24 */ /* 0x002fe2000f8e00ff */
[----:B------:R-:W-:Y:S01]  /*88eb0*/  ISETP.LT.AND P3, PT, R109, UR38, !P0 ;  /* 0x000000266d007c0c */ /* 0x000fe2000c761270 */
[----:B------:R-:W-:Y:S01]  /*88ec0*/  BAR.SYNC.DEFER_BLOCKING 0x0 ;  /* 0x0000000000007b1d */ /* 0x000fe20000010000 */
[----:B------:R-:W-:-:S04]  /*88ed0*/  LOP3.LUT R29, R29, 0xf7ffffff, RZ, 0xc0, !PT ;  /* 0xf7ffffff1d1d7812 */ /* 0x000fc800078ec0ff */
[----:B------:R-:W-:Y:S01]  /*88ee0*/  @P1 LOP3.LUT R29, R29, 0x8000000, RZ, 0xfc, !PT ;  /* 0x080000001d1d1812 */ /* 0x000fe200078efcff */
[----:B---3--:R-:W-:Y:S01]  /*88ef0*/  IMAD.U32 R91, RZ, RZ, UR31 ;  /* 0x0000001fff5b7e24 */ /* 0x008fe2000f8e00ff */
[----:B------:R-:W-:Y:S01]  /*88f00*/  ISETP.LT.AND P2, PT, R107, UR43, !P0 ;  /* 0x0000002b6b007c0c */ /* 0x000fe2000c741270 */
[----:B------:R-:W1:Y:S01]  /*88f10*/  LDCU UR31, c[0x0][0x398] ;  /* 0x00007300ff1f77ac */ /* 0x000e620008000800 */
[----:B------:R-:W-:Y:S02]  /*88f20*/  LOP3.LUT R29, R29, 0xfdffffff, RZ, 0xc0, !PT ;  /* 0xfdffffff1d1d7812 */ /* 0x000fe400078ec0ff */
[----:B------:R-:W-:Y:S01]  /*88f30*/  ISETP.LT.AND P1, PT, R106, UR44, !P0 ;  /* 0x0000002c6a007c0c */ /* 0x000fe2000c721270 */
[----:B--2---:R-:W2:Y:S01]  /*88f40*/  LDL.LU R40, [R1+0x244] ;  /* 0x0002440001287983 */ /* 0x004ea20000300800 */
[----:B------:R-:W-:Y:S01]  /*88f50*/  @P3 LOP3.LUT R29, R29, 0x2000000, RZ, 0xfc, !PT ;  /* 0x020000001d1d3812 */ /* 0x000fe200078efcff */
[----:B------:R-:W3:Y:S01]  /*88f60*/  LDCU UR38, c[0x0][0x398] ;  /* 0x00007300ff2677ac */ /* 0x000ee20008000800 */
[----:B------:R-:W-:Y:S01]  /*88f70*/  ISETP.LT.AND P0, PT, R105, UR26, !P0 ;  /* 0x0000001a69007c0c */ /* 0x000fe2000c701270 */
[----:B------:R-:W2:Y:S01]  /*88f80*/  LDL.LU R41, [R1+0x24c] ;  /* 0x00024c0001297983 */ /* 0x000ea20000300800 */
        /* <DEDUP_REMOVED lines=8> */
[----:B------:R-:W1:Y:S01]  /*89010*/  LDS.128 R48, [R37] ;  /* 0x0000000025307984 */ /* 0x000e620000000c00 */
[----:B------:R-:W-:Y:S01]  /*89020*/  @P1 LOP3.LUT R29, R29, 0x800000, RZ, 0xfc, !PT ;  /* 0x008000001d1d1812 */ /* 0x000fe200078efcff */
[----:B------:R-:W1:Y:S01]  /*89030*/  LDCU UR42, c[0x0][0x398] ;  /* 0x00007300ff2a77ac */ /* 0x000e620008000800 */
[----:B------:R-:W-:Y:S02]  /*89040*/  BAR.SYNC.DEFER_BLOCKING 0x0 ;  /* 0x0000000000007b1d */ /* 0x000fe40000010000 */
[----:B------:R-:W-:-:S04]  /*89050*/  LOP3.LUT R29, R29, 0xffbfffff, RZ, 0xc0, !PT ;  /* 0xffbfffff1d1d7812 */ /* 0x000fc800078ec0ff */
[----:B------:R-:W-:Y:S01]  /*89060*/  @P0 LOP3.LUT R29, R29, 0x400000, RZ, 0xfc, !PT ;  /* 0x004000001d1d0812 */ /* 0x000fe200078efcff */
[----:B------:R-:W1:Y:S01]  /*89070*/  LDCU UR39, c[0x0][0x398] ;  /* 0x00007300ff2777ac */ /* 0x000e620008000800 */
[----:B------:R-:W-:-:S04]  /*89080*/  ISETP.GE.AND P0, PT, R38, UR15, PT ;  /* 0x0000000f26007c0c */ /* 0x000fc8000bf06270 */
[----:B------:R-:W-:Y:S01]  /*89090*/  ISETP.LT.AND P1, PT, R110, UR30, !P0 ;  /* 0x0000001e6e007c0c */ /* 0x000fe2000c721270 */
[----:B------:R-:W1:Y:S01]  /*890a0*/  LDCU UR30, c[0x0][0x398] ;  /* 0x00007300ff1e77ac */ /* 0x000e620008000800 */
[----:B------:R-:W-:Y:S02]  /*890b0*/  ISETP.LT.AND P3, PT, R113, UR16, !P0 ;  /* 0x0000001071007c0c */ /* 0x000fe4000c761270 */
[----:B------:R-:W-:Y:S02]  /*890c0*/  LOP3.LUT R29, R29, 0xfffbffff, RZ, 0xc0, !PT ;  /* 0xfffbffff1d1d7812 */ /* 0x000fe400078ec0ff */
[----:B------:R-:W-:Y:S02]  /*890d0*/  ISETP.LT.AND P2, PT, R112, UR20, !P0 ;  /* 0x0000001470007c0c */ /* 0x000fe4000c741270 */
[----:B------:R-:W-:Y:S01]  /*890e0*/  IADD3 R38, PT, PT, R252, 0xf, RZ ;  /* 0x0000000ffc267810 */ /* 0x000fe20007ffe0ff */
[----:B------:R-:W-:Y:S01]  /*890f0*/  UMOV UR16, UR34 ;  /* 0x0000002200107c82 */ /* 0x000fe20008000000 */
[----:B------:R-:W1:Y:S03]  /*89100*/  LDCU.64 UR34, c[0x0][0x398] ;  /* 0x00007300ff2277ac */ /* 0x000e660008000a00 */
[----:B------:R-:W-:Y:S01]  /*89110*/  @P1 LOP3.LUT R29, R29, 0x40000, RZ, 0xfc, !PT ;  /* 0x000400001d1d1812 */ /* 0x000fe200078efcff */
[----:B------:R-:W1:Y:S03]  /*89120*/  LDCU UR20, c[0x0][0x398] ;  /* 0x00007300ff1477ac */ /* 0x000e660008000800 */
[----:B------:R-:W-:-:S04]  /*89130*/  LOP3.LUT R29, R29, 0xffdfffff, RZ, 0xc0, !PT ;  /* 0xffdfffff1d1d7812 */ /* 0x000fc800078ec0ff */
[----:B------:R-:W-:Y:S02]  /*89140*/  @P3 LOP3.LUT R29, R29, 0x200000, RZ, 0xfc, !PT ;  /* 0x002000001d1d3812 */ /* 0x000fe400078efcff */
[----:B------:R-:W-:Y:S01]  /*89150*/  ISETP.LT.AND P1, PT, R111, UR24, !P0 ;  /* 0x000000186f007c0c */ /* 0x000fe2000c721270 */
[----:B------:R-:W2:Y:S01]  /*89160*/  LDCU UR24, c[0x0][0x398] ;  /* 0x00007300ff1877ac */ /* 0x000ea20008000800 */
[----:B------:R-:W-:-:S04]  /*89170*/  LOP3.LUT R29, R29, 0xffefffff, RZ, 0xc0, !PT ;  /* 0xffefffff1d1d7812 */ /* 0x000fc800078ec0ff */
[----:B------:R-:W-:Y:S02]  /*89180*/  @P2 LOP3.LUT R29, R29, 0x100000, RZ, 0xfc, !PT ;  /* 0x001000001d1d2812 */ /* 0x000fe400078efcff */
[----:B------:R-:W-:Y:S01]  /*89190*/  ISETP.LT.AND P3, PT, R109, UR28, !P0 ;  /* 0x0000001c6d007c0c */ /* 0x000fe2000c761270 */
[----:B-1----:R-:W-:Y:S01]  /*891a0*/  UMOV UR15, UR34 ;  /* 0x00000022000f7c82 */ /* 0x002fe20008000000 */
[----:B------:R-:W-:Y:S01]  /*891b0*/  LOP3.LUT R29, R29, 0xfff7ffff, RZ, 0xc0, !PT ;  /* 0xfff7ffff1d1d7812 */ /* 0x000fe200078ec0ff */
[----:B------:R-:W-:Y:S01]  /*891c0*/  STL.64 [R1+0xa90], R48 ;  /* 0x000a903001007387 */ /* 0x000fe20000100a00 */
[----:B----4-:R-:W-:Y:S01]  /*891d0*/  ISETP.LT.AND P2, PT, R107, UR32, !P0 ;  /* 0x000000206b007c0c */ /* 0x010fe2000c741270 */
[----:B------:R-:W1:Y:S01]  /*891e0*/  LDCU UR28, c[0x0][0x398] ;  /* 0x00007300ff1c77ac */ /* 0x000e620008000800 */
[----:B------:R-:W-:Y:S01]  /*891f0*/  @P1 LOP3.LUT R29, R29, 0x80000, RZ, 0xfc, !PT ;  /* 0x000800001d1d1812 */ /* 0x000fe200078efcff */
[----:B------:R-:W-:Y:S01]  /*89200*/  STL.64 [R1+0xa98], R50 ;  /* 0x000a983201007387 */ /* 0x000fe20000100a00 */
[----:B------:R-:W4:Y:S02]  /*89210*/  LDCU UR32, c[0x0][0x398] ;  /* 0x00007300ff2077ac */ /* 0x000f240008000800 */
        /* <DEDUP_REMOVED lines=31> */
[----:B-1----:R-:W-:Y:S01]  /*89410*/  UMOV UR4, UR6 ;  /* 0x0000000600047c82 */ /* 0x002fe20008000000 */
[----:B------:R-:W-:Y:S01]  /*89420*/  LOP3.LUT R29, R29, 0xfffffdff, RZ, 0xc0, !PT ;  /* 0xfffffdff1d1d7812 */ /* 0x000fe200078ec0ff */
[----:B------:R-:W-:Y:S01]  /*89430*/  UMOV UR75, UR7 ;  /* 0x00000007004b7c82 */ /* 0x000fe20008000000 */
[----:B------:R-:W-:Y:S01]  /*89440*/  ISETP.LT.AND P1, PT, R106, UR12, !P0 ;  /* 0x0000000c6a007c0c */ /* 0x000fe2000c721270 */
[----:B------:R-:W1:Y:S01]  /*89450*/  LDCU.64 UR6, c[0x0][0x398] ;  /* 0x00007300ff0677ac */ /* 0x000e620008000a00 */
[----:B------:R-:W-:Y:S01]  /*89460*/  @P3 LOP3.LUT R29, R29, 0x200, RZ, 0xfc, !PT ;  /* 0x000002001d1d3812 */ /* 0x000fe200078efcff */
[----:B------:R-:W1:Y:S03]  /*89470*/  LDCU.64 UR10, c[0x0][0x398] ;  /* 0x00007300ff0a77ac */ /* 0x000e660008000a00 */
[----:B------:R-:W-:-:S04]  /*89480*/  LOP3.LUT R29, R29, 0xfffffeff, RZ, 0xc0, !PT ;  /* 0xfffffeff1d1d7812 */ /* 0x000fc800078ec0ff */
[----:B------:R-:W-:Y:S02]  /*89490*/  @P2 LOP3.LUT R29, R29, 0x100, RZ, 0xfc, !PT ;  /* 0x000001001d1d2812 */ /* 0x000fe400078efcff */
[----:B------:R-:W-:Y:S02]  /*894a0*/  ISETP.LT.AND P0, PT, R105, UR15, !P0 ;  /* 0x0000000f69007c0c */ /* 0x000fe4000c701270 */
[----:B------:R-:W-:-:S04]  /*894b0*/  LOP3.LUT R29, R29, 0xffffff7f, RZ, 0xc0, !PT ;  /* 0xffffff7f1d1d7812 */ /* 0x000fc800078ec0ff */
[----:B------:R-:W-:-:S04]  /*894c0*/  @P1 LOP3.LUT R29, R29, 0x80, RZ, 0xfc, !PT ;  /* 0x000000801d1d1812 */ /* 0x000fc800078efcff */
[----:B------:R-:W-:-:S04]  /*894d0*/  LOP3.LUT R29, R29, 0xffffffbf, RZ, 0xc0, !PT ;  /* 0xffffffbf1d1d7812 */ /* 0x000fc800078ec0ff */
[----:B------:R-:W-:Y:S02]  /*894e0*/  @P0 LOP3.LUT R29, R29, 0x40, RZ, 0xfc, !PT ;  /* 0x000000401d1d0812 */ /* 0x000fe400078efcff */
[----:B------:R-:W-:-:S04]  /*894f0*/  ISETP.GE.AND P0, PT, R38, UR5, PT ;  /* 0x0000000526007c0c */ /* 0x000fc8000bf06270 */
[----:B------:R-:W-:Y:S01]  /*89500*/  ISETP.LT.AND P1, PT, R110, UR4, !P0 ;  /* 0x000000046e007c0c */ /* 0x000fe2000c721270 */
[----:B------:R-:W1:Y:S01]  /*89510*/  LDCU.64 UR4, c[0x0][0x398] ;  /* 0x00007300ff0477ac */ /* 0x000e620008000a00 */
[----:B------:R-:W-:Y:S02]  /*89520*/  ISETP.LT.AND P3, PT, R113, UR63, !P0 ;  /* 0x0000003f71007c0c */ /* 0x000fe4000c761270 */
[----:B------:R-:W-:Y:S01]  /*89530*/  LOP3.LUT R29, R29, 0xfffffffb, RZ, 0xc0, !PT ;  /* 0xfffffffb1d1d7812 */ /* 0x000fe200078ec0ff */
[----:B------:R-:W-:Y:S01]  /*89540*/  VIADD R38, R252, 0xd ;  /* 0x0000000dfc267836 */ /* 0x000fe20000000000 */
[----:B------:R-:W-:Y:S01]  /*89550*/  ISETP.LT.AND P2, PT, R112, UR49, !P0 ;  /* 0x0000003170007c0c */ /* 0x000fe2000c741270 */
[----:B------:R-:W-:Y:S01]  /*89560*/  UMOV UR74, UR35 ;  /* 0x00000023004a7c82 */ /* 0x000fe20008000000 */
[----:B------:R-:W1:Y:S01]  /*89570*/  LDCU UR35, c[0x0][0x398] ;  /* 0x00007300ff2377ac */ /* 0x000e620008000800 */
[----:B------:R-:W-:Y:S01]  /*89580*/  LOP3.LUT R33, R33, 0x7fffffff, RZ, 0xc0, !PT ;  /* 0x7fffffff21217812 */ /* 0x000fe200078ec0ff */
[----:B------:R-:W1:Y:S03]  /*89590*/  LDCU UR49, c[0x0][0x398] ;  /* 0x00007300ff3177ac */ /* 0x000e660008000800 */
        /* <DEDUP_REMOVED lines=11> */
[----:B------:R-:W1:Y:S01]  /*89650*/  LDCU.64 UR14, c[0x0][0x398] ;  /* 0x00007300ff0e77ac */ /* 0x000e620008000a00 */
[----:B------:R-:W-:Y:S02]  /*89660*/  ISETP.LT.AND P3, PT, R109, UR46, !P0 ;  /* 0x0000002e6d007c0c */ /* 0x000fe4000c761270 */
[----:B------:R-:W-:Y:S01]  /*89670*/  ISETP.LT.AND P2, PT, R107, UR18, !P0 ;  /* 0x000000126b007c0c */ /* 0x000fe2000c741270 */
[----:B------:R-:W1:Y:S01]  /*89680*/  LDCU UR46, c[0x0][0x398] ;  /* 0x00007300ff2e77ac */ /* 0x000e620008000800 */
[----:B------:R-:W-:Y:S02]  /*89690*/  ISETP.LT.AND P0, PT, R105, UR76, !P0 ;  /* 0x0000004c69007c0c */ /* 0x000fe4000c701270 */
[----:B------:R-:W-:Y:S01]  /*896a0*/  LOP3.LUT R29, R29, 0xfffffffd, RZ, 0xc0, !PT ;  /* 0xfffffffd1d1d7812 */ /* 0x000fe200078ec0ff */
[----:B------:R-:W1:Y:S04]  /*896b0*/  LDCU UR76, c[0x0][0x398] ;  /* 0x00007300ff4c77ac */ /* 0x000e680008000800 */
[----:B------:R-:W-:-:S04]  /*896c0*/  @P1 LOP3.LUT R31, R31, 0x80000000, RZ, 0xfc, !PT ;  /* 0x800000001f1f1812 */ /* 0x000fc800078efcff */
[----:B------:R-:W-:-:S04]  /*896d0*/  LOP3.LUT R31, R31, 0xbfffffff, RZ, 0xc0, !PT ;  /* 0xbfffffff1f1f7812 */ /* 0x000fc800078ec0ff */
[----:B------:R-:W-:Y:S02]  /*896e0*/  @P0 LOP3.LUT R31, R31, 0x40000000, RZ, 0xfc, !PT ;  /* 0x400000001f1f0812 */ /* 0x000fe400078efcff */
[----:B------:R-:W-:Y:S01]  /*896f0*/  ISETP.GE.AND P0, PT, R38, UR9, PT ;  /* 0x0000000926007c0c */ /* 0x000fe2000bf06270 */
[----:B------:R-:W2:Y:S03]  /*89700*/  LDCU.64 UR8, c[0x0][0x398] ;  /* 0x00007300ff0877ac */ /* 0x000ea60008000a00 */
[----:B-1----:R-:W-:Y:S02]  /*89710*/  ISETP.LT.AND P1, PT, R110, UR4, !P0 ;  /* 0x000000046e007c0c */ /* 0x002fe4000c721270 */
[----:B------:R-:W-:Y:S02]  /*89720*/  @P3 LOP3.LUT R29, R29, 0x2, RZ, 0xfc, !PT ;  /* 0x000000021d1d3812 */ /* 0x000fe400078efcff */
[----:B------:R-:W-:Y:S01]  /*89730*/  LOP3.LUT R31, R31, 0xfbffffff, RZ, 0xc0, !PT ;  /* 0xfbffffff1f1f7812 */ /* 0x000fe200078ec0ff */
[----:B------:R-:W-:Y:S01]  /*89740*/  VIADD R38, R252, 0xc ;  /* 0x0000000cfc267836 */ /* 0x000fe20000000000 */
[----:B------:R-:W-:Y:S01]  /*89750*/  ISETP.LT.AND P3, PT, R113, UR54, !P0 ;  /* 0x0000003671007c0c */ /* 0x000fe2000c761270 */
[----:B------:R-:W1:Y:S01]  /*89760*/  LDCU UR4, c[0x0][0x398] ;  /* 0x00007300ff0477ac */ /* 0x000e620008000800 */
[----:B------:R-:W-:Y:S01]  /*89770*/  LOP3.LUT R29, R29, 0xfffffffe, RZ, 0xc0, !PT ;  /* 0xfffffffe1d1d7812 */ /* 0x000fe200078ec0ff */
[----:B------:R-:W1:Y:S04]  /*89780*/  LDCU UR54, c[0x0][0x398] ;  /* 0x00007300ff3677ac */ /* 0x000e680008000800 */
[----:B------:R-:W-:-:S02]  /*89790*/  @P1 LOP3.LUT R31, R31, 0x4000000, RZ, 0xfc, !PT ;  /* 0x040000001f1f1812 */ /* 0x000fc400078efcff */
        /* <DEDUP_REMOVED lines=28> */
[----:B--2---:R-:W-:Y:S02]  /*89960*/  ISETP.LT.AND P1, PT, R110, UR8, !P0 ;  /* 0x000000086e007c0c */ /* 0x004fe4000c721270 */
[----:B------:R-:W-:Y:S01]  /*89970*/  LOP3.LUT R31, R31, 0xfffbffff, RZ, 0xc0, !PT ;  /* 0xfffbffff1f1f7812 */ /* 0x000fe200078ec0ff */
[----:B------:R-:W-:Y:S01]  /*89980*/  VIADD R38, R252, 0xb ;  /* 0x0000000bfc267836 */ /* 0x000fe20000000000 */
[----:B------:R-:W-:Y:S01]  /*89990*/  ISETP.LT.AND P3, PT, R113, UR66, !P0 ;  /* 0x0000004271007c0c */ /* 0x000fe2000c761270 */
[----:B------:R2:W-:Y:S01]  /*899a0*/  STSM.16.M88.4 [R0], R40 ;  /* 0x0000002800007844 */ /* 0x0005e20000000200 */
[----:B------:R-:W-:Y:S01]  /*899b0*/  ISETP.LT.AND P2, PT, R112, UR65, !P0 ;  /* 0x0000004170007c0c */ /* 0x000fe2000c741270 */
[----:B------:R-:W1:Y:S01]  /*899c0*/  LDCU UR8, c[0x0][0x3b8] ;  /* 0x00007700ff0877ac */ /* 0x000e620008000800 */
[----:B------:R-:W-:Y:S05]  /*899d0*/  BAR.SYNC.DEFER_BLOCKING 0x0 ;  /* 0x0000000000007b1d */ /* 0x000fea0000010000 */
[----:B------:R-:W-:-:S02]  /*899e0*/  @P1 LOP3.LUT R31, R31, 0x40000, RZ, 0xfc, !PT ;  /* 0x000400001f1f1812 */ /* 0x000fc400078efcff */
[----:B------:R-:W-:Y:S01]  /*899f0*/  LOP3.LUT R36, R36, 0x7fffffff, RZ, 0xc0, !PT ;  /* 0x7fffffff24247812 */ /* 0x000fe200078ec0ff */
[----:B------:R-:W1:Y:S01]  /*89a00*/  LDCU UR66, c[0x0][0x398] ;  /* 0x00007300ff4277ac */ /* 0x000e620008000800 */
[----:B------:R-:W-:Y:S01]  /*89a10*/  LOP3.LUT R31, R31, 0xffdfffff, RZ, 0xc0, !PT ;  /* 0xffdfffff1f1f7812 */ /* 0x000fe200078ec0ff */
[----:B------:R-:W1:Y:S03]  /*89a20*/  LDCU UR65, c[0x0][0x398] ;  /* 0x00007300ff4177ac */ /* 0x000e660008000800 */
[----:B------:R-:W-:Y:S01]  /*89a30*/  @P3 LOP3.LUT R31, R31, 0x200000, RZ, 0xfc, !PT ;  /* 0x002000001f1f3812 */ /* 0x000fe200078efcff */
[----:B--2---:R-:W2:Y:S01]  /*89a40*/  LDL.LU R40, [R1+0x1584] ;  /* 0x0015840001287983 */ /* 0x004ea20000300800 */
[----:B------:R-:W-:Y:S01]  /*89a50*/  ISETP.LT.AND P1, PT, R111, UR64, !P0 ;  /* 0x000000406f007c0c */ /* 0x000fe2000c721270 */
[----:B------:R-:W1:Y:S01]  /*89a60*/  LDCU UR64, c[0x0][0x398] ;  /* 0x00007300ff4077ac */ /* 0x000e620008000800 */
[----:B------:R-:W-:Y:S01]  /*89a70*/  LOP3.LUT R31, R31, 0xffefffff, RZ, 0xc0, !PT ;  /* 0xffefffff1f1f7812 */ /* 0x000fe200078ec0ff */
[----:B------:R-:W2:Y:S03]  /*89a80*/  LDL.LU R41, [R1+0x158c] ;  /* 0x00158c0001297983 */ /* 0x000ea60000300800 */
[----:B------:R-:W-:Y:S01]  /*89a90*/  @P2 LOP3.LUT R31, R31, 0x100000, RZ, 0xfc, !PT ;  /* 0x001000001f1f2812 */ /* 0x000fe200078efcff */
[----:B------:R-:W2:Y:S01]  /*89aa0*/  LDL.LU R42, [R1+0x1524] ;  /* 0x00152400012a7983 */ /* 0x000ea20000300800 */
[----:B------:R-:W-:Y:S01]  /*89ab0*/  ISETP.LT.AND P3, PT, R109, UR58, !P0 ;  /* 0x0000003a6d007c0c */ /* 0x000fe2000c761270 */
[----:B------:R-:W1:Y:S01]  /*89ac0*/  LDCU UR58, c[0x0][0x398] ;  /* 0x00007300ff3a77ac */ /* 0x000e620008000800 */
[----:B------:R-:W-:Y:S01]  /*89ad0*/  LOP3.LUT R31, R31, 0xfff7ffff, RZ, 0xc0, !PT ;  /* 0xfff7ffff1f1f7812 */ /* 0x000fe200078ec0ff */
[----:B------:R-:W1:Y:S03]  /*89ae0*/  LDS.128 R48, [R37] ;  /* 0x0000000025307984 */ /* 0x000e660000000c00 */
        /* <DEDUP_REMOVED lines=16> */
[----:B-1----:R-:W-:Y:S01]  /*89bf0*/  ISETP.LT.AND P1, PT, R110, UR12, !P0 ;  /* 0x0000000c6e007c0c */ /* 0x002fe2000c721270 */
[----:B------:R-:W1:Y:S01]  /*89c00*/  LDCU UR12, c[0x0][0x3b8] ;  /* 0x00007700ff0c77ac */ /* 0x000e620008000800 */
[----:B------:R-:W-:Y:S02]  /*89c10*/  ISETP.LT.AND P3, PT, R113, UR16, !P0 ;  /* 0x0000001071007c0c */ /* 0x000fe4000c761270 */
[----:B------:R-:W-:Y:S01]  /*89c20*/  LOP3.LUT R31, R31, 0xfffffbff, RZ, 0xc0, !PT ;  /* 0xfffffbff1f1f7812 */ /* 0x000fe200078ec0ff */
[----:B------:R-:W1:Y:S01]  /*89c30*/  LDCU.64 UR16, c[0x0][0x398] ;  /* 0x00007300ff1077ac */ /* 0x000e620008000a00 */
[----:B------:R-:W-:Y:S02]  /*89c40*/  ISETP.LT.AND P2, PT, R112, UR19, !P0 ;  /* 0x0000001370007c0c */ /* 0x000fe4000c741270 */
[----:B------:R-:W-:Y:S01]  /*89c50*/  IADD3 R38, PT, PT, R252, 0xa, RZ ;  /* 0x0000000afc267810 */ /* 0x000fe20007ffe0ff */
[----:B------:R-:W1:Y:S04]  /*89c60*/  LDCU.64 UR18, c[0x0][0x398] ;  /* 0x00007300ff1277ac */ /* 0x000e680008000a00 */
        /* <DEDUP_REMOVED lines=43> */
[----:B------:R-:W3:Y:S01]  /*89f20*/  LDCU.64 UR22, c[0x0][0x398] ;  /* 0x00007300ff1677ac */ /* 0x000ee20008000a00 */
[----:B------:R-:W-:Y:S02]  /*89f30*/  ISETP.LT.AND P3, PT, R109, UR68, !P0 ;  /* 0x000000446d007c0c */ /* 0x000fe4000c761270 */
[----:B------:R-:W-:Y:S01]  /*89f40*/  ISETP.LT.AND P2, PT, R107, UR67, !P0 ;  /* 0x000000436b007c0c */ /* 0x000fe2000c741270 */
[----:B-1----:R-:W-:Y:S01]  /*89f50*/  IMAD R45, R252, UR16, RZ ;  /* 0x00000010fc2d7c24 */ /* 0x002fe2000f8e02ff */
[----:B------:R-:W-:Y:S01]  /*89f60*/  ISETP.LT.AND P0, PT, R105, UR18, !P0 ;  /* 0x0000001269007c0c */ /* 0x000fe2000c701270 */
[----:B------:R-:W1:Y:S06]  /*89f70*/  LDCU UR18, c[0x0][0x3b8] ;  /* 0x00007700ff1277ac */ /* 0x000e6c0008000800 */
[----:B------:R-:W-:Y:S01]  /*89f80*/  @P1 LOP3.LUT R32, R32, 0x80000000, RZ, 0xfc, !PT ;  /* 0x8000000020201812 */ /* 0x000fe200078efcff */
[----:B------:R-:W1:Y:S03]  /*89f90*/  LDCU UR16, c[0x0][0x3b8] ;  /* 0x00007700ff1077ac */ /* 0x000e660008000800 */
[----:B------:R-:W-:Y:S01]  /*89fa0*/  LOP3.LUT R32, R32, 0xbfffffff, RZ, 0xc0, !PT ;  /* 0xbfffffff20207812 */ /* 0x000fe200078ec0ff */
[----:B------:R-:W1:Y:S03]  /*89fb0*/  LDCU UR68, c[0x0][0x398] ;  /* 0x00007300ff4477ac */ /* 0x000e660008000800 */
[----:B------:R-:W-:-:S02]  /*89fc0*/  @P0 LOP3.LUT R32, R32, 0x40000000, RZ, 0xfc, !PT ;  /* 0x4000000020200812 */ /* 0x000fc400078efcff */
[----:B------:R-:W-:-:S04]  /*89fd0*/  ISETP.GE.AND P0, PT, R38, UR25, PT ;  /* 0x0000001926007c0c */ /* 0x000fc8000bf06270 */
[----:B------:R-:W-:Y:S02]  /*89fe0*/  ISETP.LT.AND P1, PT, R110, UR20, !P0 ;  /* 0x000000146e007c0c */ /* 0x000fe4000c721270 */
[----:B------:R-:W-:Y:S02]  /*89ff0*/  LOP3.LUT R31, R31, 0xfffffffd, RZ, 0xc0, !PT ;  /* 0xfffffffd1f1f7812 */ /* 0x000fe400078ec0ff */
[----:B------:R-:W-:Y:S01]  /*8a000*/  LOP3.LUT R32, R32, 0xfbffffff, RZ, 0xc0, !PT ;  /* 0xfbffffff20207812 */ /* 0x000fe200078ec0ff */
[----:B------:R-:W-:Y:S01]  /*8a010*/  STL [R1+0x106c], R45 ;  /* 0x00106c2d01007387 */ /* 0x000fe20000100800 */
[----:B------:R-:W-:Y:S01]  /*8a020*/  @P3 LOP3.LUT R31, R31, 0x2, RZ, 0xfc, !PT ;  /* 0x000000021f1f3812 */ /* 0x000fe200078efcff */
[----:B------:R-:W-:Y:S01]  /*8a030*/  VIADD R38, R252, 0x8 ;  /* 0x00000008fc267836 */ /* 0x000fe20000000000 */
[----:B------:R-:W-:Y:S01]  /*8a040*/  ISETP.LT.AND P3, PT, R113, UR24, !P0 ;  /* 0x0000001871007c0c */ /* 0x000fe2000c761270 */
[----:B------:R-:W1:Y:S01]  /*8a050*/  LDCU.64 UR24, c[0x0][0x398] ;  /* 0x00007300ff1877ac */ /* 0x000e620008000a00 */
[----:B------:R-:W-:Y:S01]  /*8a060*/  LOP3.LUT R31, R31, 0xfffffffe, RZ, 0xc0, !PT ;  /* 0xfffffffe1f1f7812 */ /* 0x000fe200078ec0ff */
[----:B------:R-:W2:Y:S02]  /*8a070*/  LDL.LU R43, [R1+0x152c] ;  /* 0x00152c00012b7983 */ /* 0x000ea40000300800 */
[----:B------:R-:W-:Y:S01]  /*8a080*/  @P1 LOP3.LUT R32, R32, 0x4000000, RZ, 0xfc, !PT ;  /* 0x0400000020201812 */ /* 0x000fe200078efcff */
[----:B------:R-:W1:Y:S01]  /*8a090*/  LDCU UR20, c[0x0][0x3b8] ;  /* 0x00007700ff1477ac */ /* 0x000e620008000800 */
[----:B------:R-:W-:Y:S01]  /*8a0a0*/  @P2 LOP3.LUT R31, R31, 0x1, RZ, 0xfc, !PT ;  /* 0x000000011f1f2812 */ /* 0x000fe200078efcff */
[----:B------:R-:W-:Y:S01]  /*8a0b0*/  BAR.SYNC.DEFER_BLOCKING 0x0 ;  /* 0x0000000000007b1d */ /* 0x000fe20000010000 */
[----:B------:R-:W-:-:S02]  /*8a0c0*/  ISETP.LT.AND P2, PT, R112, UR62, !P0 ;  /* 0x0000003e70007c0c */ /* 0x000fc4000c741270 */
        /* <DEDUP_REMOVED lines=27> */
[----:B------:R-:W1:Y:S01]  /*8a280*/  LDCU.64 UR28, c[0x0][0x398] ;  /* 0x00007300ff1c77ac */ /* 0x000e620008000a00 */
[----:B------:R-:W-:Y:S01]  /*8a290*/  ISETP.LT.AND P2, PT, R112, UR30, !P0 ;  /* 0x0000001e70007c0c */ /* 0x000fe2000c741270 */
[----:B------:R-:W1:Y:S06]  /*8a2a0*/  LDCU UR24, c[0x0][0x3b8] ;  /* 0x00007700ff1877ac */ /* 0x000e6c0008000800 */
[----:B------:R-:W-:-:S04]  /*8a2b0*/  @P1 LOP3.LUT R32, R32, 0x40000, RZ, 0xfc, !PT ;  /* 0x0004000020201812 */ /* 0x000fc800078efcff */
        /* <DEDUP_REMOVED lines=27> */
[----:B----4-:R-:W-:Y:S01]  /*8a470*/  ISETP.LT.AND P2, PT, R112, UR32, !P0 ;  /* 0x0000002070007c0c */ /* 0x010fe2000c741270 */
[----:B------:R-:W4:Y:S06]  /*8a480*/  LDCU.64 UR32, c[0x0][0x398] ;  /* 0x00007300ff2077ac */ /* 0x000f2c0008000a00 */
        /* <DEDUP_REMOVED lines=25> */
[----:B----4-:R-:W-:Y:S02]  /*8a620*/  ISETP.LT.AND P1, PT, R110, UR32, !P0 ;  /* 0x000000206e007c0c */ /* 0x010fe4000c721270 */
[----:B------:R-:W-:Y:S01]  /*8a630*/  LOP3.LUT R32, R32, 0xfffffffb, RZ, 0xc0, !PT ;  /* 0xfffffffb20207812 */ /* 0x000fe200078ec0ff */
[----:B------:R-:W-:Y:S01]  /*8a640*/  VIADD R38, R252, 0x5 ;  /* 0x00000005fc267836 */ /* 0x000fe20000000000 */
[----:B------:R-:W-:Y:S01]  /*8a650*/  ISETP.LT.AND P3, PT, R113, UR48, !P0 ;  /* 0x0000003071007c0c */ /* 0x000fe2000c761270 */
[----:B------:R-:W4:Y:S01]  /*8a660*/  LDCU UR32, c[0x0][0x3b8] ;  /* 0x00007700ff2077ac */ /* 0x000f220008000800 */
[----:B------:R-:W-:Y:S01]  /*8a670*/  ISETP.LT.AND P2, PT, R112, UR46, !P0 ;  /* 0x0000002e70007c0c */ /* 0x000fe2000c741270 */
[----:B------:R-:W1:Y:S06]  /*8a680*/  LDCU UR46, c[0x0][0x3b8] ;  /* 0x00007700ff2e77ac */ /* 0x000e6c0008000800 */
[----:B------:R-:W-:Y:S01]  /*8a690*/  @P1 LOP3.LUT R32, R32, 0x4, RZ, 0xfc, !PT ;  /* 0x0000000420201812 */ /* 0x000fe200078efcff */
[----:B------:R-:W1:Y:S03]  /*8a6a0*/  LDCU UR48, c[0x0][0x3b8] ;  /* 0x00007700ff3077ac */ /* 0x000e660008000800 */
        /* <DEDUP_REMOVED lines=8> */
[----:B------:R-:W-:Y:S01]  /*8a730*/  ISETP.LT.AND P1, PT, R106, UR39, !P0 ;  /* 0x000000276a007c0c */ /* 0x000fe2000c721270 */
[----:B------:R-:W2:Y:S01]  /*8a740*/  LDCU.64 UR38, c[0x0][0x398] ;  /* 0x00007300ff2677ac */ /* 0x000ea20008000a00 */
[----:B------:R-:W-:Y:S02]  /*8a750*/  ISETP.LT.AND P3, PT, R109, UR4, !P0 ;  /* 0x000000046d007c0c */ /* 0x000fe4000c761270 */
[----:B------:R-:W-:Y:S01]  /*8a760*/  ISETP.LT.AND P2, PT, R107, UR6, !P0 ;  /* 0x000000066b007c0c */ /* 0x000fe2000c741270 */
[----:B------:R-:W2:Y:S01]  /*8a770*/  LDCU UR4, c[0x0][0x3b8] ;  /* 0x00007700ff0477ac */ /* 0x000ea20008000800 */
[----:B-1----:R-:W-:Y:S02]  /*8a780*/  ISETP.LT.AND P0, PT, R105, UR34, !P0 ;  /* 0x0000002269007c0c */ /* 0x002fe4000c701270 */
        /* <DEDUP_REMOVED lines=8> */
[----:B------:R-:W-:Y:S01]  /*8a810*/  ISETP.LT.AND P1, PT, R110, UR36, !P0 ;  /* 0x000000246e007c0c */ /* 0x000fe2000c721270 */
[----:B------:R-:W1:Y:S01]  /*8a820*/  LDCU UR36, c[0x0][0x3b8] ;  /* 0x00007700ff2477ac */ /* 0x000e620008000800 */
        /* <DEDUP_REMOVED lines=10> */
[----:B--2---:R-:W-:Y:S01]  /*8a8d0*/  STSM.16.M88.4 [R0], R40 ;  /* 0x0000002800007844 */ /* 0x004fe20000000200 */
[----:B------:R-:W-:Y:S01]  /*8a8e0*/  LOP3.LUT R33, R33, 0xefffffff, RZ, 0xc0, !PT ;  /* 0xefffffff21217812 */ /* 0x000fe200078ec0ff */
[----:B------:R-:W2:Y:S03]  /*8a8f0*/  LDCU.64 UR52, c[0x0][0x398] ;  /* 0x00007300ff3477ac */ /* 0x000ea60008000a00 */
        /* <DEDUP_REMOVED lines=17> */
[----:B------:R-:W-:Y:S02]  /*8aa10*/  IADD3 R38, PT, PT, R252, 0x4, RZ ;  /* 0x00000004fc267810 */ /* 0x000fe40007ffe0ff */
[----:B------:R-:W-:-:S04]  /*8aa20*/  LOP3.LUT R33, R33, 0xffbfffff, RZ, 0xc0, !PT ;  /* 0xffbfffff21217812 */ /* 0x000fc800078ec0ff */
[----:B------:R-:W-:Y:S02]  /*8aa30*/  @P0 LOP3.LUT R33, R33, 0x400000, RZ, 0xfc, !PT ;  /* 0x0040000021210812 */ /* 0x000fe400078efcff */
[----:B------:R-:W-:Y:S01]  /*8aa40*/  ISETP.GE.AND P0, PT, R38, UR47, PT ;  /* 0x0000002f26007c0c */ /* 0x000fe2000bf06270 */
[----:B------:R-:W-:Y:S01]  /*8aa50*/  VIADD R38, R45, UR10 ;  /* 0x0000000a2d267c36 */ /* 0x000fe20008000000 */
[----:B------:R-:W2:Y:S04]  /*8aa60*/  LDCU UR10, c[0x0][0x3b8] ;  /* 0x00007700ff0a77ac */ /* 0x000ea80008000800 */
[----:B------:R1:W-:Y:S01]  /*8aa70*/  STL [R1+0x1068], R38 ;  /* 0x0010682601007387 */ /* 0x0003e20000100800 */
[----:B------:R-:W-:Y:S01]  /*8aa80*/  BAR.SYNC.DEFER_BLOCKING 0x0 ;  /* 0x0000000000007b1d */ /* 0x000fe20000010000 */
[----:B-1----:R-:W-:Y:S01]  /*8aa90*/  VIADD R38, R38, UR8 ;  /* 0x0000000826267c36 */ /* 0x002fe20008000000 */
[----:B------:R-:W-:-:S04]  /*8aaa0*/  ISETP.LT.AND P1, PT, R109, UR40, !P0 ;  /* 0x000000286d007c0c */ /* 0x000fc8000c721270 */
[----:B------:R-:W-:Y:S01]  /*8aab0*/  STL.64 [R1+0xa80], R48 ;  /* 0x000a803001007387 */ /* 0x000fe20000100a00 */
[----:B------:R-:W1:Y:S03]  /*8aac0*/  LDCU UR40, c[0x0][0x3b8] ;  /* 0x00007700ff2877ac */ /* 0x000e660008000800 */
[----:B------:R-:W-:Y:S01]  /*8aad0*/  STL.64 [R1+0xa88], R50 ;  /* 0x000a883201007387 */ /* 0x000fe20000100a00 */
[----:B------:R-:W1:Y:S03]  /*8aae0*/  LDCU UR8, c[0x0][0x3b8] ;  /* 0x00007700ff0877ac */ /* 0x000e660008000800 */
[----:B------:R-:W2:Y:S01]  /*8aaf0*/  LDL.LU R40, [R1+0x14b4] ;  /* 0x0014b40001287983 */ /* 0x000ea20000300800 */
[----:B------:R-:W-:Y:S01]  /*8ab00*/  LOP3.LUT R33, R33, 0xffffefff, RZ, 0xc0, !PT ;  /* 0xffffefff21217812 */ /* 0x000fe200078ec0ff */
[----:B------:R-:W1:Y:S02]  /*8ab10*/  LDCU UR47, c[0x0][0x3b8] ;  /* 0x00007700ff2f77ac */ /* 0x000e640008000800 */
[----:B------:R-:W2:Y:S04]  /*8ab20*/  LDL.LU R41, [R1+0x14bc] ;  /* 0x0014bc0001297983 */ /* 0x000ea80000300800 */
[----:B------:R1:W-:Y:S04]  /*8ab30*/  STL [R1+0x1064], R38 ;  /* 0x0010642601007387 */ /* 0x0003e80000100800 */
[----:B------:R-:W2:Y:S04]  /*8ab40*/  LDL.LU R42, [R1+0x1444] ;  /* 0x00144400012a7983 */ /* 0x000ea80000300800 */
[----:B------:R-:W2:Y:S04]  /*8ab50*/  LDL.LU R43, [R1+0x144c] ;  /* 0x00144c00012b7983 */ /* 0x000ea80000300800 */
[----:B------:R-:W3:Y:S01]  /*8ab60*/  LDS.128 R48, [R37] ;  /* 0x0000000025307984 */ /* 0x000ee20000000c00 */
[----:B------:R-:W-:Y:S01]  /*8ab70*/  BAR.SYNC.DEFER_BLOCKING 0x0 ;  /* 0x0000000000007b1d */ /* 0x000fe20000010000 */
[----:B-1----:R-:W-:-:S05]  /*8ab80*/  VIADD R38, R38, UR14 ;  /* 0x0000000e26267c36 */ /* 0x002fca0008000000 */
[----:B------:R-:W1:Y:S01]  /*8ab90*/  LDCU UR14, c[0x0][0x3b8] ;  /* 0x00007700ff0e77ac */ /* 0x000e620008000800 */
[----:B------:R4:W-:Y:S02]  /*8aba0*/  STL [R1+0xf9c], R38 ;  /* 0x000f9c2601007387 */ /* 0x0009e40000100800 */
[----:B----4-:R-:W-:Y:S01]  /*8abb0*/  VIADD R38, R38, UR12 ;  /* 0x0000000c26267c36 */ /* 0x010fe20008000000 */
[----:B------:R-:W4:Y:S04]  /*8abc0*/  LDCU UR12, c[0x0][0x3b8] ;  /* 0x00007700ff0c77ac */ /* 0x000f280008000800 */
[----:B------:R1:W-:Y:S02]  /*8abd0*/  STL [R1+0x144], R38 ;  /* 0x0001442601007387 */ /* 0x0003e40000100800 */
[----:B-1----:R-:W-:Y:S01]  /*8abe0*/  VIADD R38, R38, UR26 ;  /* 0x0000001a26267c36 */ /* 0x002fe20008000000 */
[----:B------:R-:W1:Y:S01]  /*8abf0*/  LDCU UR26, c[0x0][0x3b8] ;  /* 0x00007700ff1a77ac */ /* 0x000e620008000800 */
[----:B---3--:R-:W-:Y:S04]  /*8ac00*/  STL.64 [R1+0xa70], R48 ;  /* 0x000a703001007387 */ /* 0x008fe80000100a00 */
[----:B------:R-:W-:Y:S04]  /*8ac10*/  STL.64 [R1+0xa78], R50 ;  /* 0x000a783201007387 */ /* 0x000fe80000100a00 */
[----:B--2---:R2:W-:Y:S01]  /*8ac20*/  STSM.16.M88.4 [R0], R40 ;  /* 0x0000002800007844 */ /* 0x0045e20000000200 */
[----:B------:R-:W-:Y:S06]  /*8ac30*/  BAR.SYNC.DEFER_BLOCKING 0x0 ;  /* 0x0000000000007b1d */ /* 0x000fec0000010000 */
[----:B--2---:R-:W2:Y:S04]  /*8ac40*/  LDL.LU R40, [R1+0x13d4] ;  /* 0x0013d40001287983 */ /* 0x004ea80000300800 */
[----:B------:R-:W2:Y:S04]  /*8ac50*/  LDL.LU R41, [R1+0x13dc] ;  /* 0x0013dc0001297983 */ /* 0x000ea80000300800 */
[----:B------:R-:W-:Y:S04]  /*8ac60*/  STL [R1+0x10], R38 ;  /* 0x0000102601007387 */ /* 0x000fe80000100800 */
        /* <DEDUP_REMOVED lines=23> */
[----:B------:R-:W-:Y:S01]  /*8ade0*/  IADD3 R240, PT, PT, R38, UR24, RZ ;  /* 0x0000001826f07c10 */ /* 0x000fe2000fffe0ff */
[----:B------:R-:W1:Y:S01]  /*8adf0*/  LDCU UR24, c[0x0][0x3b8] ;  /* 0x00007700ff1877ac */ /* 0x000e620008000800 */
[----:B------:R-:W-:Y:S03]  /*8ae00*/  BAR.SYNC.DEFER_BLOCKING 0x0 ;  /* 0x0000000000007b1d */ /* 0x000fe60000010000 */
[----:B------:R-:W-:-:S04]  /*8ae10*/  VIADD R241, R240, UR22 ;  /* 0x00000016f0f17c36 */ /* 0x000fc80008000000 */
[----:B------:R-:W-:Y:S01]  /*8ae20*/  VIADD R242, R241, UR20 ;  /* 0x00000014f1f27c36 */ /* 0x000fe20008000000 */
[----:B------:R-:W1:Y:S03]  /*8ae30*/  LDCU UR22, c[0x0][0x3b8] ;  /* 0x00007700ff1677ac */ /* 0x000e660008000800 */
[----:B------:R-:W-:Y:S01]  /*8ae40*/  VIADD R243, R242, UR18 ;  /* 0x00000012f2f37c36 */ /* 0x000fe20008000000 */
[----:B------:R-:W1:Y:S03]  /*8ae50*/  LDCU UR20, c[0x0][0x3b8] ;  /* 0x00007700ff1477ac */ /* 0x000e660008000800 */
[----:B------:R-:W-:Y:S01]  /*8ae60*/  VIADD R244, R243, UR32 ;  /* 0x00000020f3f47c36 */ /* 0x000fe20008000000 */
[----:B------:R-:W1:Y:S03]  /*8ae70*/  LDCU UR18, c[0x0][0x3b8] ;  /* 0x00007700ff1277ac */ /* 0x000e660008000800 */
[----:B------:R-:W-:Y:S01]  /*8ae80*/  VIADD R245, R244, UR28 ;  /* 0x0000001cf4f57c36 */ /* 0x000fe20008000000 */
[----:B------:R-:W1:Y:S04]  /*8ae90*/  LDCU UR32, c[0x0][0x3b8] ;  /* 0x00007700ff2077ac */ /* 0x000e680008000800 */
[----:B------:R-:W-:Y:S01]  /*8aea0*/  IADD3 R246, PT, PT, R245, UR30, RZ ;  /* 0x0000001ef5f67c10 */ /* 0x000fe2000fffe0ff */
[----:B------:R-:W1:Y:S04]  /*8aeb0*/  LDCU UR28, c[0x0][0x3b8] ;  /* 0x00007700ff1c77ac */ /* 0x000e680008000800 */
[----:B------:R-:W-:Y:S01]  /*8aec0*/  VIADD R247, R246, UR4 ;  /* 0x00000004f6f77c36 */ /* 0x000fe20008000000 */
[----:B------:R-:W1:Y:S03]  /*8aed0*/  LDCU UR30, c[0x0][0x3b8] ;  /* 0x00007700ff1e77ac */ /* 0x000e660008000800 */
[----:B------:R-:W-:Y:S01]  /*8aee0*/  VIADD R38, R247, UR6 ;  /* 0x00000006f7267c36 */ /* 0x000fe20008000000 */
[----:B------:R-:W1:Y:S01]  /*8aef0*/  LDCU UR4, c[0x0][0x3b8] ;  /* 0x00007700ff0477ac */ /* 0x000e620008000800 */
[----:B---3--:R-:W-:Y:S01]  /*8af00*/  STL.64 [R1+0xa30], R48 ;  /* 0x000a303001007387 */ /* 0x008fe20000100a00 */
[----:B------:R-:W3:Y:S03]  /*8af10*/  LDCU UR6, c[0x0][0x3b8] ;  /* 0x00007700ff0677ac */ /* 0x000ee60008000800 */
[----:B------:R-:W-:Y:S04]  /*8af20*/  STL.64 [R1+0xa38], R50 ;  /* 0x000a383201007387 */ /* 0x000fe80000100a00 */
[----:B--2---:R2:W-:Y:S01]  /*8af30*/  STSM.16.M88.4 [R0], R40 ;  /* 0x0000002800007844 */ /* 0x0045e20000000200 */
[----:B------:R-:W-:Y:S06]  /*8af40*/  BAR.SYNC.DEFER_BLOCKING 0x0 ;  /* 0x0000000000007b1d */ /* 0x000fec0000010000 */
[----:B--2---:R-:W2:Y:S04]  /*8af50*/  LDL.LU R40, [R1+0xb34] ;  /* 0x000b340001287983 */ /* 0x004ea80000300800 */
[----:B------:R-:W2:Y:S04]  /*8af60*/  LDL.LU R41, [R1+0xb3c] ;  /* 0x000b3c0001297983 */ /* 0x000ea80000300800 */
[----:B------:R1:W-:Y:S04]  /*8af70*/  STL [R1], R38 ;  /* 0x0000002601007387 */ /* 0x0003e80000100800 */
        /* <DEDUP_REMOVED lines=18> */
[----:B------:R3:W-:Y:S04]  /*8b0a0*/  STL [R1+0xc], R38 ;  /* 0x00000c2601007387 */ /* 0x0007e80000100800 */
[----:B------:R-:W2:Y:S04]  /*8b0b0*/  LDL.LU R42, [R1+0x15e0] ;  /* 0x0015e000012a7983 */ /* 0x000ea80000300800 */
[----:B------:R-:W2:Y:S04]  /*8b0c0*/  LDL.LU R43, [R1+0x15e8] ;  /* 0x0015e800012b7983 */ /* 0x000ea80000300800 */
[----:B------:R-:W1:Y:S01]  /*8b0d0*/  LDS.128 R48, [R37] ;  /* 0x0000000025307984 */ /* 0x000e620000000c00 */
[----:B------:R-:W-:Y:S01]  /*8b0e0*/  BAR.SYNC.DEFER_BLOCKING 0x0 ;  /* 0x0000000000007b1d */ /* 0x000fe20000010000 */
[----:B---3--:R-:W-:-:S05]  /*8b0f0*/  IADD3 R38, PT, PT, R38, UR40, RZ ;  /* 0x0000002826267c10 */ /* 0x008fca000fffe0ff */
[----:B------:R-:W3:Y:S01]  /*8b100*/  LDCU UR40, c[0x0][0x3b8] ;  /* 0x00007700ff2877ac */ /* 0x000ee20008000800 */
[----:B------:R4:W-:Y:S02]  /*8b110*/  STL [R1+0x14], R38 ;  /* 0x0000142601007387 */ /* 0x0009e40000100800 */
[----:B----4-:R-:W-:Y:S01]  /*8b120*/  VIADD R38, R38, UR16 ;  /* 0x0000001026267c36 */ /* 0x010fe20008000000 */
[----:B------:R-:W4:Y:S01]  /*8b130*/  LDCU UR16, c[0x0][0x3b8] ;  /* 0x00007700ff1077ac */ /* 0x000f220008000800 */
[----:B-1----:R-:W-:Y:S04]  /*8b140*/  STL.64 [R1+0x410], R48 ;  /* 0x0004103001007387 */ /* 0x002fe80000100a00 */
[----:B------:R-:W-:Y:S04]  /*8b150*/  STL.64 [R1+0x418], R50 ;  /* 0x0004183201007387 */ /* 0x000fe80000100a00 */
[----:B--2---:R1:W-:Y:S01]  /*8b160*/  STSM.16.M88.4 [R0], R40 ;  /* 0x0000002800007844 */ /* 0x0043e20000000200 */
[----:B------:R-:W-:Y:S06]  /*8b170*/  BAR.SYNC.DEFER_BLOCKING 0x0 ;  /* 0x0000000000007b1d */ /* 0x000fec0000010000 */
[----:B-1----:R-:W2:Y:S04]  /*8b180*/  LDL.LU R40, [R1+0x15b0] ;  /* 0x0015b00001287983 */ /* 0x002ea80000300800 */
        /* <DEDUP_REMOVED lines=10> */
[----:B------:R-:W4:Y:S01]  /*8b230*/  LDCU UR8, c[0x0][0x3b8] ;  /* 0x00007700ff0877ac */ /* 0x000f220008000800 */
        /* <DEDUP_REMOVED lines=11> */
[----:B---3--:R-:W-:-:S05]  /*8b2f0*/  VIADD R38, R38, UR14 ;  /* 0x0000000e26267c36 */ /* 0x008fca0008000000 */
        /* <DEDUP_REMOVED lines=15> */
[----:B-1----:R-:W-:-:S05]  /*8b3f0*/  IADD3 R38, PT, PT, R38, UR26, RZ ;  /* 0x0000001a26267c10 */ /* 0x002fca000fffe0ff */
        /* <DEDUP_REMOVED lines=83> */
[----:B------:R-:W4:Y:S04]  /*8b930*/  LDCU UR34, c[0x0][0x3b8] ;  /* 0x00007700ff2277ac */ /* 0x000f280008000800 */
[----:B------:R3:W-:Y:S02]  /*8b940*/  STL [R1+0x98], R38 ;  /* 0x0000982601007387 */ /* 0x0007e40000100800 */
[----:B---3--:R-:W-:Y:S01]  /*8b950*/  IADD3 R38, PT, PT, R38, UR36, RZ ;  /* 0x0000002426267c10 */ /* 0x008fe2000fffe0ff */
[----:B------:R-:W3:Y:S01]  /*8b960*/  LDCU UR36, c[0x0][0x3b8] ;  /* 0x00007700ff2477ac */ /* 0x000ee20008000800 */
        /* <DEDUP_REMOVED lines=278> */
[----:B---3--:R-:W-:Y:S01]  /*8cad0*/  VIADD R38, R38, UR16 ;  /* 0x0000001026267c36 */ /* 0x008fe20008000000 */
        /* <DEDUP_REMOVED lines=15> */
[----:B----4-:R-:W-:Y:S01]  /*8cbd0*/  IADD3 R38, PT, PT, R38, UR8, RZ ;  /* 0x0000000826267c10 */ /* 0x010fe2000fffe0ff */
        /* <DEDUP_REMOVED lines=19> */
[----:B------:R-:W-:Y:S01]  /*8cd10*/  ISETP.LT.AND P3, PT, R107, UR42, !P0 ;  /* 0x0000002a6b007c0c */ /* 0x000fe2000c761270 */
[----:B------:R-:W4:Y:S03]  /*8cd20*/  LDCU UR26, c[0x0][0x3b8] ;  /* 0x00007700ff1a77ac */ /* 0x000f260008000800 */
[----:B------:R3:W-:Y:S01]  /*8cd30*/  STL [R1+0x998], R38 ;  /* 0x0009982601007387 */ /* 0x0007e20000100800 */
[----:B------:R-:W-:Y:S01]  /*8cd40*/  @P1 LOP3.LUT R33, R33, 0x1000, RZ, 0xfc, !PT ;  /* 0x0000100021211812 */ /* 0x000fe200078efcff */
[----:B------:R-:W2:Y:S01]  /*8cd50*/  LDCU UR42, c[0x0][0x3b8] ;  /* 0x00007700ff2a77ac */ /* 0x000ea20008000800 */
[----:B---3--:R-:W-:Y:S01]  /*8cd60*/  VIADD R38, R38, UR24 ;  /* 0x0000001826267c36 */ /* 0x008fe20008000000 */
[----:B-1----:R-:W-:Y:S04]  /*8cd70*/  STL.64 [R1+0xdd0], R48 ;  /* 0x000dd03001007387 */ /* 0x002fe80000100a00 */
[----:B--2---:R1:W-:Y:S01]  /*8cd80*/  STSM.16.M88.4 [R0], R40 ;  /* 0x0000002800007844 */ /* 0x0043e20000000200 */
[----:B------:R-:W-:Y:S01]  /*8cd90*/  ISETP.LT.AND P2, PT, R113, UR63, !P0 ;  /* 0x0000003f71007c0c */ /* 0x000fe2000c741270 */
[----:B------:R-:W2:Y:S02]  /*8cda0*/  LDCU UR24, c[0x0][0x3b8] ;  /* 0x00007700ff1877ac */ /* 0x000ea40008000800 */
[----:B------:R-:W-:Y:S01]  /*8cdb0*/  STL.64 [R1+0xdd8], R50 ;  /* 0x000dd83201007387 */ /* 0x000fe20000100a00 */
[----:B------:R-:W-:Y:S01]  /*8cdc0*/  LOP3.LUT R33, R33, 0xfffffbff, RZ, 0xc0, !PT ;  /* 0xfffffbff21217812 */ /* 0x000fe200078ec0ff */
[----:B------:R-:W3:Y:S01]  /*8cdd0*/  LDCU.64 UR62, c[0x0][0x398] ;  /* 0x00007300ff3e77ac */ /* 0x000ee20008000a00 */
[----:B------:R-:W-:Y:S06]  /*8cde0*/  BAR.SYNC.DEFER_BLOCKING 0x0 ;  /* 0x0000000000007b1d */ /* 0x000fec0000010000 */
[----:B-1----:R-:W2:Y:S04]  /*8cdf0*/  LDL.LU R40, [R1+0x1494] ;  /* 0x0014940001287983 */ /* 0x002ea80000300800 */
[----:B------:R-:W2:Y:S04]  /*8ce00*/  LDL.LU R41, [R1+0x149c] ;  /* 0x00149c0001297983 */ /* 0x000ea80000300800 */
[----:B------:R1:W-:Y:S04]  /*8ce10*/  STL [R1+0xb10], R38 ;  /* 0x000b102601007387 */ /* 0x0003e80000100800 */
[----:B------:R-:W2:Y:S04]  /*8ce20*/  LDL.LU R42, [R1+0x1424] ;  /* 0x00142400012a7983 */ /* 0x000ea80000300800 */
[----:B------:R-:W2:Y:S04]  /*8ce30*/  LDL.LU R43, [R1+0x142c] ;  /* 0x00142c00012b7983 */ /* 0x000ea80000300800 */
[----:B------:R-:W2:Y:S01]  /*8ce40*/  LDS.128 R48, [R37] ;  /* 0x0000000025307984 */ /* 0x000ea20000000c00 */
[----:B------:R-:W-:Y:S01]  /*8ce50*/  BAR.SYNC.DEFER_BLOCKING 0x0 ;  /* 0x0000000000007b1d */ /* 0x000fe20000010000 */
[----:B-1----:R-:W-:Y:S01]  /*8ce60*/  VIADD R38, R38, UR22 ;  /* 0x0000001626267c36 */ /* 0x002fe20008000000 */
[----:B------:R-:W-:-:S02]  /*8ce70*/  @P3 LOP3.LUT R33, R33, 0x400, RZ, 0xfc, !PT ;  /* 0x0000040021213812 */ /* 0x000fc400078efcff */
[----:B------:R-:W-:Y:S02]  /*8ce80*/  ISETP.LT.AND P1, PT, R112, UR59, !P0 ;  /* 0x0000003b70007c0c */ /* 0x000fe4000c721270 */
[----:B------:R-:W1:Y:S01]  /*8ce90*/  LDCU UR22, c[0x0][0x3b8] ;  /* 0x00007700ff1677ac */ /* 0x000e620008000800 */
[----:B------:R3:W-:Y:S02]  /*8cea0*/  STL [R1+0xb18], R38 ;  /* 0x000b182601007387 */ /* 0x0007e40000100800 */
[----:B---3--:R-:W-:Y:S01]  /*8ceb0*/  IADD3 R38, PT, PT, R38, UR20, RZ ;  /* 0x0000001426267c10 */ /* 0x008fe2000fffe0ff */
[----:B------:R-:W3:Y:S04]  /*8cec0*/  LDCU UR20, c[0x0][0x3b8] ;  /* 0x00007700ff1477ac */ /* 0x000ee80008000800 */
[----:B------:R1:W-:Y:S02]  /*8ced0*/  STL [R1+0xdb0], R38 ;  /* 0x000db02601007387 */ /* 0x0003e40000100800 */
[----:B-1----:R-:W-:-:S02]  /*8cee0*/  VIADD R38, R38, UR18 ;  /* 0x0000001226267c36 */ /* 0x002fc40008000000 */
[----:B--2---:R1:W-:Y:S01]  /*8cef0*/  STSM.16.M88.4 [R0], R40 ;  /* 0x0000002800007844 */ /* 0x0043e20000000200 */
[----:B------:R-:W-:Y:S01]  /*8cf00*/  LOP3.LUT R33, R33, 0xffdfffff, RZ, 0xc0, !PT ;  /* 0xffdfffff21217812 */ /* 0x000fe200078ec0ff */
[----:B------:R-:W2:Y:S02]  /*8cf10*/  LDCU UR18, c[0x0][0x3b8] ;  /* 0x00007700ff1277ac */ /* 0x000ea40008000800 */
[----:B------:R-:W-:Y:S04]  /*8cf20*/  STL.64 [R1+0xdc0], R48 ;  /* 0x000dc03001007387 */ /* 0x000fe80000100a00 */
[----:B------:R-:W-:Y:S01]  /*8cf30*/  STL.64 [R1+0xdc8], R50 ;  /* 0x000dc83201007387 */ /* 0x000fe20000100a00 */
        /* <DEDUP_REMOVED lines=12> */
[----:B------:R1:W-:Y:S04]  /*8d000*/  STL [R1+0xe70], R38 ;  /* 0x000e702601007387 */ /* 0x0003e80000100800 */
[----:B--2---:R-:W-:Y:S01]  /*8d010*/  STSM.16.M88.4 [R0], R40 ;  /* 0x0000002800007844 */ /* 0x004fe20000000200 */
[----:B-1----:R-:W-:Y:S01]  /*8d020*/  VIADD R38, R38, UR28 ;  /* 0x0000001c26267c36 */ /* 0x002fe20008000000 */
[----:B------:R-:W-:Y:S01]  /*8d030*/  LOP3.LUT R33, R33, 0xfffbffff, RZ, 0xc0, !PT ;  /* 0xfffbffff21217812 */ /* 0x000fe200078ec0ff */
[----:B------:R-:W1:Y:S03]  /*8d040*/  LDCU UR28, c[0x0][0x3b8] ;  /* 0x00007700ff1c77ac */ /* 0x000e660008000800 */
[----:B------:R2:W-:Y:S01]  /*8d050*/  STL [R1+0xe74], R38 ;  /* 0x000e742601007387 */ /* 0x0005e20000100800 */
[----:B------:R-:W-:Y:S01]  /*8d060*/  ISETP.LT.AND P2, PT, R110, UR56, !P0 ;  /* 0x000000386e007c0c */ /* 0x000fe2000c741270 */
[----:B------:R-:W1:Y:S02]  /*8d070*/  LDCU.64 UR58, c[0x0][0x398] ;  /* 0x00007300ff3a77ac */ /* 0x000e640008000a00 */
[----:B------:R-:W-:Y:S04]  /*8d080*/  STL.64 [R1+0xd60], R48 ;  /* 0x000d603001007387 */ /* 0x000fe80000100a00 */
[----:B------:R-:W-:Y:S01]  /*8d090*/  STL.64 [R1+0xd68], R50 ;  /* 0x000d683201007387 */ /* 0x000fe20000100a00 */
[----:B--2---:R-:W-:Y:S01]  /*8d0a0*/  VIADD R38, R38, UR30 ;  /* 0x0000001e26267c36 */ /* 0x004fe20008000000 */
[----:B------:R-:W-:Y:S01]  /*8d0b0*/  BAR.SYNC.DEFER_BLOCKING 0x0 ;  /* 0x0000000000007b1d */ /* 0x000fe20000010000 */
[----:B------:R-:W-:-:S05]  /*8d0c0*/  @P1 LOP3.LUT R33, R33, 0x40000, RZ, 0xfc, !PT ;  /* 0x0004000021211812 */ /* 0x000fca00078efcff */
[----:B------:R-:W2:Y:S01]  /*8d0d0*/  LDCU UR30, c[0x0][0x3b8] ;  /* 0x00007700ff1e77ac */ /* 0x000ea20008000800 */
[----:B------:R-:W2:Y:S04]  /*8d0e0*/  LDL.LU R40, [R1+0x12c4] ;  /* 0x0012c40001287983 */ /* 0x000ea80000300800 */
[----:B------:R-:W2:Y:S04]  /*8d0f0*/  LDL.LU R41, [R1+0x12cc] ;  /* 0x0012cc0001297983 */ /* 0x000ea80000300800 */
[----:B------:R1:W-:Y:S04]  /*8d100*/  STL [R1+0xe78], R38 ;  /* 0x000e782601007387 */ /* 0x0003e80000100800 */
[----:B------:R-:W2:Y:S04]  /*8d110*/  LDL.LU R42, [R1+0xdb4] ;  /* 0x000db400012a7983 */ /* 0x000ea80000300800 */
[----:B------:R-:W2:Y:S04]  /*8d120*/  LDL.LU R43, [R1+0xdbc] ;  /* 0x000dbc00012b7983 */ /* 0x000ea80000300800 */
[----:B------:R-:W2:Y:S01]  /*8d130*/  LDS.128 R48, [R37] ;  /* 0x0000000025307984 */ /* 0x000ea20000000c00 */
[----:B------:R-:W-:Y:S01]  /*8d140*/  BAR.SYNC.DEFER_BLOCKING 0x0 ;  /* 0x0000000000007b1d */ /* 0x000fe20000010000 */
[----:B-1----:R-:W-:Y:S01]  /*8d150*/  VIADD R38, R38, UR4 ;  /* 0x0000000426267c36 */ /* 0x002fe20008000000 */
[----:B------:R-:W-:-:S04]  /*8d160*/  ISETP.LT.AND P1, PT, R106, UR55, !P0 ;  /* 0x000000376a007c0c */ /* 0x000fc8000c721270 */
[----:B------:R-:W1:Y:S01]  /*8d170*/  LDCU UR4, c[0x0][0x3b8] ;  /* 0x00007700ff0477ac */ /* 0x000e620008000800 */
[----:B------:R3:W-:Y:S01]  /*8d180*/  STL [R1+0xe7c], R38 ;  /* 0x000e7c2601007387 */ /* 0x0007e20000100800 */
[----:B------:R-:W-:Y:S01]  /*8d190*/  LOP3.LUT R33, R33, 0xfffeffff, RZ, 0xc0, !PT ;  /* 0xfffeffff21217812 */ /* 0x000fe200078ec0ff */
[----:B------:R-:W1:Y:S01]  /*8d1a0*/  LDCU.64 UR54, c[0x0][0x398] ;  /* 0x00007300ff3677ac */ /* 0x000e620008000a00 */
[----:B---3--:R-:W-:Y:S01]  /*8d1b0*/  IADD3 R38, PT, PT, R38, UR6, RZ ;  /* 0x0000000626267c10 */ /* 0x008fe2000fffe0ff */
[----:B------:R-:W3:Y:S04]  /*8d1c0*/  LDCU UR6, c[0x0][0x3b8] ;  /* 0x00007700ff0677ac */ /* 0x000ee80008000800 */
[----:B------:R1:W-:Y:S02]  /*8d1d0*/  STL [R1+0xdb4], R38 ;  /* 0x000db42601007387 */ /* 0x0003e40000100800 */
[----:B-1----:R-:W-:-:S02]  /*8d1e0*/  VIADD R38, R38, UR38 ;  /* 0x0000002626267c36 */ /* 0x002fc40008000000 */
[----:B--2---:R1:W-:Y:S01]  /*8d1f0*/  STSM.16.M88.4 [R0], R40 ;  /* 0x0000002800007844 */ /* 0x0043e20000000200 */
[----:B------:R-:W-:Y:S01]  /*8d200*/  ISETP.LT.AND P0, PT, R105, UR44, !P0 ;  /* 0x0000002c69007c0c */ /* 0x000fe2000c701270 */
[----:B------:R-:W2:Y:S02]  /*8d210*/  LDCU UR44, c[0x0][0x3b8] ;  /* 0x00007700ff2c77ac */ /* 0x000ea40008000800 */
[----:B------:R-:W-:Y:S01]  /*8d220*/  STL.64 [R1+0xd50], R48 ;  /* 0x000d503001007387 */ /* 0x000fe20000100a00 */
[----:B------:R-:W2:Y:S03]  /*8d230*/  LDCU UR38, c[0x0][0x3b8] ;  /* 0x00007700ff2677ac */ /* 0x000ea60008000800 */
[----:B------:R-:W-:Y:S01]  /*8d240*/  STL.64 [R1+0xd58], R50 ;  /* 0x000d583201007387 */ /* 0x000fe20000100a00 */
        /* <DEDUP_REMOVED lines=27> */
[----:B---3--:R-:W-:Y:S01]  /*8d400*/  VIADD R38, R38, UR16 ;  /* 0x0000001026267c36 */ /* 0x008fe20008000000 */
[----:B------:R-:W-:-:S02]  /*8d410*/  @P3 LOP3.LUT R33, R33, 0x10000, RZ, 0xfc, !PT ;  /* 0x0001000021213812 */ /* 0x000fc400078efcff */
[----:B------:R-:W-:Y:S02]  /*8d420*/  LOP3.LUT R34, R34, 0x7fffffff, RZ, 0xc0, !PT ;  /* 0x7fffffff22227812 */ /* 0x000fe400078ec0ff */
[----:B------:R-:W3:Y:S01]  /*8d430*/  LDCU UR16, c[0x0][0x398] ;  /* 0x00007300ff1077ac */ /* 0x000ee20008000800 */
[----:B------:R4:W-:Y:S02]  /*8d440*/  STL [R1+0xb14], R38 ;  /* 0x000b142601007387 */ /* 0x0009e40000100800 */
[----:B----4-:R-:W-:Y:S01]  /*8d450*/  IADD3 R38, PT, PT, R38, UR10, RZ ;  /* 0x0000000a26267c10 */ /* 0x010fe2000fffe0ff */
[----:B------:R-:W4:Y:S04]  /*8d460*/  LDCU UR10, c[0x0][0x398] ;  /* 0x00007300ff0a77ac */ /* 0x000f280008000800 */
[----:B------:R3:W-:Y:S02]  /*8d470*/  STL [R1+0x994], R38 ;  /* 0x0009942601007387 */ /* 0x0007e40000100800 */
[----:B---3--:R-:W-:-:S02]  /*8d480*/  VIADD R38, R38, UR8 ;  /* 0x0000000826267c36 */ /* 0x008fc40008000000 */
[----:B--2---:R2:W-:Y:S01]  /*8d490*/  STSM.16.M88.4 [R0], R40 ;  /* 0x0000002800007844 */ /* 0x0045e20000000200 */
[----:B------:R-:W-:Y:S01]  /*8d4a0*/  LOP3.LUT R33, R33, 0xffffbfff, RZ, 0xc0, !PT ;  /* 0xffffbfff21217812 */ /* 0x000fe200078ec0ff */
[----:B------:R-:W3:Y:S02]  /*8d4b0*/  LDCU UR8, c[0x0][0x398] ;  /* 0x00007300ff0877ac */ /* 0x000ee40008000800 */
[----:B-1----:R-:W-:Y:S04]  /*8d4c0*/  STL.64 [R1+0xcc0], R48 ;  /* 0x000cc03001007387 */ /* 0x002fe80000100a00 */
[----:B------:R-:W-:Y:S01]  /*8d4d0*/  STL.64 [R1+0xcc8], R50 ;  /* 0x000cc83201007387 */ /* 0x000fe20000100a00 */
[----:B------:R-:W-:Y:S06]  /*8d4e0*/  BAR.SYNC.DEFER_BLOCKING 0x0 ;  /* 0x0000000000007b1d */ /* 0x000fec0000010000 */
[----:B--2---:R-:W2:Y:S04]  /*8d4f0*/  LDL.LU R40, [R1+0x3e0] ;  /* 0x0003e00001287983 */ /* 0x004ea80000300800 */
[----:B------:R-:W2:Y:S04]  /*8d500*/  LDL.LU R41, [R1+0x3e8] ;  /* 0x0003e80001297983 */ /* 0x000ea80000300800 */
[----:B------:R1:W-:Y:S04]  /*8d510*/  STL [R1+0x99c], R38 ;  /* 0x00099c2601007387 */ /* 0x0003e80000100800 */
[----:B------:R-:W2:Y:S04]  /*8d520*/  LDL.LU R42, [R1+0x15c0] ;  /* 0x0015c000012a7983 */ /* 0x000ea80000300800 */
[----:B------:R-:W2:Y:S04]  /*8d530*/  LDL.LU R43, [R1+0x15c8] ;  /* 0x0015c800012b7983 */ /* 0x000ea80000300800 */
[----:B------:R-:W2:Y:S01]  /*8d540*/  LDS.128 R48, [R37] ;  /* 0x0000000025307984 */ /* 0x000ea20000000c00 */
[----:B------:R-:W-:Y:S01]  /*8d550*/  BAR.SYNC.DEFER_BLOCKING 0x0 ;  /* 0x0000000000007b1d */ /* 0x000fe20000010000 */
[----:B-1----:R-:W-:Y:S01]  /*8d560*/  VIADD R38, R38, UR14 ;  /* 0x0000000e26267c36 */ /* 0x002fe20008000000 */
[----:B------:R-:W-:-:S04]  /*8d570*/  @P2 LOP3.LUT R33, R33, 0x4000, RZ, 0xfc, !PT ;  /* 0x0000400021212812 */ /* 0x000fc800078efcff */
[----:B------:R-:W1:Y:S01]  /*8d580*/  LDCU UR14, c[0x0][0x398] ;  /* 0x00007300ff0e77ac */ /* 0x000e620008000800 */
[----:B------:R3:W-:Y:S02]  /*8d590*/  STL [R1+0xffc], R38 ;  /* 0x000ffc2601007387 */ /* 0x0007e40000100800 */
[----:B---3--:R-:W-:Y:S02]  /*8d5a0*/  VIADD R38, R38, UR12 ;  /* 0x0000000c26267c36 */ /* 0x008fe40008000000 */
[----:B--2---:R2:W-:Y:S01]  /*8d5b0*/  STSM.16.M88.4 [R0], R40 ;  /* 0x0000002800007844 */ /* 0x0045e20000000200 */
[----:B------:R-:W-:Y:S01]  /*8d5c0*/  LOP3.LUT R33, R33, 0xfffffdff, RZ, 0xc0, !PT ;  /* 0xfffffdff21217812 */ /* 0x000fe200078ec0ff */
[----:B------:R-:W3:Y:S02]  /*8d5d0*/  LDCU UR12, c[0x0][0x398] ;  /* 0x00007300ff0c77ac */ /* 0x000ee40008000800 */
[----:B------:R-:W-:Y:S04]  /*8d5e0*/  STL.64 [R1+0xb20], R48 ;  /* 0x000b203001007387 */ /* 0x000fe80000100a00 */
        /* <DEDUP_REMOVED lines=16> */
[C---:B------:R-:W-:Y:S02]  /*8d6f0*/  VIADD R88, R252.reuse, 0x41 ;  /* 0x00000041fc587836 */ /* 0x040fe40000000000 */
[C---:B------:R-:W-:Y:S01]  /*8d700*/  VIADD R87, R252.reuse, 0x42 ;  /* 0x00000042fc577836 */ /* 0x040fe20000000000 */
[----:B------:R-:W-:Y:S01]  /*8d710*/  STL.64 [R1+0xf50], R48 ;  /* 0x000f503001007387 */ /* 0x000fe20000100a00 */
[----:B------:R-:W-:-:S02]  /*8d720*/  VIADD R86, R252, 0x43 ;  /* 0x00000043fc567836 */ /* 0x000fc40000000000 */
[C---:B------:R-:W-:Y:S01]  /*8d730*/  VIADD R84, R252.reuse, 0x45 ;  /* 0x00000045fc547836 */ /* 0x040fe20000000000 */
[----:B------:R-:W-:Y:S01]  /*8d740*/  STL.64 [R1+0xf58], R50 ;  /* 0x000f583201007387 */ /* 0x000fe20000100a00 */
[C---:B------:R-:W-:Y:S01]  /*8d750*/  VIADD R85, R252.reuse, 0x44 ;  /* 0x00000044fc557836 */ /* 0x040fe20000000000 */
[----:B------:R-:W-:Y:S01]  /*8d760*/  LOP3.LUT R35, R35, 0xffbfffff, RZ, 0xc0, !PT ;  /* 0xffbfffff23237812 */ /* 0x000fe200078ec0ff */
[C---:B------:R-:W-:Y:S01]  /*8d770*/  VIADD R83, R252.reuse, 0x46 ;  /* 0x00000046fc537836 */ /* 0x040fe20000000000 */
[----:B------:R-:W-:Y:S01]  /*8d780*/  BAR.SYNC.DEFER_BLOCKING 0x0 ;  /* 0x0000000000007b1d */ /* 0x000fe20000010000 */
[C---:B------:R-:W-:Y:S01]  /*8d790*/  IADD3 R82, PT, PT, R252.reuse, 0x47, RZ ;  /* 0x00000047fc527810 */ /* 0x040fe20007ffe0ff */
[C---:B------:R-:W-:Y:S02]  /*8d7a0*/  VIADD R81, R252.reuse, 0x48 ;  /* 0x00000048fc517836 */ /* 0x040fe40000000000 */
[C---:B------:R-:W-:Y:S02]  /*8d7b0*/  VIADD R80, R252.reuse, 0x49 ;  /* 0x00000049fc507836 */ /* 0x040fe40000000000 */
[----:B------:R-:W-:-:S02]  /*8d7c0*/  VIADD R79, R252, 0x4a ;  /* 0x0000004afc4f7836 */ /* 0x000fc40000000000 */
[C---:B------:R-:W-:Y:S01]  /*8d7d0*/  VIADD R78, R252.reuse, 0x4b ;  /* 0x0000004bfc4e7836 */ /* 0x040fe20000000000 */
[----:B--2---:R-:W2:Y:S01]  /*8d7e0*/  LDL.LU R40, [R1+0x1620] ;  /* 0x0016200001287983 */ /* 0x004ea20000300800 */
[C---:B------:R-:W-:Y:S02]  /*8d7f0*/  VIADD R77, R252.reuse, 0x4c ;  /* 0x0000004cfc4d7836 */ /* 0x040fe40000000000 */
[C---:B------:R-:W-:Y:S01]  /*8d800*/  VIADD R73, R252.reuse, 0x50 ;  /* 0x00000050fc497836 */ /* 0x040fe20000000000 */
[----:B------:R-:W2:Y:S01]  /*8d810*/  LDL.LU R41, [R1+0x1628] ;  /* 0x0016280001297983 */ /* 0x000ea20000300800 */
[C---:B------:R-:W-:Y:S01]  /*8d820*/  IADD3 R76, PT, PT, R252.reuse, 0x4d, RZ ;  /* 0x0000004dfc4c7810 */ /* 0x040fe20007ffe0ff */
[C---:B------:R-:W-:Y:S01]  /*8d830*/  VIADD R72, R252.reuse, 0x51 ;  /* 0x00000051fc487836 */ /* 0x040fe20000000000 */
[C---:B------:R-:W-:Y:S01]  /*8d840*/  IADD3 R70, PT, PT, R252.reuse, 0x53, RZ ;  /* 0x00000053fc467810 */ /* 0x040fe20007ffe0ff */
[----:B------:R3:W-:Y:S01]  /*8d850*/  STL [R1+0x1024], R38 ;  /* 0x0010242601007387 */ /* 0x0007e20000100800 */
[----:B------:R-:W-:-:S02]  /*8d860*/  VIADD R71, R252, 0x52 ;  /* 0x00000052fc477836 */ /* 0x000fc40000000000 */
[C---:B------:R-:W-:Y:S01]  /*8d870*/  VIADD R69, R252.reuse, 0x54 ;  /* 0x00000054fc457836 */ /* 0x040fe20000000000 */
[----:B------:R-:W2:Y:S01]  /*8d880*/  LDL.LU R42, [R1+0x14f0] ;  /* 0x0014f000012a7983 */ /* 0x000ea20000300800 */
[C---:B------:R-:W-:Y:S02]  /*8d890*/  VIADD R68, R252.reuse, 0x55 ;  /* 0x00000055fc447836 */ /* 0x040fe40000000000 */
[C---:B------:R-:W-:Y:S01]  /*8d8a0*/  VIADD R67, R252.reuse, 0x56 ;  /* 0x00000056fc437836 */ /* 0x040fe20000000000 */
[----:B------:R-:W2:Y:S01]  /*8d8b0*/  LDL.LU R43, [R1+0x14f8] ;  /* 0x0014f800012b7983 */ /* 0x000ea20000300800 */
[C---:B------:R-:W-:Y:S02]  /*8d8c0*/  VIADD R66, R252.reuse, 0x57 ;  /* 0x00000057fc427836 */ /* 0x040fe40000000000 */
[C---:B------:R-:W-:Y:S01]  /*8d8d0*/  VIADD R65, R252.reuse, 0x58 ;  /* 0x00000058fc417836 */ /* 0x040fe20000000000 */
[----:B------:R-:W1:Y:S01]  /*8d8e0*/  LDS.128 R48, [R37] ;  /* 0x0000000025307984 */ /* 0x000e620000000c00 */
[C---:B------:R-:W-:Y:S01]  /*8d8f0*/  IADD3 R64, PT, PT, R252.reuse, 0x59, RZ ;  /* 0x00000059fc407810 */ /* 0x040fe20007ffe0ff */
[----:B------:R-:W-:-:S02]  /*8d900*/  VIADD R63, R252, 0x5a ;  /* 0x0000005afc3f7836 */ /* 0x000fc40000000000 */
[----:B------:R-:W-:Y:S01]  /*8d910*/  VIADD R62, R252, 0x5b ;  /* 0x0000005bfc3e7836 */ /* 0x000fe20000000000 */
[----:B------:R-:W-:Y:S01]  /*8d920*/  BAR.SYNC.DEFER_BLOCKING 0x0 ;  /* 0x0000000000007b1d */ /* 0x000fe20000010000 */
[----:B---3--:R-:W-:Y:S01]  /*8d930*/  IADD3 R38, PT, PT, R38, UR46, RZ ;  /* 0x0000002e26267c10 */ /* 0x008fe2000fffe0ff */
[C---:B------:R-:W-:Y:S02]  /*8d940*/  VIADD R61, R252.reuse, 0x5c ;  /* 0x0000005cfc3d7836 */ /* 0x040fe40000000000 */
[C---:B------:R-:W-:Y:S02]  /*8d950*/  VIADD R60, R252.reuse, 0x5d ;  /* 0x0000005dfc3c7836 */ /* 0x040fe40000000000 */
[C---:B------:R-:W-:Y:S02]  /*8d960*/  VIADD R59, R252.reuse, 0x5e ;  /* 0x0000005efc3b7836 */ /* 0x040fe40000000000 */
[C---:B------:R-:W-:Y:S01]  /*8d970*/  VIADD R58, R252.reuse, 0x5f ;  /* 0x0000005ffc3a7836 */ /* 0x040fe20000000000 */
[----:B------:R3:W-:Y:S01]  /*8d980*/  STL [R1+0x102c], R38 ;  /* 0x00102c2601007387 */ /* 0x0007e20000100800 */
[----:B------:R-:W-:-:S02]  /*8d990*/  VIADD R57, R252, 0x60 ;  /* 0x00000060fc397836 */ /* 0x000fc40000000000 */
[C---:B------:R-:W-:Y:S02]  /*8d9a0*/  VIADD R55, R252.reuse, 0x62 ;  /* 0x00000062fc377836 */ /* 0x040fe40000000000 */
[C---:B------:R-:W-:Y:S01]  /*8d9b0*/  VIADD R56, R252.reuse, 0x61 ;  /* 0x00000061fc387836 */ /* 0x040fe20000000000 */
[C---:B------:R-:W-:Y:S01]  /*8d9c0*/  IADD3 R54, PT, PT, R252.reuse, 0x63, RZ ;  /* 0x00000063fc367810 */ /* 0x040fe20007ffe0ff */
[----:B------:R-:W-:Y:S01]  /*8d9d0*/  VIADD R53, R252, 0x64 ;  /* 0x00000064fc357836 */ /* 0x000fe20000000000 */
[----:B------:R-:W1:Y:S01]  /*8d9e0*/  LDCU UR44, c[0x0][0x3b8] ;  /* 0x00007700ff2c77ac */ /* 0x000e620008000800 */
[----:B---3--:R-:W-:Y:S01]  /*8d9f0*/  VIADD R38, R38, UR24 ;  /* 0x0000001826267c36 */ /* 0x008fe20008000000 */
[----:B------:R-:W-:Y:S01]  /*8da00*/  @P0 LOP3.LUT R33, R33, 0x80, RZ, 0xfc, !PT ;  /* 0x0000008021210812 */ /* 0x000fe200078efcff */
[C---:B------:R-:W-:Y:S01]  /*8da10*/  VIADD R52, R252.reuse, 0x65 ;  /* 0x00000065fc347836 */ /* 0x040fe20000000000 */
[----:B------:R-:W-:Y:S01]  /*8da20*/  ISETP.GE.AND P4, PT, R73, UR77, PT ;  /* 0x0000004d49007c0c */ /* 0x000fe2000bf86270 */
[----:B------:R-:W-:Y:S01]  /*8da30*/  VIADD R47, R252, 0x6a ;  /* 0x0000006afc2f7836 */ /* 0x000fe20000000000 */
[----:B-1----:R-:W-:Y:S01]  /*8da40*/  STL.64 [R1+0xf40], R48 ;  /* 0x000f403001007387 */ /* 0x002fe20000100a00 */
[----:B------:R-:W-:Y:S01]  /*8da50*/  ISETP.GE.AND P5, PT, R64, UR21, PT ;  /* 0x0000001540007c0c */ /* 0x000fe2000bfa6270 */
[----:B------:R-:W-:Y:S01]  /*8da60*/  VIADD R46, R252, 0x6b ;  /* 0x0000006bfc2e7836 */ /* 0x000fe20000000000 */
[----:B------:R-:W1:Y:S01]  /*8da70*/  LDCU UR24, c[0x0][0x3b8] ;  /* 0x00007700ff1877ac */ /* 0x000e620008000800 */
        /* <DEDUP_REMOVED lines=11> */
[----:B------:R-:W-:Y:S01]  /*8db30*/  LOP3.LUT R33, R33, 0xfffffff7, RZ, 0xc0, !PT ;  /* 0xfffffff721217812 */ /* 0x000fe200078ec0ff */
[----:B------:R-:W-:-:S03]  /*8db40*/  VIADD R75, R252, 0x4e ;  /* 0x0000004efc4b7836 */ /* 0x000fc60000000000 */
        /* <DEDUP_REMOVED lines=48> */
[----:B------:R1:W-:Y:S02]  /*8de50*/  STL [R1+0x1048], R38 ;  /* 0x0010482601007387 */ /* 0x0003e40000100800 */
[----:B-1----:R-:W-:Y:S02]  /*8de60*/  VIADD R38, R38, UR50 ;  /* 0x0000003226267c36 */ /* 0x002fe40008000000 */
[----:B---3--:R-:W-:Y:S04]  /*8de70*/  STL.64 [R1+0xf00], R48 ;  /* 0x000f003001007387 */ /* 0x008fe80000100a00 */
        /* <DEDUP_REMOVED lines=12> */
[----:B-1----:R-:W-:Y:S01]  /*8df40*/  VIADD R38, R38, UR48 ;  /* 0x0000003026267c36 */ /* 0x002fe20008000000 */
[----:B------:R-:W1:Y:S01]  /*8df50*/  LDCU.64 UR48, c[0x0][0x398] ;  /* 0x00007300ff3077ac */ /* 0x000e620008000a00 */
        /* <DEDUP_REMOVED lines=12> */
[----:B------:R-:W3:Y:S01]  /*8e020*/  LDCU.64 UR46, c[0x0][0x398] ;  /* 0x00007300ff2e77ac */ /* 0x000ee20008000a00 */
[----:B------:R4:W-:Y:S02]  /*8e030*/  STL [R1+0x1030], R38 ;  /* 0x0010302601007387 */ /* 0x0009e40000100800 */
[----:B----4-:R-:W-:-:S04]  /*8e040*/  VIADD R38, R38, UR40 ;  /* 0x0000002826267c36 */ /* 0x010fc80008000000 */
[----:B------:R-:W-:Y:S01]  /*8e050*/  VIADD R45, R38, UR36 ;  /* 0x00000024262d7c36 */ /* 0x000fe20008000000 */
[----:B------:R4:W-:Y:S04]  /*8e060*/  STL [R1+0x1028], R38 ;  /* 0x0010282601007387 */ /* 0x0009e80000100800 */
[----:B-1----:R-:W-:Y:S04]  /*8e070*/  STL.64 [R1+0xed0], R48 ;  /* 0x000ed03001007387 */ /* 0x002fe80000100a00 */
[----:B------:R-:W-:Y:S04]  /*8e080*/  STL.64 [R1+0xed8], R50 ;  /* 0x000ed83201007387 */ /* 0x000fe80000100a00 */
[----:B------:R-:W-:Y:S01]  /*8e090*/  STL [R1+0x101c], R45 ;  /* 0x00101c2d01007387 */ /* 0x000fe20000100800 */
[----:B----4-:R-:W-:-:S04]  /*8e0a0*/  IADD3 R38, PT, PT, R252, 0x3, RZ ;  /* 0x00000003fc267810 */ /* 0x010fc80007ffe0ff */
[----:B------:R-:W-:Y:S01]  /*8e0b0*/  ISETP.GE.AND P0, PT, R38, UR57, PT ;  /* 0x0000003926007c0c */ /* 0x000fe2000bf06270 */
[----:B------:R-:W1:Y:S03]  /*8e0c0*/  LDCU.64 UR56, c[0x0][0x398] ;  /* 0x00007300ff3877ac */ /* 0x000e660008000a00 */
[----:B------:R-:W-:Y:S02]  /*8e0d0*/  ISETP.LT.AND P3, PT, R110, UR48, !P0 ;  /* 0x000000306e007c0c */ /* 0x000fe4000c761270 */
[----:B---3--:R-:W-:-:S11]  /*8e0e0*/  ISETP.LT.AND P1, PT, R112, UR46, !P0 ;  /* 0x0000002e70007c0c */ /* 0x008fd6000c721270 */
[----:B------:R-:W-:Y:S02]  /*8e0f0*/  @P3 LOP3.LUT R36, R36, 0x80000000, RZ, 0xfc, !PT ;  /* 0x8000000024243812 */ /* 0x000fe400078efcff */
[----:B------:R-:W-:Y:S02]  /*8e100*/  @P1 LOP3.LUT R33, R33, 0x8, RZ, 0xfc, !PT ;  /* 0x0000000821211812 */ /* 0x000fe400078efcff */
[----:B------:R-:W-:Y:S02]  /*8e110*/  ISETP.LT.AND P1, PT, R107, UR52, !P0 ;  /* 0x000000346b007c0c */ /* 0x000fe4000c721270 */
[----:B------:R-:W-:Y:S02]  /*8e120*/  LOP3.LUT R36, R36, 0xdfffffff, RZ, 0xc0, !PT ;  /* 0xdfffffff24247812 */ /* 0x000fe400078ec0ff */
[----:B------:R-:W-:Y:S01]  /*8e130*/  ISETP.LT.AND P3, PT, R113, UR66, !P0 ;  /* 0x0000004271007c0c */ /* 0x000fe2000c761270 */
[----:B------:R-:W3:Y:S01]  /*8e140*/  LDCU.64 UR66, c[0x0][0x398] ;  /* 0x00007300ff4277ac */ /* 0x000ee20008000a00 */
[----:B------:R-:W-:Y:S01]  /*8e150*/  R2UR UR38, R39 ;  /* 0x00000000272672ca */ /* 0x000fe200000e0000 */
[----:B------:R-:W-:Y:S01]  /*8e160*/  VIADD R39, R252, 0x2 ;  /* 0x00000002fc277836 */ /* 0x000fe20000000000 */
[----:B------:R-:W-:-:S09]  /*8e170*/  LOP3.LUT R33, R33, 0xffffffdf, RZ, 0xc0, !PT ;  /* 0xffffffdf21217812 */ /* 0x000fd200078ec0ff */
[----:B------:R-:W-:-:S04]  /*8e180*/  @P3 LOP3.LUT R33, R33, 0x20, RZ, 0xfc, !PT ;  /* 0x0000002021213812 */ /* 0x000fc800078efcff */
[----:B------:R-:W-:Y:S01]  /*8e190*/  LOP3.LUT R33, R33, 0xfffffffd, RZ, 0xc0, !PT ;  /* 0xfffffffd21217812 */ /* 0x000fe200078ec0ff */
[----:B--2---:R2:W-:Y:S02]  /*8e1a0*/  STSM.16.M88.4 [R0], R40 ;  /* 0x0000002800007844 */ /* 0x0045e40000000200 */
[----:B--2---:R-:W-:-:S05]  /*8e1b0*/  IADD3 R41, PT, PT, R45, UR34, RZ ;  /* 0x000000222d297c10 */ /* 0x004fca000fffe0ff */
[----:B------:R2:W-:Y:S02]  /*8e1c0*/  STL [R1+0x1014], R41 ;  /* 0x0010142901007387 */ /* 0x0005e40000100800 */
[----:B--2---:R-:W-:Y:S01]  /*8e1d0*/  VIADD R41, R41, UR51 ;  /* 0x0000003329297c36 */ /* 0x004fe20008000000 */
[----:B------:R-:W2:Y:S02]  /*8e1e0*/  LDCU.64 UR50, c[0x0][0x398] ;  /* 0x00007300ff3277ac */ /* 0x000ea40008000a00 */
[----:B--2---:R-:W-:-:S13]  /*8e1f0*/  ISETP.LT.AND P2, PT, R109, UR50, !P0 ;  /* 0x000000326d007c0c */ /* 0x004fda000c741270 */
[----:B------:R-:W-:-:S04]  /*8e200*/  @P2 LOP3.LUT R36, R36, 0x20000000, RZ, 0xfc, !PT ;  /* 0x2000000024242812 */ /* 0x000fc800078efcff */
[----:B------:R-:W-:-:S04]  /*8e210*/  LOP3.LUT R36, R36, 0xf7ffffff, RZ, 0xc0, !PT ;  /* 0xf7ffffff24247812 */ /* 0x000fc800078ec0ff */
[----:B------:R-:W-:Y:S02]  /*8e220*/  @P1 LOP3.LUT R36, R36, 0x8000000, RZ, 0xfc, !PT ;  /* 0x0800000024241812 */ /* 0x000fe400078efcff */
[----:B------:R-:W-:Y:S02]  /*8e230*/  ISETP.LT.AND P1, PT, R106, UR64, !P0 ;  /* 0x000000406a007c0c */ /* 0x000fe4000c721270 */
[----:B------:R-:W-:Y:S01]  /*8e240*/  ISETP.LT.AND P2, PT, R111, UR65, !P0 ;  /* 0x000000416f007c0c */ /* 0x000fe2000c741270 */
[----:B------:R-:W2:Y:S01]  /*8e250*/  LDCU.64 UR64, c[0x0][0x398] ;  /* 0x00007300ff4077ac */ /* 0x000ea20008000a00 */
[----:B------:R-:W-:Y:S02]  /*8e260*/  ISETP.LT.AND P0, PT, R105, UR54, !P0 ;  /* 0x0000003669007c0c */ /* 0x000fe4000c701270 */
[----:B------:R-:W-:-:S07]  /*8e270*/  LOP3.LUT R36, R36, 0xfdffffff, RZ, 0xc0, !PT ;  /* 0xfdffffff24247812 */ /* 0x000fce00078ec0ff */
[----:B------:R-:W-:-:S04]  /*8e280*/  @P1 LOP3.LUT R36, R36, 0x2000000, RZ, 0xfc, !PT ;  /* 0x0200000024241812 */ /* 0x000fc800078efcff */
[----:B------:R-:W-:-:S04]  /*8e290*/  LOP3.LUT R36, R36, 0xff7fffff, RZ, 0xc0, !PT ;  /* 0xff7fffff24247812 */ /* 0x000fc800078ec0ff */
[----:B------:R-:W-:Y:S02]  /*8e2a0*/  @P0 LOP3.LUT R36, R36, 0x800000, RZ, 0xfc, !PT ;  /* 0x0080000024240812 */ /* 0x000fe400078efcff */
[----:B------:R-:W-:-:S04]  /*8e2b0*/  ISETP.GE.AND P0, PT, R39, UR69, PT ;  /* 0x0000004527007c0c */ /* 0x000fc8000bf06270 */
[----:B-1----:R-:W-:Y:S01]  /*8e2c0*/  ISETP.LT.AND P1, PT, R112, UR56, !P0 ;  /* 0x0000003870007c0c */ /* 0x002fe2000c721270 */
[----:B------:R-:W-:Y:S01]  /*8e2d0*/  VIADD R40, R252, 0x1 ;  /* 0x00000001fc287836 */ /* 0x000fe20000000000 */
[----:B------:R-:W-:Y:S01]  /*8e2e0*/  ISETP.LT.AND P3, PT, R110, UR58, !P0 ;  /* 0x0000003a6e007c0c */ /* 0x000fe2000c761270 */
[----:B------:R-:W1:Y:S01]  /*8e2f0*/  LDCU UR58, c[0x0][0x398] ;  /* 0x00007300ff3a77ac */ /* 0x000e620008000800 */
[----:B------:R-:W-:Y:S02]  /*8e300*/  LOP3.LUT R36, R36, 0xfff7ffff, RZ, 0xc0, !PT ;  /* 0xfff7ffff24247812 */ /* 0x000fe400078ec0ff */
[----:B------:R-:W-:Y:S01]  /*8e310*/  @P2 LOP3.LUT R33, R33, 0x2, RZ, 0xfc, !PT ;  /* 0x0000000221212812 */ /* 0x000fe200078efcff */
[----:B------:R4:W-:Y:S01]  /*8e320*/  STL [R1+0x1010], R41 ;  /* 0x0010102901007387 */ /* 0x0009e20000100800 */
[----:B------:R-:W-:Y:S01]  /*8e330*/  ISETP.LT.AND P2, PT, R109, UR60, !P0 ;  /* 0x0000003c6d007c0c */ /* 0x000fe2000c741270 */
        /* <DEDUP_REMOVED lines=20> */
[----:B--2---:R-:W-:Y:S02]  /*8e480*/  ISETP.LT.AND P0, PT, R105, UR64, !P0 ;  /* 0x0000004069007c0c */ /* 0x004fe4000c701270 */
[----:B------:R-:W-:-:S04]  /*8e490*/  LOP3.LUT R36, R36, 0xfffffbff, RZ, 0xc0, !PT ;  /* 0xfffffbff24247812 */ /* 0x000fc800078ec0ff */
[----:B------:R-:W-:-:S04]  /*8e4a0*/  @P1 LOP3.LUT R36, R36, 0x400, RZ, 0xfc, !PT ;  /* 0x0000040024241812 */ /* 0x000fc800078efcff */
[----:B------:R-:W-:-:S04]  /*8e4b0*/  LOP3.LUT R36, R36, 0xfffffeff, RZ, 0xc0, !PT ;  /* 0xfffffeff24247812 */ /* 0x000fc800078ec0ff */
[----:B------:R-:W-:Y:S02]  /*8e4c0*/  @P0 LOP3.LUT R36, R36, 0x100, RZ, 0xfc, !PT ;  /* 0x0000010024240812 */ /* 0x000fe400078efcff */
[----:B------:R-:W-:-:S04]  /*8e4d0*/  ISETP.GE.AND P0, PT, R40, UR38, PT ;  /* 0x0000002628007c0c */ /* 0x000fc8000bf06270 */
[----:B---3--:R-:W-:Y:S02]  /*8e4e0*/  ISETP.LT.AND P3, PT, R112, UR66, !P0 ;  /* 0x0000004270007c0c */ /* 0x008fe4000c761270 */
[----:B-1----:R-:W-:Y:S02]  /*8e4f0*/  ISETP.LT.AND P2, PT, R110, UR68, !P0 ;  /* 0x000000446e007c0c */ /* 0x002fe4000c741270 */
[----:B------:R-:W-:Y:S02]  /*8e500*/  LOP3.LUT R36, R36, 0xffffffef, RZ, 0xc0, !PT ;  /* 0xffffffef24247812 */ /* 0x000fe400078ec0ff */
[----:B------:R-:W-:Y:S01]  /*8e510*/  ISETP.LT.AND P1, PT, R109, UR70, !P0 ;  /* 0x000000466d007c0c */ /* 0x000fe2000c721270 */
[----:B----4-:R-:W-:-:S06]  /*8e520*/  VIADD R41, R41, UR26 ;  /* 0x0000001a29297c36 */ /* 0x010fcc0008000000 */
[----:B------:R-:W-:-:S04]  /*8e530*/  @P3 LOP3.LUT R36, R36, 0x10, RZ, 0xfc, !PT ;  /* 0x0000001024243812 */ /* 0x000fc800078efcff */
[----:B------:R-:W-:Y:S01]  /*8e540*/  LOP3.LUT R36, R36, 0xfffffffd, RZ, 0xc0, !PT ;  /* 0xfffffffd24247812 */ /* 0x000fe200078ec0ff */
[----:B------:R1:W-:Y:S03]  /*8e550*/  STL [R1+0x100c], R41 ;  /* 0x00100c2901007387 */ /* 0x0003e60000100800 */
[----:B------:R-:W-:Y:S02]  /*8e560*/  @P2 LOP3.LUT R36, R36, 0x2, RZ, 0xfc, !PT ;  /* 0x0000000224242812 */ /* 0x000fe400078efcff */
[----:B------:R-:W-:Y:S01]  /*8e570*/  ISETP.LT.AND P2, PT, R113, UR62, !P0 ;  /* 0x0000003e71007c0c */ /* 0x000fe2000c741270 */
[----:B-1----:R-:W-:Y:S01]  /*8e580*/  VIADD R41, R41, UR22 ;  /* 0x0000001629297c36 */ /* 0x002fe20008000000 */
[----:B------:R-:W-:Y:S02]  /*8e590*/  ISETP.LT.AND P3, PT, R107, UR58, !P0 ;  /* 0x0000003a6b007c0c */ /* 0x000fe4000c761270 */
[----:B------:R-:W-:Y:S01]  /*8e5a0*/  @P1 LOP3.LUT R34, R34, 0x80000000, RZ, 0xfc, !PT ;  /* 0x8000000022221812 */ /* 0x000fe200078efcff */
[----:B------:R-:W-:Y:S01]  /*8e5b0*/  VIADD R38, R41, UR20 ;  /* 0x0000001429267c36 */ /* 0x000fe20008000000 */
[----:B------:R-:W-:Y:S01]  /*8e5c0*/  ISETP.LT.AND P1, PT, R111, UR60, !P0 ;  /* 0x0000003c6f007c0c */ /* 0x000fe2000c721270 */
[----:B------:R-:W-:Y:S01]  /*8e5d0*/  STL [R1+0x1008], R41 ;  /* 0x0010082901007387 */ /* 0x000fe20000100800 */
[----:B------:R-:W-:-:S03]  /*8e5e0*/  LOP3.LUT R36, R36, 0xffffff7f, RZ, 0xc0, !PT ;  /* 0xffffff7f24247812 */ /* 0x000fc600078ec0ff */
[----:B------:R1:W-:Y:S02]  /*8e5f0*/  STL [R1+0x1004], R38 ;  /* 0x0010042601007387 */ /* 0x0003e40000100800 */
[----:B------:R-:W-:Y:S02]  /*8e600*/  @P2 LOP3.LUT R36, R36, 0x80, RZ, 0xfc, !PT ;  /* 0x0000008024242812 */ /* 0x000fe400078efcff */
[----:B------:R-:W-:Y:S02]  /*8e610*/  ISETP.LT.AND P2, PT, R106, UR56, !P0 ;  /* 0x000000386a007c0c */ /* 0x000fe4000c741270 */
[----:B------:R-:W-:Y:S01]  /*8e620*/  LOP3.LUT R34, R34, 0xdfffffff, RZ, 0xc0, !PT ;  /* 0xdfffffff22227812 */ /* 0x000fe200078ec0ff */
[----:B-1----:R-:W-:Y:S01]  /*8e630*/  VIADD R38, R38, UR18 ;  /* 0x0000001226267c36 */ /* 0x002fe20008000000 */
[----:B------:R-:W-:Y:S02]  /*8e640*/  R2UR UR18, R44 ;  /* 0x000000002c1272ca */ /* 0x000fe400000e0000 */
[----:B------:R-:W-:-:S02]  /*8e650*/  LOP3.LUT R36, R36, 0xfffffffb, RZ, 0xc0, !PT ;  /* 0xfffffffb24247812 */ /* 0x000fc400078ec0ff */
[----:B------:R-:W-:Y:S02]  /*8e660*/  @P3 LOP3.LUT R34, R34, 0x20000000, RZ, 0xfc, !PT ;  /* 0x2000000022223812 */ /* 0x000fe400078efcff */
[----:B------:R-:W-:Y:S02]  /*8e670*/  @P1 LOP3.LUT R36, R36, 0x4, RZ, 0xfc, !PT ;  /* 0x0000000424241812 */ /* 0x000fe400078efcff */
[----:B------:R-:W-:Y:S02]  /*8e680*/  ISETP.LT.AND P1, PT, R105, UR76, !P0 ;  /* 0x0000004c69007c0c */ /* 0x000fe4000c721270 */
[----:B------:R-:W-:-:S03]  /*8e690*/  LOP3.LUT R34, R34, 0xf7ffffff, RZ, 0xc0, !PT ;  /* 0xf7ffffff22227812 */ /* 0x000fc600078ec0ff */
[----:B------:R-:W-:Y:S02]  /*8e6a0*/  ISETP.GE.AND P0, PT, R252, UR18, PT ;  /* 0x00000012fc007c0c */ /* 0x000fe4000bf06270 */
        /* <DEDUP_REMOVED lines=20> */
[----:B------:R-:W-:Y:S02]  /*8e7f0*/  LOP3.LUT R34, R34, 0xfffffeff, RZ, 0xc0, !PT ;  /* 0xfffffeff22227812 */ /* 0x000fe400078ec0ff */
[----:B------:R-:W-:Y:S02]  /*8e800*/  R2UR UR20, R100 ;  /* 0x00000000641472ca */ /* 0x000fe400000e0000 */
[----:B------:R-:W-:Y:S02]  /*8e810*/  @P1 LOP3.LUT R34, R34, 0x100, RZ, 0xfc, !PT ;  /* 0x0000010022221812 */ /* 0x000fe400078efcff */
[----:B------:R-:W-:-:S02]  /*8e820*/  ISETP.GE.AND P1, PT, R88, UR73, PT ;  /* 0x0000004958007c0c */ /* 0x000fc4000bf26270 */
[----:B------:R-:W-:Y:S02]  /*8e830*/  LOP3.LUT R34, R34, 0xffffffbf, RZ, 0xc0, !PT ;  /* 0xffffffbf22227812 */ /* 0x000fe400078ec0ff */
[----:B------:R-:W-:Y:S02]  /*8e840*/  R2UR UR22, R99 ;  /* 0x00000000631672ca */ /* 0x000fe400000e0000 */
[----:B------:R-:W-:Y:S02]  /*8e850*/  @P0 LOP3.LUT R34, R34, 0x40, RZ, 0xfc, !PT ;  /* 0x0000004022220812 */ /* 0x000fe400078efcff */
[----:B------:R-:W-:Y:S02]  /*8e860*/  R2UR UR52, R97 ;  /* 0x00000000613472ca */ /* 0x000fe400000e0000 */
[----:B------:R-:W-:Y:S02]  /*8e870*/  ISETP.GE.AND P0, PT, R87, UR20, PT ;  /* 0x0000001457007c0c */ /* 0x000fe4000bf06270 */
[----:B------:R-:W-:-:S02]  /*8e880*/  LOP3.LUT R34, R34, 0xfffffff7, RZ, 0xc0, !PT ;  /* 0xfffffff722227812 */ /* 0x000fc400078ec0ff */
[----:B------:R-:W-:Y:S02]  /*8e890*/  R2UR UR54, R98 ;  /* 0x00000000623672ca */ /* 0x000fe400000e0000 */
[----:B------:R-:W-:-:S04]  /*8e8a0*/  @P1 LOP3.LUT R34, R34, 0x8, RZ, 0xfc, !PT ;  /* 0x0000000822221812 */ /* 0x000fc800078efcff */
[----:B------:R-:W-:Y:S02]  /*8e8b0*/  LOP3.LUT R34, R34, 0xfffffffb, RZ, 0xc0, !PT ;  /* 0xfffffffb22227812 */ /* 0x000fe400078ec0ff */
[----:B------:R-:W-:Y:S02]  /*8e8c0*/  ISETP.GE.AND P2, PT, R86, UR22, PT ;  /* 0x0000001656007c0c */ /* 0x000fe4000bf46270 */
[----:B------:R-:W-:Y:S02]  /*8e8d0*/  @P0 LOP3.LUT R34, R34, 0x4, RZ, 0xfc, !PT ;  /* 0x0000000422220812 */ /* 0x000fe400078efcff */
[----:B------:R-:W-:Y:S02]  /*8e8e0*/  ISETP.GE.AND P0, PT, R84, UR52, PT ;  /* 0x0000003454007c0c */ /* 0x000fe4000bf06270 */
[----:B------:R-:W-:Y:S02]  /*8e8f0*/  R2UR UR50, R96 ;  /* 0x00000000603272ca */ /* 0x000fe400000e0000 */
[----:B------:R-:W-:-:S02]  /*8e900*/  ISETP.GE.AND P1, PT, R85, UR54, PT ;  /* 0x0000003655007c0c */ /* 0x000fc4000bf26270 */
[----:B------:R-:W-:Y:S02]  /*8e910*/  LOP3.LUT R34, R34, 0xfffffffd, RZ, 0xc0, !PT ;  /* 0xfffffffd22227812 */ /* 0x000fe400078ec0ff */
[----:B------:R-:W-:Y:S02]  /*8e920*/  R2UR UR48, R95 ;  /* 0x000000005f3072ca */ /* 0x000fe400000e0000 */
[----:B------:R-:W-:-:S03]  /*8e930*/  @P2 LOP3.LUT R34, R34, 0x2, RZ, 0xfc, !PT ;  /* 0x0000000222222812 */ /* 0x000fc600078efcff */
[----:B------:R-:W-:Y:S02]  /*8e940*/  @P0 LOP3.LUT R35, R35, 0x400000, RZ, 0xfc, !PT ;  /* 0x0040000023230812 */ /* 0x000fe400078efcff */
[----:B------:R-:W-:Y:S02]  /*8e950*/  ISETP.GE.AND P0, PT, R83, UR50, PT ;  /* 0x0000003253007c0c */ /* 0x000fe4000bf06270 */
[----:B------:R-:W-:Y:S02]  /*8e960*/  LOP3.LUT R34, R34, 0xfffffffe, RZ, 0xc0, !PT ;  /* 0xfffffffe22227812 */ /* 0x000fe400078ec0ff */
[----:B------:R-:W-:Y:S02]  /*8e970*/  R2UR UR46, R94 ;  /* 0x000000005e2e72ca */ /* 0x000fe400000e0000 */
[----:B------:R-:W-:Y:S02]  /*8e980*/  @P1 LOP3.LUT R34, R34, 0x1, RZ, 0xfc, !PT ;  /* 0x0000000122221812 */ /* 0x000fe400078efcff */
[----:B------:R-:W-:-:S02]  /*8e990*/  ISETP.GE.AND P1, PT, R82, UR48, PT ;  /* 0x0000003052007c0c */ /* 0x000fc4000bf26270 */
[----:B------:R-:W-:Y:S02]  /*8e9a0*/  LOP3.LUT R34, R34, 0xffffffdf, RZ, 0xc0, !PT ;  /* 0xffffffdf22227812 */ /* 0x000fe400078ec0ff */
[----:B------:R-:W-:Y:S02]  /*8e9b0*/  R2UR UR26, R93 ;  /* 0x000000005d1a72ca */ /* 0x000fe400000e0000 */
[----:B------:R-:W-:-:S03]  /*8e9c0*/  @P0 LOP3.LUT R34, R34, 0x20, RZ, 0xfc, !PT ;  /* 0x0000002022220812 */ /* 0x000fc600078efcff */
[----:B------:R-:W-:Y:S02]  /*8e9d0*/  ISETP.GE.AND P2, PT, R81, UR46, PT ;  /* 0x0000002e51007c0c */ /* 0x000fe4000bf46270 */
[----:B------:R-:W-:Y:S02]  /*8e9e0*/  LOP3.LUT R34, R34, 0xffffff7f, RZ, 0xc0, !PT ;  /* 0xffffff7f22227812 */ /* 0x000fe400078ec0ff */
[----:B------:R-:W-:Y:S02]  /*8e9f0*/  R2UR UR34, R92 ;  /* 0x000000005c2272ca */ /* 0x000fe400000e0000 */
[----:B------:R-:W-:Y:S02]  /*8ea00*/  R2UR UR36, R91 ;  /* 0x000000005b2472ca */ /* 0x000fe400000e0000 */
[----:B------:R-:W-:Y:S01]  /*8ea10*/  R2UR UR40, R90 ;  /* 0x000000005a2872ca */ /* 0x000fe200000e0000 */
[----:B------:R-:W-:Y:S01]  /*8ea20*/  VIADD R50, R252, 0x67 ;  /* 0x00000067fc327836 */ /* 0x000fe20000000000 */
[----:B------:R-:W-:Y:S01]  /*8ea30*/  @P1 LOP3.LUT R34, R34, 0x80, RZ, 0xfc, !PT ;  /* 0x0000008022221812 */ /* 0x000fe200078efcff */
[----:B------:R-:W-:Y:S01]  /*8ea40*/  VIADD R49, R252, 0x68 ;  /* 0x00000068fc317836 */ /* 0x000fe20000000000 */
[----:B------:R-:W-:Y:S01]  /*8ea50*/  ISETP.GE.AND P0, PT, R80, UR26, PT ;  /* 0x0000001a50007c0c */ /* 0x000fe2000bf06270 */
[----:B------:R-:W-:Y:S01]  /*8ea60*/  VIADD R48, R252, 0x69 ;  /* 0x00000069fc307836 */ /* 0x000fe20000000000 */
[----:B------:R-:W-:Y:S01]  /*8ea70*/  LOP3.LUT R34, R34, 0xfffffdff, RZ, 0xc0, !PT ;  /* 0xfffffdff22227812 */ /* 0x000fe200078ec0ff */
[----:B------:R-:W-:Y:S03]  /*8ea80*/  BAR.SYNC.DEFER_BLOCKING 0x0 ;  /* 0x0000000000007b1d */ /* 0x000fe60000010000 */
[----:B------:R-:W-:-:S02]  /*8ea90*/  @P2 LOP3.LUT R34, R34, 0x200, RZ, 0xfc, !PT ;  /* 0x0000020022222812 */ /* 0x000fc400078efcff */
[----:B------:R-:W-:Y:S02]  /*8eaa0*/  ISETP.GE.AND P1, PT, R79, UR34, PT ;  /* 0x000000224f007c0c */ /* 0x000fe4000bf26270 */
[----:B------:R-:W-:-:S04]  /*8eab0*/  LOP3.LUT R34, R34, 0xfffff7ff, RZ, 0xc0, !PT ;  /* 0xfffff7ff22227812 */ /* 0x000fc800078ec0ff */
[----:B------:R-:W-:Y:S02]  /*8eac0*/  @P0 LOP3.LUT R34, R34, 0x800, RZ, 0xfc, !PT ;  /* 0x0000080022220812 */ /* 0x000fe400078efcff */
[----:B------:R-:W-:Y:S02]  /*8ead0*/  ISETP.GE.AND P2, PT, R78, UR36, PT ;  /* 0x000000244e007c0c */ /* 0x000fe4000bf46270 */
[----:B------:R-:W-:Y:S02]  /*8eae0*/  LOP3.LUT R34, R34, 0xffffdfff, RZ, 0xc0, !PT ;  /* 0xffffdfff22227812 */ /* 0x000fe400078ec0ff */
[----:B------:R-:W-:Y:S02]  /*8eaf0*/  R2UR UR38, R89 ;  /* 0x00000000592672ca */ /* 0x000fe400000e0000 */
[----:B------:R-:W-:Y:S02]  /*8eb00*/  @P1 LOP3.LUT R34, R34, 0x2000, RZ, 0xfc, !PT ;  /* 0x0000200022221812 */ /* 0x000fe400078efcff */
[----:B------:R-:W-:-:S02]  /*8eb10*/  ISETP.GE.AND P0, PT, R77, UR40, PT ;  /* 0x000000284d007c0c */ /* 0x000fc4000bf06270 */
[----:B------:R-:W-:Y:S02]  /*8eb20*/  LOP3.LUT R34, R34, 0xfffeffff, RZ, 0xc0, !PT ;  /* 0xfffeffff22227812 */ /* 0x000fe400078ec0ff */
[----:B------:R-:W-:Y:S02]  /*8eb30*/  LOP3.LUT R33, R33, 0xfffffffe, RZ, 0xc0, !PT ;  /* 0xfffffffe21217812 */ /* 0x000fe400078ec0ff */
[C---:B------:R-:W-:Y:S01]  /*8eb40*/  IADD3 R51, PT, PT, R252.reuse, 0x66, RZ ;  /* 0x00000066fc337810 */ /* 0x040fe20007ffe0ff */
[----:B------:R-:W-:Y:S01]  /*8eb50*/  VIADD R44, R252, 0x6d ;  /* 0x0000006dfc2c7836 */ /* 0x000fe20000000000 */
[----:B------:R-:W-:Y:S01]  /*8eb60*/  @P2 LOP3.LUT R34, R34, 0x10000, RZ, 0xfc, !PT ;  /* 0x0001000022222812 */ /* 0x000fe200078efcff */
[----:B------:R-:W-:Y:S01]  /*8eb70*/  VIADD R45, R252, 0x6c ;  /* 0x0000006cfc2d7836 */ /* 0x000fe20000000000 */
[----:B------:R-:W-:Y:S01]  /*8eb80*/  ISETP.GE.AND P1, PT, R76, UR38, PT ;  /* 0x000000264c007c0c */ /* 0x000fe2000bf26270 */
[----:B------:R-:W-:Y:S01]  /*8eb90*/  VIADD R43, R252, 0x6e ;  /* 0x0000006efc2b7836 */ /* 0x000fe20000000000 */
[----:B------:R-:W-:Y:S01]  /*8eba0*/  LOP3.LUT R34, R34, 0xfffbffff, RZ, 0xc0, !PT ;  /* 0xfffbffff22227812 */ /* 0x000fe200078ec0ff */
[----:B------:R-:W1:Y:S03]  /*8ebb0*/  LDS.128 R92, [R37] ;  /* 0x00000000255c7984 */ /* 0x000e660000000c00 */
[----:B------:R-:W-:-:S02]  /*8ebc0*/  @P0 LOP3.LUT R34, R34, 0x40000, RZ, 0xfc, !PT ;  /* 0x0004000022220812 */ /* 0x000fc400078efcff */
[----:B------:R-:W-:Y:S02]  /*8ebd0*/  ISETP.GE.AND P0, PT, R72, UR5, PT ;  /* 0x0000000548007c0c */ /* 0x000fe4000bf06270 */
[----:B------:R-:W-:Y:S02]  /*8ebe0*/  LOP3.LUT R34, R34, 0xfbffffff, RZ, 0xc0, !PT ;  /* 0xfbffffff22227812 */ /* 0x000fe400078ec0ff */
[----:B------:R-:W-:Y:S02]  /*8ebf0*/  LOP3.LUT R35, R35, 0xff7fffff, RZ, 0xc0, !PT ;  /* 0xff7fffff23237812 */ /* 0x000fe400078ec0ff */
[----:B------:R-:W-:Y:S02]  /*8ec00*/  @P4 LOP3.LUT R34, R34, 0x4000000, RZ, 0xfc, !PT ;  /* 0x0400000022224812 */ /* 0x000fe400078efcff */
[----:B------:R-:W-:Y:S02]  /*8ec10*/  ISETP.GE.AND P4, PT, R70, UR9, PT ;  /* 0x0000000946007c0c */ /* 0x000fe4000bf86270 */
[----:B------:R-:W-:-:S02]  /*8ec20*/  @P1 LOP3.LUT R35, R35, 0x800000, RZ, 0xfc, !PT ;  /* 0x0080000023231812 */ /* 0x000fc400078efcff */
[----:B------:R-:W-:Y:S02]  /*8ec30*/  ISETP.GE.AND P1, PT, R71, UR7, PT ;  /* 0x0000000747007c0c */ /* 0x000fe4000bf26270 */
[----:B------:R-:W-:Y:S02]  /*8ec40*/  LOP3.LUT R34, R34, 0xefffffff, RZ, 0xc0, !PT ;  /* 0xefffffff22227812 */ /* 0x000fe400078ec0ff */
[----:B------:R-:W-:Y:S02]  /*8ec50*/  LOP3.LUT R36, R36, 0xfffffffe, RZ, 0xc0, !PT ;  /* 0xfffffffe24247812 */ /* 0x000fe400078ec0ff */
[----:B------:R-:W-:Y:S02]  /*8ec60*/  @P0 LOP3.LUT R34, R34, 0x10000000, RZ, 0xfc, !PT ;  /* 0x1000000022220812 */ /* 0x000fe400078efcff */
[----:B------:R-:W-:Y:S02]  /*8ec70*/  ISETP.GE.AND P0, PT, R69, UR11, PT ;  /* 0x0000000b45007c0c */ /* 0x000fe4000bf06270 */
[----:B------:R-:W-:-:S02]  /*8ec80*/  LOP3.LUT R34, R34, 0xbfffffff, RZ, 0xc0, !PT ;  /* 0xbfffffff22227812 */ /* 0x000fc400078ec0ff */
[----:B------:R-:W-:Y:S02]  /*8ec90*/  @P4 LOP3.LUT R36, R36, 0x1, RZ, 0xfc, !PT ;  /* 0x0000000124244812 */ /* 0x000fe400078efcff */
[----:B------:R-:W-:Y:S02]  /*8eca0*/  @P1 LOP3.LUT R34, R34, 0x40000000, RZ, 0xfc, !PT ;  /* 0x4000000022221812 */ /* 0x000fe400078efcff */
[----:B------:R-:W-:Y:S02]  /*8ecb0*/  ISETP.GE.AND P1, PT, R68, UR13, PT ;  /* 0x0000000d44007c0c */ /* 0x000fe4000bf26270 */
[----:B------:R-:W-:-:S04]  /*8ecc0*/  LOP3.LUT R36, R36, 0xfffffff7, RZ, 0xc0, !PT ;  /* 0xfffffff724247812 */ /* 0x000fc800078ec0ff */
        /* <DEDUP_REMOVED lines=9> */
[----:B------:R-:W-:-:S04]  /*8ed60*/  @P1 LOP3.LUT R36, R36, 0x200, RZ, 0xfc, !PT ;  /* 0x0000020024241812 */ /* 0x000fc800078efcff */
        /* <DEDUP_REMOVED lines=24> */
[----:B------:R-:W-:Y:S02]  /*8eef0*/  ISETP.GE.AND P4, PT, R56, UR37, PT ;  /* 0x0000002538007c0c */ /* 0x000fe4000bf86270 */
[----:B------:R-:W-:-:S04]  /*8ef00*/  LOP3.LUT R36, R36, 0xefffffff, RZ, 0xc0, !PT ;  /* 0xefffffff24247812 */ /* 0x000fc800078ec0ff */
[----:B------:R-:W-:Y:S02]  /*8ef10*/  @P1 LOP3.LUT R36, R36, 0x10000000, RZ, 0xfc, !PT ;  /* 0x1000000024241812 */ /* 0x000fe400078efcff */
[----:B------:R-:W-:Y:S02]  /*8ef20*/  ISETP.GE.AND P1, PT, R54, UR41, PT ;  /* 0x0000002936007c0c */ /* 0x000fe4000bf26270 */
[----:B------:R-:W-:Y:S02]  /*8ef30*/  LOP3.LUT R36, R36, 0xbfffffff, RZ, 0xc0, !PT ;  /* 0xbfffffff24247812 */ /* 0x000fe400078ec0ff */
[----:B------:R-:W-:Y:S02]  /*8ef40*/  @P5 LOP3.LUT R33, R33, 0x1, RZ, 0xfc, !PT ;  /* 0x0000000121215812 */ /* 0x000fe400078efcff */
[----:B------:R-:W-:Y:S02]  /*8ef50*/  @P4 LOP3.LUT R36, R36, 0x40000000, RZ, 0xfc, !PT ;  /* 0x4000000024244812 */ /* 0x000fe400078efcff */
[----:B------:R-:W-:-:S02]  /*8ef60*/  ISETP.GE.AND P4, PT, R53, UR43, PT ;  /* 0x0000002b35007c0c */ /* 0x000fc4000bf86270 */
        /* <DEDUP_REMOVED lines=25> */
[----:B------:R-:W-:Y:S02]  /*8f100*/  LOP3.LUT R33, R33, 0xfff7ffff, RZ, 0xc0, !PT ;  /* 0xfff7ffff21217812 */ /* 0x000fe400078ec0ff */
[----:B------:R-:W-:Y:S02]  /*8f110*/  LOP3.LUT P0, RZ, R34, 0x8, RZ, 0xc0, !PT ;  /* 0x0000000822ff7812 */ /* 0x000fe4000780c0ff */
[----:B------:R-:W-:-:S02]  /*8f120*/  @P5 LOP3.LUT R33, R33, 0x80000, RZ, 0xfc, !PT ;  /* 0x0008000021215812 */ /* 0x000fc400078efcff */
[----:B------:R-:W-:Y:S02]  /*8f130*/  ISETP.GE.AND P5, PT, R43, UR63, PT ;  /* 0x0000003f2b007c0c */ /* 0x000fe4000bfa6270 */
[----:B------:R-:W-:Y:S02]  /*8f140*/  LOP3.LUT R34, R34, 0xfeffffff, RZ, 0xc0, !PT ;  /* 0xfeffffff22227812 */ /* 0x000fe400078ec0ff */
[----:B------:R-:W-:Y:S02]  /*8f150*/  LOP3.LUT R33, R33, 0xffefffff, RZ, 0xc0, !PT ;  /* 0xffefffff21217812 */ /* 0x000fe400078ec0ff */
[----:B------:R-:W-:Y:S02]  /*8f160*/  IADD3 R42, PT, PT, R252, 0x6f, RZ ;  /* 0x0000006ffc2a7810 */ /* 0x000fe40007ffe0ff */
[----:B------:R-:W-:Y:S02]  /*8f170*/  @P4 LOP3.LUT R34, R34, 0x1000000, RZ, 0xfc, !PT ;  /* 0x0100000022224812 */ /* 0x000fe400078efcff */
[----:B------:R-:W-:-:S02]  /*8f180*/  @P1 LOP3.LUT R33, R33, 0x100000, RZ, 0xfc, !PT ;  /* 0x0010000021211812 */ /* 0x000fc400078efcff */
[----:B------:R-:W-:Y:S02]  /*8f190*/  ISETP.GE.AND P2, PT, R75, UR74, PT ;  /* 0x0000004a4b007c0c */ /* 0x000fe4000bf46270 */
[----:B------:R-:W-:Y:S02]  /*8f1a0*/  ISETP.GE.AND P1, PT, R42, UR65, PT ;  /* 0x000000412a007c0c */ /* 0x000fe4000bf26270 */
[----:B------:R-:W-:Y:S02]  /*8f1b0*/  R2UR.FILL UR74, R101 ;  /* 0x00000000654a72ca */ /* 0x000fe400004e0000 */
[----:B------:R-:W-:-:S04]  /*8f1c0*/  LOP3.LUT R34, R34, 0xff7fffff, RZ, 0xc0, !PT ;  /* 0xff7fffff22227812 */ /* 0x000fc800078ec0ff */
[----:B------:R-:W-:-:S04]  /*8f1d0*/  @P5 LOP3.LUT R34, R34, 0x800000, RZ, 0xfc, !PT ;  /* 0x0080000022225812 */ /* 0x000fc800078efcff */
[----:B------:R-:W-:Y:S01]  /*8f1e0*/  LOP3.LUT R34, R34, 0xffefffff, RZ, 0xc0, !PT ;  /* 0xffefffff22227812 */ /* 0x000fe200078ec0ff */
[----:B------:R2:W-:Y:S03]  /*8f1f0*/  STL [R1+0x1000], R38 ;  /* 0x0010002601007387 */ /* 0x0005e60000100800 */
[----:B------:R-:W-:Y:S01]  /*8f200*/  @P1 LOP3.LUT R34, R34, 0x100000, RZ, 0xfc, !PT ;  /* 0x0010000022221812 */ /* 0x000fe200078efcff */
[----:B------:R-:W-:Y:S01]  /*8f210*/  BAR.SYNC.DEFER_BLOCKING 0x0 ;  /* 0x0000000000007b1d */ /* 0x000fe20000010000 */
[----:B------:R-:W-:Y:S01]  /*8f220*/  ISETP.GE.AND P1, PT, R105, UR74, PT ;  /* 0x0000004a69007c0c */ /* 0x000fe2000bf26270 */
[----:B--2---:R-:W-:Y:S01]  /*8f230*/  VIADD R38, R38, UR24 ;  /* 0x0000001826267c36 */ /* 0x004fe20008000000 */
[----:B------:R-:W-:-:S04]  /*8f240*/  LOP3.LUT R34, R34, 0xffffffef, RZ, 0xc0, !PT ;  /* 0xffffffef22227812 */ /* 0x000fc800078ec0ff */
[----:B------:R-:W-:Y:S01]  /*8f250*/  IADD3 R108, PT, PT, R38, UR32, RZ ;  /* 0x00000020266c7c10 */ /* 0x000fe2000fffe0ff */
[----:B------:R-:W-:Y:S06]  /*8f260*/  STL [R1+0xff8], R38 ;  /* 0x000ff82601007387 */ /* 0x000fec0000100800 */
[----:B------:R-:W-:Y:S01]  /*8f270*/  @P1 LOP3.LUT R34, R34, 0x10, RZ, 0xfc, !PT ;  /* 0x0000001022221812 */ /* 0x000fe200078efcff */
[----:B------:R2:W-:Y:S01]  /*8f280*/  STL [R1+0xff4], R108 ;  /* 0x000ff46c01007387 */ /* 0x0005e20000100800 */
[----:B------:R-:W-:Y:S02]  /*8f290*/  ISETP.LT.AND P1, PT, R107, UR72, !P0 ;  /* 0x000000486b007c0c */ /* 0x000fe4000c721270 */
[----:B------:R-:W-:Y:S01]  /*8f2a0*/  R2UR UR38, R102 ;  /* 0x00000000662672ca */ /* 0x000fe200000e0000 */
[----:B--2---:R-:W-:-:S05]  /*8f2b0*/  VIADD R108, R108, UR42 ;  /* 0x0000002a6c6c7c36 */ /* 0x004fca0008000000 */
[----:B------:R2:W-:Y:S01]  /*8f2c0*/  STL [R1+0xff0], R108 ;  /* 0x000ff06c01007387 */ /* 0x0005e20000100800 */
[----:B------:R-:W-:Y:S01]  /*8f2d0*/  LOP3.LUT R34, R34, 0xffbfffff, RZ, 0xc0, !PT ;  /* 0xffbfffff22227812 */ /* 0x000fe200078ec0ff */
[----:B--2---:R-:W-:-:S03]  /*8f2e0*/  VIADD R108, R108, UR44 ;  /* 0x0000002c6c6c7c36 */ /* 0x004fc60008000000 */
[----:B------:R-:W-:Y:S02]  /*8f2f0*/  @P1 LOP3.LUT R34, R34, 0x400000, RZ, 0xfc, !PT ;  /* 0x0040000022221812 */ /* 0x000fe400078efcff */
[----:B------:R-:W-:Y:S01]  /*8f300*/  IADD3 R40, PT, PT, R108, UR30, RZ ;  /* 0x0000001e6c287c10 */ /* 0x000fe2000fffe0ff */
[----:B------:R-:W-:Y:S01]  /*8f310*/  STL [R1+0xb1c], R108 ;  /* 0x000b1c6c01007387 */ /* 0x000fe20000100800 */
[----:B------:R-:W-:-:S03]  /*8f320*/  ISETP.LT.AND P1, PT, R106, UR38, !P0 ;  /* 0x000000266a007c0c */ /* 0x000fc6000c721270 */
[----:B------:R-:W-:Y:S04]  /*8f330*/  STL [R1+0x1060], R40 ;  /* 0x0010602801007387 */ /* 0x000fe80000100800 */
[----:B-1----:R1:W-:Y:S04]  /*8f340*/  STL.64 [R1+0xec0], R92 ;  /* 0x000ec05c01007387 */ /* 0x0023e80000100a00 */
[----:B------:R-:W-:Y:S01]  /*8f350*/  STL.64 [R1+0xec8], R94 ;  /* 0x000ec85e01007387 */ /* 0x000fe20000100a00 */
[----:B------:R-:W-:Y:S01]  /*8f360*/  VIADD R74, R252, 0x4f ;  /* 0x0000004ffc4a7836 */ /* 0x000fe20000000000 */
[----:B------:R-:W-:-:S02]  /*8f370*/  ISETP.LT.AND P0, PT, R105, UR28, !P0 ;  /* 0x0000001c69007c0c */ /* 0x000fc4000c701270 */
[----:B------:R-:W-:Y:S02]  /*8f380*/  LOP3.LUT R34, R34, 0xffdfffff, RZ, 0xc0, !PT ;  /* 0xffdfffff22227812 */ /* 0x000fe400078ec0ff */
[----:B------:R-:W-:Y:S02]  /*8f390*/  ISETP.GE.AND P3, PT, R74, UR75, PT ;  /* 0x0000004b4a007c0c */ /* 0x000fe4000bf66270 */
[----:B------:R-:W-:Y:S02]  /*8f3a0*/  R2UR.FILL UR75, R104 ;  /* 0x00000000684b72ca */ /* 0x000fe400004e0000 */
[----:B------:R-:W-:Y:S02]  /*8f3b0*/  R2UR.FILL UR74, R103 ;  /* 0x00000000674a72ca */ /* 0x000fe400004e0000 */
[----:B------:R-:W-:Y:S01]  /*8f3c0*/  @P1 LOP3.LUT R34, R34, 0x200000, RZ, 0xfc, !PT ;  /* 0x0020000022221812 */ /* 0x000fe200078efcff */
[C---:B------:R-:W-:Y:S02]  /*8f3d0*/  VIADD R41, R252.reuse, 0x70 ;  /* 0x00000070fc297836 */ /* 0x040fe40000000000 */
[----:B------:R-:W-:Y:S01]  /*8f3e0*/  VIADD R39, R252, 0x71 ;  /* 0x00000071fc277836 */ /* 0x000fe20000000000 */
[----:B------:R-:W-:Y:S01]  /*8f3f0*/  LOP3.LUT R34, R34, 0xfff7ffff, RZ, 0xc0, !PT ;  /* 0xfff7ffff22227812 */ /* 0x000fe200078ec0ff */
[----:B------:R-:W-:Y:S01]  /*8f400*/  VIADD R38, R252, 0x72 ;  /* 0x00000072fc267836 */ /* 0x000fe20000000000 */
[----:B------:R-:W-:-:S02]  /*8f410*/  ISETP.GE.AND P4, PT, R41, UR67, PT ;  /* 0x0000004329007c0c */ /* 0x000fc4000bf86270 */
[----:B------:R-:W-:Y:S02]  /*8f420*/  @P0 LOP3.LUT R34, R34, 0x80000, RZ, 0xfc, !PT ;  /* 0x0008000022220812 */ /* 0x000fe400078efcff */
[----:B------:R-:W-:Y:S02]  /*8f430*/  ISETP.GE.AND P5, PT, R39, UR69, PT ;  /* 0x0000004527007c0c */ /* 0x000fe4000bfa6270 */
[----:B------:R-:W-:Y:S02]  /*8f440*/  ISETP.GE.AND P6, PT, R38, UR71, PT ;  /* 0x0000004726007c0c */ /* 0x000fe4000bfc6270 */
[C---:B------:R-:W-:Y:S02]  /*8f450*/  LOP3.LUT P1, RZ, R35.reuse, 0x800000, RZ, 0xc0, !PT ;  /* 0x0080000023ff7812 */ /* 0x040fe4000782c0ff */
[----:B------:R-:W-:Y:S01]  /*8f460*/  LOP3.LUT P0, RZ, R35, 0x400000, RZ, 0xc0, !PT ;  /* 0x0040000023ff7812 */ /* 0x000fe2000780c0ff */
[----:B------:R-:W-:Y:S01]  /*8f470*/  STL [R1+0x2e94], R19 ;  /* 0x002e941301007387 */ /* 0x000fe20000100800 */
[----:B------:R-:W2:Y:S01]  /*8f480*/  LDCU UR5, c[0x0][0x39c] ;  /* 0x00007380ff0577ac */ /* 0x000ea20008000800 */
[----:B------:R-:W-:-:S02]  /*8f490*/  LOP3.LUT R18, R18, 0xefffffff, RZ, 0xc0, !PT ;  /* 0xefffffff12127812 */ /* 0x000fc400078ec0ff */
[----:B------:R-:W-:Y:S08]  /*8f4a0*/  STL [R1+0x2e90], R20 ;  /* 0x002e901401007387 */ /* 0x000ff00000100800 */
[----:B------:R-:W-:Y:S01]  /*8f4b0*/  @P0 LOP3.LUT R18, R18, 0x10000000, RZ, 0xfc, !PT ;  /* 0x1000000012120812 */ /* 0x000fe200078efcff */
[----:B------:R-:W3:Y:S01]  /*8f4c0*/  LDL.LU R45, [R1+0x16ac] ;  /* 0x0016ac00012d7983 */ /* 0x000ee20000300800 */
[----:B------:R-:W-:Y:S01]  /*8f4d0*/  LOP3.LUT P0, RZ, R34, 0x10, RZ, 0xc0, !PT ;  /* 0x0000001022ff7812 */ /* 0x000fe2000780c0ff */
[----:B-1----:R-:W-:Y:S01]  /*8f4e0*/  IMAD.MOV.U32 R92, RZ, RZ, R228 ;  /* 0x000000ffff5c7224 */ /* 0x002fe200078e00e4 */
[----:B------:R-:W-:Y:S01]  /*8f4f0*/  MOV R93, R230 ;  /* 0x000000e6005d7202 */ /* 0x000fe20000000f00 */
[----:B------:R-:W3:Y:S01]  /*8f500*/  LDL.LU R46, [R1+0x1664] ;  /* 0x00166400012e7983 */ /* 0x000ee20000300800 */
[----:B------:R-:W-:Y:S01]  /*8f510*/  IMAD.MOV.U32 R133, RZ, RZ, R231 ;  /* 0x000000ffff857224 */ /* 0x000fe200078e00e7 */
[----:B------:R-:W-:-:S02]  /*8f520*/  LOP3.LUT R18, R18, 0xf7ffffff, RZ, 0xc0, !PT ;  /* 0xf7ffffff12127812 */ /* 0x000fc400078ec0ff */
[----:B------:R-:W3:Y:S01]  /*8f530*/  LDL.LU R47, [R1+0x166c] ;  /* 0x00166c00012f7983 */ /* 0x000ee20000300800 */
[----:B------:R-:W-:Y:S01]  /*8f540*/  IMAD.MOV.U32 R132, RZ, RZ, R229 ;  /* 0x000000ffff847224 */ /* 0x000fe200078e00e5 */
[----:B------:R-:W-:Y:S02]  /*8f550*/  @P1 LOP3.LUT R18, R18, 0x8000000, RZ, 0xfc, !PT ;  /* 0x0800000012121812 */ /* 0x000fe400078efcff */
[----:B------:R-:W3:Y:S01]  /*8f560*/  LDL.LU R44, [R1+0x16a4] ;  /* 0x0016a400012c7983 */ /* 0x000ee20000300800 */
[----:B--2---:R-:W-:Y:S01]  /*8f570*/  ISETP.LT.AND P0, PT, R252, UR5, !P0 ;  /* 0x00000005fc007c0c */ /* 0x004fe2000c701270 */
[----:B------:R-:W-:Y:S01]  /*8f580*/  IMAD.MOV.U32 R127, RZ, RZ, R235 ;  /* 0x000000ffff7f7224 */ /* 0x000fe200078e00eb */
[----:B------:R-:W-:Y:S01]  /*8f590*/  LOP3.LUT R18, R18, 0xfbffffff, RZ, 0xc0, !PT ;  /* 0xfbffffff12127812 */ /* 0x000fe200078ec0ff */
[----:B------:R-:W2:Y:S01]  /*8f5a0*/  LDL.LU R40, [R1+0x1624] ;  /* 0x0016240001287983 */ /* 0x000ea20000300800 */
[----:B------:R-:W-:Y:S01]  /*8f5b0*/  IMAD.MOV.U32 R126, RZ, RZ, R233 ;  /* 0x000000ffff7e7224 */ /* 0x000fe200078e00e9 */
[----:B------:R-:W-:Y:S01]  /*8f5c0*/  LOP3.LUT R35, R35, 0xffdfffff, RZ, 0xc0, !PT ;  /* 0xffdfffff23237812 */ /* 0x000fe200078ec0ff */
[----:B------:R-:W1:Y:S01]  /*8f5d0*/  LDCU UR5, c[0x0][0x39c] ;  /* 0x00007380ff0577ac */ /* 0x000e620008000800 */
[----:B------:R-:W2:Y:S01]  /*8f5e0*/  LDL.LU R41, [R1+0x162c] ;  /* 0x00162c0001297983 */ /* 0x000ea20000300800 */
[----:B------:R-:W-:-:S03]  /*8f5f0*/  @P2 LOP3.LUT R18, R18, 0x4000000, RZ, 0xfc, !PT ;  /* 0x0400000012122812 */ /* 0x000fc600078efcff */
[----:B------:R-:W2:Y:S01]  /*8f600*/  LDL.LU R42, [R1+0x14f4] ;  /* 0x0014f400012a7983 */ /* 0x000ea20000300800 */
[----:B------:R-:W-:-:S03]  /*8f610*/  LOP3.LUT R18, R18, 0xfdffffff, RZ, 0xc0, !PT ;  /* 0xfdffffff12127812 */ /* 0x000fc600078ec0ff */
[----:B------:R-:W2:Y:S01]  /*8f620*/  LDL.LU R43, [R1+0x14fc] ;  /* 0x0014fc00012b7983 */ /* 0x000ea20000300800 */
[----:B------:R-:W-:-:S04]  /*8f630*/  @P3 LOP3.LUT R18, R18, 0x2000000, RZ, 0xfc, !PT ;  /* 0x0200000012123812 */ /* 0x000fc800078efcff */
[----:B------:R-:W-:-:S04]  /*8f640*/  LOP3.LUT R18, R18, 0xfeffffff, RZ, 0xc0, !PT ;  /* 0xfeffffff12127812 */ /* 0x000fc800078ec0ff */
[----:B------:R-:W-:-:S04]  /*8f650*/  @P4 LOP3.LUT R18, R18, 0x1000000, RZ, 0xfc, !PT ;  /* 0x0100000012124812 */ /* 0x000fc800078efcff */
[----:B------:R-:W-:-:S04]  /*8f660*/  LOP3.LUT R18, R18, 0xff7fffff, RZ, 0xc0, !PT ;  /* 0xff7fffff12127812 */ /* 0x000fc800078ec0ff */
[----:B------:R-:W-:-:S04]  /*8f670*/  @P5 LOP3.LUT R18, R18, 0x800000, RZ, 0xfc, !PT ;  /* 0x0080000012125812 */ /* 0x000fc800078efcff */
[----:B------:R-:W-:-:S04]  /*8f680*/  LOP3.LUT R18, R18, 0xffbfffff, RZ, 0xc0, !PT ;  /* 0xffbfffff12127812 */ /* 0x000fc800078ec0ff */
[----:B------:R-:W-:Y:S01]  /*8f690*/  @P6 LOP3.LUT R18, R18, 0x400000, RZ, 0xfc, !PT ;  /* 0x0040000012126812 */ /* 0x000fe200078efcff */
[----:B---3--:R3:W-:Y:S01]  /*8f6a0*/  STSM.16.M88.4 [R0], R44 ;  /* 0x0000002c00007844 */ /* 0x0087e20000000200 */
[----:B------:R-:W-:Y:S06]  /*8f6b0*/  BAR.SYNC.DEFER_BLOCKING 0x0 ;  /* 0x0000000000007b1d */ /* 0x000fec0000010000 */
[----:B---3--:R-:W3:Y:S04]  /*8f6c0*/  LDL.LU R44, [R1+0x1484] ;  /* 0x00148400012c7983 */ /* 0x008ee80000300800 */
[----:B------:R-:W4:Y:S01]  /*8f6d0*/  LDS.128 R48, [R37] ;  /* 0x0000000025307984 */ /* 0x000f220000000c00 */
[----:B------:R-:W-:Y:S06]  /*8f6e0*/  BAR.SYNC.DEFER_BLOCKING 0x0 ;  /* 0x0000000000007b1d */ /* 0x000fec0000010000 */
[----:B----4-:R-:W-:Y:S04]  /*8f6f0*/  STL.64 [R1+0xea0], R48 ;  /* 0x000ea03001007387 */ /* 0x010fe80000100a00 */
[----:B------:R-:W-:Y:S04]  /*8f700*/  STL.64 [R1+0xea8], R50 ;  /* 0x000ea83201007387 */ /* 0x000fe80000100a00 */
[----:B------:R-:W3:Y:S04]  /*8f710*/  LDL.LU R45, [R1+0x148c] ;  /* 0x00148c00012d7983 */ /* 0x000ee80000300800 */
[----:B------:R-:W3:Y:S04]  /*8f720*/  LDL.LU R46, [R1+0x1414] ;  /* 0x00141400012e7983 */ /* 0x000ee80000300800 */
[----:B------:R-:W3:Y:S04]  /*8f730*/  LDL.LU R47, [R1+0x141c] ;  /* 0x00141c00012f7983 */ /* 0x000ee80000300800 */
[----:B--2---:R2:W-:Y:S01]  /*8f740*/  STSM.16.M88.4 [R0], R40 ;  /* 0x0000002800007844 */ /* 0x0045e20000000200 */
[----:B------:R-:W-:Y:S06]  /*8f750*/  BAR.SYNC.DEFER_BLOCKING 0x0 ;  /* 0x0000000000007b1d */ /* 0x000fec0000010000 */
        /* <DEDUP_REMOVED lines=122> */
[----:B------:R-:W-:Y:S01]  /*8ff00*/  BAR.SYNC.DEFER_BLOCKING 0x0 ;  /* 0x0000000000007b1d */ /* 0x000fe20000010000 */
[----:B----4-:R-:W-:-:S05]  /*8ff10*/  IMAD.MOV.U32 R252, RZ, RZ, R51 ;  /* 0x000000fffffc7224 */ /* 0x010fca00078e0033 */
[----:B------:R-:W-:Y:S04]  /*8ff20*/  STL.64 [R1+0xf70], R48 ;  /* 0x000f703001007387 */ /* 0x000fe80000100a00 */
[----:B------:R-:W-:Y:S04]  /*8ff30*/  STL [R1+0xf78], R50 ;  /* 0x000f783201007387 */ /* 0x000fe80000100800 */
[----:B------:R-:W-:Y:S04]  /*8ff40*/  STL [R1+0x2e8c], R252 ;  /* 0x002e8cfc01007387 */ /* 0x000fe80000100800 */
        /* <DEDUP_REMOVED lines=79> */
[----:B------:R-:W-:Y:S04]  /*90440*/  STL [R1+0x3c], R51 ;  /* 0x00003c3301007387 */ /* 0x000fe80000100800 */
[----:B------:R-:W2:Y:S04]  /*90450*/  LDL.LU R41, [R1+0x16f8] ;  /* 0x0016f80001297983 */ /* 0x000ea80000300800 */
[----:B------:R-:W2:Y:S04]  /*90460*/  LDL.LU R42, [R1+0x16c0] ;  /* 0x0016c000012a7983 */ /* 0x000ea80000300800 */
[----:B------:R-:W2:Y:S04]  /*90470*/  LDL.LU R43, [R1+0x16c8] ;  /* 0x0016c800012b7983 */ /* 0x000ea80000300800 */
[----:B---3--:R3:W-:Y:S01]  /*90480*/  STSM.16.M88.4 [R0], R44 ;  /* 0x0000002c00007844 */ /* 0x0087e20000000200 */
[----:B------:R-:W-:Y:S06]  /*90490*/  BAR.SYNC.DEFER_BLOCKING 0x0 ;  /* 0x0000000000007b1d */ /* 0x000fec0000010000 */
[----:B---3--:R-:W3:Y:S04]  /*904a0*/  LDL.LU R44, [R1+0x1680] ;  /* 0x00168000012c7983 */ /* 0x008ee80000300800 */
[----:B------:R-:W3:Y:S04]  /*904b0*/  LDL.LU R45, [R1+0x1688] ;  /* 0x00168800012d7983 */ /* 0x000ee80000300800 */
[----:B------:R-:W3:Y:S04]  /*904c0*/  LDL.LU R46, [R1+0x1640] ;  /* 0x00164000012e7983 */ /* 0x000ee80000300800 */
[----:B------:R-:W3:Y:S04]  /*904d0*/  LDL.LU R47, [R1+0x1648] ;  /* 0x00164800012f7983 */ /* 0x000ee80000300800 */
[----:B------:R-:W4:Y:S01]  /*904e0*/  LDS.128 R248, [R37] ;  /* 0x0000000025f87984 */ /* 0x000f220000000c00 */
[----:B------:R-:W-:Y:S06]  /*904f0*/  BAR.SYNC.DEFER_BLOCKING 0x0 ;  /* 0x0000000000007b1d */ /* 0x000fec0000010000 */
[----:B--2---:R2:W-:Y:S02]  /*90500*/  STSM.16.M88.4 [R0], R40 ;  /* 0x0000002800007844 */ /* 0x0045e40000000200 */
[----:B------:R-:W-:Y:S06]  /*90510*/  BAR.SYNC.DEFER_BLOCKING 0x0 ;  /* 0x0000000000007b1d */ /* 0x000fec0000010000 */
[----:B--2---:R-:W2:Y:S04]  /*90520*/  LDL.LU R40, [R1+0x1540] ;  /* 0x0015400001287983 */ /* 0x004ea80000300800 */
[----:B------:R-:W2:Y:S04]  /*90530*/  LDL.LU R41, [R1+0x1548] ;  /* 0x0015480001297983 */ /* 0x000ea80000300800 */
[----:B------:R-:W2:Y:S04]  /*90540*/  LDL.LU R42, [R1+0x14d0] ;  /* 0x0014d000012a7983 */ /* 0x000ea80000300800 */
[----:B------:R-:W2:Y:S04]  /*90550*/  LDL.LU R43, [R1+0x14d8] ;  /* 0x0014d800012b7983 */ /* 0x000ea80000300800 */
[----:B------:R-:W1:Y:S01]  /*90560*/  LDS.128 R236, [R37] ;  /* 0x0000000025ec7984 */ /* 0x000e620000000c00 */
[----:B------:R-:W-:Y:S06]  /*90570*/  BAR.SYNC.DEFER_BLOCKING 0x0 ;  /* 0x0000000000007b1d */ /* 0x000fec0000010000 */
[----:B---3--:R3:W-:Y:S02]  /*90580*/  STSM.16.M88.4 [R0], R44 ;  /* 0x0000002c00007844 */ /* 0x0087e40000000200 */
[----:B------:R-:W-:Y:S06]  /*90590*/  BAR.SYNC.DEFER_BLOCKING 0x0 ;  /* 0x0000000000007b1d */ /* 0x000fec0000010000 */
[----:B---3--:R-:W3:Y:S04]  /*905a0*/  LDL.LU R44, [R1+0x1460] ;  /* 0x00146000012c7983 */ /* 0x008ee80000300800 */
[----:B------:R-:W3:Y:S04]  /*905b0*/  LDL.LU R45, [R1+0x1468] ;  /* 0x00146800012d7983 */ /* 0x000ee80000300800 */
[----:B------:R-:W3:Y:S04]  /*905c0*/  LDL.LU R46, [R1+0x13f0] ;  /* 0x0013f000012e7983 */ /* 0x000ee80000300800 */
[----:B------:R-:W3:Y:S04]  /*905d0*/  LDL.LU R47, [R1+0x13f8] ;  /* 0x0013f800012f7983 */ /* 0x000ee80000300800 */
[----:B------:R-:W1:Y:S01]  /*905e0*/  LDS.128 R224, [R37] ;  /* 0x0000000025e07984 */ /* 0x000e620000000c00 */
        /* <DEDUP_REMOVED lines=128> */
[----:B------:R-:W-:Y:S01]  /*90df0*/  BAR.SYNC.DEFER_BLOCKING 0x0 ;  /* 0x0000000000007b1d */ /* 0x000fe20000010000 */
[----:B------:R-:W-:-:S05]  /*90e00*/  IMAD.MOV.U32 R252, RZ, RZ, R50 ;  /* 0x000000fffffc7224 */ /* 0x000fca00078e0032 */
[----:B--2---:R2:W-:Y:S02]  /*90e10*/  STSM.16.M88.4 [R0], R40 ;  /* 0x0000002800007844 */ /* 0x0045e40000000200 */
[----:B------:R-:W-:Y:S06]  /*90e20*/  BAR.SYNC.DEFER_BLOCKING 0x0 ;  /* 0x0000000000007b1d */ /* 0x000fec0000010000 */
[----:B--2---:R-:W2:Y:S04]  /*90e30*/  LDL.LU R40, [R1+0x1370] ;  /* 0x0013700001287983 */ /* 0x004ea80000300800 */
[----:B------:R-:W2:Y:S04]  /*90e40*/  LDL.LU R41, [R1+0x1378] ;  /* 0x0013780001297983 */ /* 0x000ea80000300800 */
[----:B------:R-:W2:Y:S04]  /*90e50*/  LDL.LU R42, [R1+0x1300] ;  /* 0x00130000012a7983 */ /* 0x000ea80000300800 */
[----:B------:R-:W2:Y:S04]  /*90e60*/  LDL.LU R43, [R1+0x1308] ;  /* 0x00130800012b7983 */ /* 0x000ea80000300800 */
[----:B------:R-:W4:Y:S04]  /*90e70*/  LDL.LU R48, [R1+0x11c0] ;  /* 0x0011c00001307983 */ /* 0x000f280000300800 */
[----:B------:R-:W4:Y:S04]  /*90e80*/  LDL.LU R49, [R1+0x11c8] ;  /* 0x0011c80001317983 */ /* 0x000f280000300800 */
[----:B------:R-:W4:Y:S04]  /*90e90*/  LDL.LU R50, [R1+0xd70] ;  /* 0x000d700001327983 */ /* 0x000f280000300800 */
[----:B------:R-:W4:Y:S04]  /*90ea0*/  LDL.LU R51, [R1+0xd78] ;  /* 0x000d780001337983 */ /* 0x000f280000300800 */
        /* <DEDUP_REMOVED lines=15> */
[----:B------:R-:W1:Y:S01]  /*90fa0*/  LDS.128 R148, [R37] ;  /* 0x0000000025947984 */ /* 0x000e620000000c00 */
[----:B------:R-:W-:Y:S06]  /*90fb0*/  BAR.SYNC.DEFER_BLOCKING 0x0 ;  /* 0x0000000000007b1d */ /* 0x000fec0000010000 */
[----:B------:R-:W2:Y:S04]  /*90fc0*/  LDL.LU R43, [R1+0x8f8] ;  /* 0x0008f800012b7983 */ /* 0x000ea80000300800 */
[----:B----4-:R-:W-:Y:S01]  /*90fd0*/  STSM.16.M88.4 [R0], R48 ;  /* 0x0000003000007844 */ /* 0x010fe20000000200 */
[----:B------:R-:W-:Y:S06]  /*90fe0*/  BAR.SYNC.DEFER_BLOCKING 0x0 ;  /* 0x0000000000007b1d */ /* 0x000fec0000010000 */
[----:B------:R-:W4:Y:S02]  /*90ff0*/  LDS.128 R144, [R37] ;  /* 0x0000000025907984 */ /* 0x000f240000000c00 */
        /* <DEDUP_REMOVED lines=35> */
[----:B------:R-:W1:Y:S01]  /*91230*/  LDS.128 R120, [R37] ;  /* 0x0000000025787984 */ /* 0x000e620000000c00 */
[----:B------:R-:W-:Y:S06]  /*91240*/  BAR.SYNC.DEFER_BLOCKING 0x0 ;  /* 0x0000000000007b1d */ /* 0x000fec0000010000 */
[----:B------:R-:W4:Y:S04]  /*91250*/  LDL.LU R60, [R1+0xc84] ;  /* 0x000c8400013c7983 */ /* 0x000f280000300800 */
[----:B------:R-:W4:Y:S04]  /*91260*/  LDL.LU R61, [R1+0xc8c] ;  /* 0x000c8c00013d7983 */ /* 0x000f280000300800 */
[----:B------:R-:W4:Y:S04]  /*91270*/  LDL.LU R62, [R1+0x1714] ;  /* 0x00171400013e7983 */ /* 0x000f280000300800 */
[----:B------:R-:W4:Y:S04]  /*91280*/  LDL.LU R63, [R1+0x171c] ;  /* 0x00171c00013f7983 */ /* 0x000f280000300800 */
[----:B--2---:R-:W-:Y:S01]  /*91290*/  STSM.16.M88.4 [R0], R40 ;  /* 0x0000002800007844 */ /* 0x004fe20000000200 */
[----:B------:R-:W-:Y:S06]  /*912a0*/  BAR.SYNC.DEFER_BLOCKING 0x0 ;  /* 0x0000000000007b1d */ /* 0x000fec0000010000 */
[----:B------:R-:W2:Y:S02]  /*912b0*/  LDS.128 R112, [R37] ;  /* 0x0000000025707984 */ /* 0x000ea40000000c00 */
[----:B------:R-:W-:Y:S06]  /*912c0*/  BAR.SYNC.DEFER_BLOCKING 0x0 ;  /* 0x0000000000007b1d */ /* 0x000fec0000010000 */
[----:B---3--:R-:W-:Y:S02]  /*912d0*/  STSM.16.M88.4 [R0], R44 ;  /* 0x0000002c00007844 */ /* 0x008fe40000000200 */
[----:B------:R-:W-:Y:S06]  /*912e0*/  BAR.SYNC.DEFER_BLOCKING 0x0 ;  /* 0x0000000000007b1d */ /* 0x000fec0000010000 */
[----:B------:R-:W3:Y:S02]  /*912f0*/  LDS.128 R40, [R37] ;  /* 0x0000000025287984 */ /* 0x000ee40000000c00 */
[----:B------:R-:W-:Y:S06]  /*91300*/  BAR.SYNC.DEFER_BLOCKING 0x0 ;  /* 0x0000000000007b1d */ /* 0x000fec0000010000 */
[----:B----4-:R-:W-:Y:S02]  /*91310*/  STSM.16.M88.4 [R0], R48 ;  /* 0x0000003000007844 */ /* 0x010fe40000000200 */
[----:B------:R-:W-:Y:S06]  /*91320*/  BAR.SYNC.DEFER_BLOCKING 0x0 ;  /* 0x0000000000007b1d */ /* 0x000fec0000010000 */
[----:B------:R-:W4:Y:S02]  /*91330*/  LDS.128 R44, [R37] ;  /* 0x00000000252c7984 */ /* 0x000f240000000c00 */
[----:B------:R-:W-:Y:S06]  /*91340*/  BAR.SYNC.DEFER_BLOCKING 0x0 ;  /* 0x0000000000007b1d */ /* 0x000fec0000010000 */
[----:B------:R-:W-:Y:S02]  /*91350*/  STSM.16.M88.4 [R0], R52 ;  /* 0x0000003400007844 */ /* 0x000fe40000000200 */
[----:B------:R-:W-:Y:S06]  /*91360*/  BAR.SYNC.DEFER_BLOCKING 0x0 ;  /* 0x0000000000007b1d */ /* 0x000fec0000010000 */
[----:B------:R-:W1:Y:S02]  /*91370*/  LDS.128 R48, [R37] ;  /* 0x0000000025307984 */ /* 0x000e640000000c00 */
[----:B------:R-:W-:Y:S06]  /*91380*/  BAR.SYNC.DEFER_BLOCKING 0x0 ;  /* 0x0000000000007b1d */ /* 0x000fec0000010000 */
[----:B------:R2:W-:Y:S02]  /*91390*/  STSM.16.M88.4 [R0], R56 ;  /* 0x0000003800007844 */ /* 0x0005e40000000200 */
[----:B------:R-:W-:Y:S06]  /*913a0*/  BAR.SYNC.DEFER_BLOCKING 0x0 ;  /* 0x0000000000007b1d */ /* 0x000fec0000010000 */
[----:B--2---:R-:W2:Y:S04]  /*913b0*/  LDL.LU R56, [R1+0xac4] ;  /* 0x000ac40001387983 */ /* 0x004ea80000300800 */
[----:B------:R-:W2:Y:S04]  /*913c0*/  LDL.LU R57, [R1+0xacc] ;  /* 0x000acc0001397983 */ /* 0x000ea80000300800 */
[----:B------:R-:W2:Y:S04]  /*913d0*/  LDL.LU R58, [R1+0x8f4] ;  /* 0x0008f400013a7983 */ /* 0x000ea80000300800 */
[----:B------:R-:W2:Y:S04]  /*913e0*/  LDL.LU R59, [R1+0x8fc] ;  /* 0x0008fc00013b7983 */ /* 0x000ea80000300800 */
[----:B------:R-:W1:Y:S01]  /*913f0*/  LDS.128 R52, [R37] ;  /* 0x0000000025347984 */ /* 0x000e620000000c00 */
[----:B------:R-:W-:Y:S06]  /*91400*/  BAR.SYNC.DEFER_BLOCKING 0x0 ;  /* 0x0000000000007b1d */ /* 0x000fec0000010000 */
[----:B------:R3:W-:Y:S02]  /*91410*/  STSM.16.M88.4 [R0], R60 ;  /* 0x0000003c00007844 */ /* 0x0007e40000000200 */
        /* <DEDUP_REMOVED lines=40> */
[----:B------:R-:W1:Y:S01]  /*916a0*/  LDS.128 R64, [R37] ;  /* 0x0000000025407984 */ /* 0x000e620000000c00 */
[----:B------:R-:W-:Y:S06]  /*916b0*/  BAR.SYNC.DEFER_BLOCKING 0x0 ;  /* 0x0000000000007b1d */ /* 0x000fec0000010000 */
[----:B------:R-:W3:Y:S01]  /*916c0*/  LDL.LU R95, [R1+0xbd8] ;  /* 0x000bd800015f7983 */ /* 0x000ee20000300800 */
[----:B------:R-:W-:-:S02]  /*916d0*/  IMAD.MOV.U32 R62, RZ, RZ, R232 ;  /* 0x000000ffff3e7224 */ /* 0x000fc400078e00e8 */
[----:B------:R-:W-:Y:S01]  /*916e0*/  IMAD.MOV.U32 R63, RZ, RZ, R234 ;  /* 0x000000ffff3f7224 */ /* 0x000fe200078e00ea */
[----:B--2---:R-:W-:Y:S01]  /*916f0*/  STSM.16.M88.4 [R0], R56 ;  /* 0x0000003800007844 */ /* 0x004fe20000000200 */
[----:B------:R-:W-:Y:S06]  /*91700*/  BAR.SYNC.DEFER_BLOCKING 0x0 ;  /* 0x0000000000007b1d */ /* 0x000fec0000010000 */
[----:B------:R-:W2:Y:S02]  /*91710*/  LDS.128 R56, [R37] ;  /* 0x0000000025387984 */ /* 0x000ea40000000c00 */
[----:B------:R-:W-:Y:S06]  /*91720*/  BAR.SYNC.DEFER_BLOCKING 0x0 ;  /* 0x0000000000007b1d */ /* 0x000fec0000010000 */
[----:B----4-:R-:W-:Y:S02]  /*91730*/  STSM.16.M88.4 [R0], R68 ;  /* 0x0000004400007844 */ /* 0x010fe40000000200 */
        /* <DEDUP_REMOVED lines=31> */
[----:B------:R-:W-:Y:S01]  /*91930*/  STSM.16.M88.4 [R0], R92 ;  /* 0x0000005c00007844 */ /* 0x000fe20000000200 */
[----:B------:R-:W-:Y:S06]  /*91940*/  BAR.SYNC.DEFER_BLOCKING 0x0 ;  /* 0x0000000000007b1d */ /* 0x000fec0000010000 */
        /* <DEDUP_REMOVED lines=20> */
[----:B---3--:R-:W-:Y:S01]  /*91a90*/  STSM.16.M88.4 [R0], R60 ;  /* 0x0000003c00007844 */ /* 0x008fe20000000200 */
[----:B------:R-:W-:Y:S06]  /*91aa0*/  BAR.SYNC.DEFER_BLOCKING 0x0 ;  /* 0x0000000000007b1d */ /* 0x000fec0000010000 */
[----:B------:R-:W3:Y:S02]  /*91ab0*/  LDS.128 R60, [R37] ;  /* 0x00000000253c7984 */ /* 0x000ee40000000c00 */
[----:B------:R-:W-:Y:S06]  /*91ac0*/  BAR.SYNC.DEFER_BLOCKING 0x0 ;  /* 0x0000000000007b1d */ /* 0x000fec0000010000 */
[----:B--2---:R-:W-:Y:S02]  /*91ad0*/  STSM.16.M88.4 [R0], R96 ;  /* 0x0000006000007844 */ /* 0x004fe40000000200 */
[----:B------:R-:W-:Y:S06]  /*91ae0*/  BAR.SYNC.DEFER_BLOCKING 0x0 ;  /* 0x0000000000007b1d */ /* 0x000fec0000010000 */
[----:B------:R-:W2:Y:S02]  /*91af0*/  LDS.128 R96, [R37] ;  /* 0x0000000025607984 */ /* 0x000ea40000000c00 */
        /* <DEDUP_REMOVED lines=25> */
[----:B------:R1:W-:Y:S04]  /*91c90*/  STSM.16.M88.4 [R0], R140 ;  /* 0x0000008c00007844 */ /* 0x0003e80000000200 */
[----:B-1----:R-:W2:Y:S04]  /*91ca0*/  LDL.LU R140, [R1+0x120] ;  /* 0x00012000018c7983 */ /* 0x002ea80000300800 */
[----:B------:R-:W3:Y:S04]  /*91cb0*/  LDL.LU R141, [R1+0x110] ;  /* 0x00011000018d7983 */ /* 0x000ee80000300800 */
[----:B------:R-:W3:Y:S04]  /*91cc0*/  LDL.LU R142, [R1+0x320] ;  /* 0x00032000018e7983 */ /* 0x000ee80000300800 */
[----:B------:R-:W3:Y:S01]  /*91cd0*/  LDL.LU R143, [R1+0x230] ;  /* 0x00023000018f7983 */ /* 0x000ee20000300800 */
[----:B------:R-:W-:Y:S01]  /*91ce0*/  BAR.SYNC.DEFER_BLOCKING 0x0 ;  /* 0x0000000000007b1d */ /* 0x000fe20000010000 */
[----:B------:R-:W-:-:S02]  /*91cf0*/  LOP3.LUT P6, RZ, R34, 0x4000, RZ, 0xc0, !PT ;  /* 0x0000400022ff7812 */ /* 0x000fc400078cc0ff */
[----:B------:R-:W-:-:S04]  /*91d00*/  LOP3.LUT R34, R34, 0xffffffef, RZ, 0xc0, !PT ;  /* 0xffffffef22227812 */ /* 0x000fc800078ec0ff */
[----:B------:R-:W-:-:S07]  /*91d10*/  @P0 LOP3.LUT R34, R34, 0x10, RZ, 0xfc, !PT ;  /* 0x0000001022220812 */ /* 0x000fce00078efcff */
[----:B------:R-:W-:Y:S02]  /*91d20*/  @P6 LOP3.LUT R35, R35, 0x200000, RZ, 0xfc, !PT ;  /* 0x0020000023236812 */ /* 0x000fe400078efcff */
[----:B------:R-:W-:Y:S02]  /*91d30*/  LOP3.LUT P6, RZ, R34, 0x1000, RZ, 0xc0, !PT ;  /* 0x0000100022ff7812 */ /* 0x000fe400078cc0ff */
[----:B------:R-:W-:-:S11]  /*91d40*/  LOP3.LUT R35, R35, 0xffbfffff, RZ, 0xc0, !PT ;  /* 0xffbfffff23237812 */ /* 0x000fd600078ec0ff */
        /* <DEDUP_REMOVED lines=8> */
[----:B------:R-:W-:Y:S01]  /*91dd0*/  LOP3.LUT R35, R35, 0xfdffffff, RZ, 0xc0, !PT ;  /* 0xfdffffff23237812 */ /* 0x000fe200078ec0ff */
[----:B------:R-:W-:-:S10]  /*91de0*/  IMAD.WIDE R38, R232, 0x4, R2 ;  /* 0x00000004e8267825 */ /* 0x000fd400078e0202 */
[----:B------:R-:W-:Y:S02]  /*91df0*/  @P6 LOP3.LUT R35, R35, 0x2000000, RZ, 0xfc, !PT ;  /* 0x0200000023236812 */ /* 0x000fe400078efcff */
[C---:B------:R-:W-:Y:S02]  /*91e00*/  LOP3.LUT P6, RZ, R34.reuse, 0x10, RZ, 0xc0, !PT ;  /* 0x0000001022ff7812 */ /* 0x040fe400078cc0ff */
[C---:B------:R-:W-:Y:S02]  /*91e10*/  LOP3.LUT P5, RZ, R34.reuse, 0x8000, RZ, 0xc0, !PT ;  /* 0x0000800022ff7812 */ /* 0x040fe400078ac0ff */
[C---:B------:R-:W-:Y:S02]  /*91e20*/  LOP3.LUT P4, RZ, R34.reuse, 0x20000, RZ, 0xc0, !PT ;  /* 0x0002000022ff7812 */ /* 0x040fe4000788c0ff */
[C---:B------:R-:W-:Y:S02]  /*91e30*/  LOP3.LUT P3, RZ, R34.reuse, 0x2000000, RZ, 0xc0, !PT ;  /* 0x0200000022ff7812 */ /* 0x040fe4000786c0ff */
[----:B------:R-:W-:-:S02]  /*91e40*/  LOP3.LUT P2, RZ, R34, 0x8000000, RZ, 0xc0, !PT ;  /* 0x0800000022ff7812 */ /* 0x000fc4000784c0ff */
[C---:B------:R-:W-:Y:S02]  /*91e50*/  LOP3.LUT P1, RZ, R34.reuse, 0x20000000, RZ, 0xc0, !PT ;  /* 0x2000000022ff7812 */ /* 0x040fe4000782c0ff */
[----:B------:R-:W-:Y:S01]  /*91e60*/  LOP3.LUT P0, RZ, R34, 0x80000000, RZ, 0xc0, !PT ;  /* 0x8000000022ff7812 */ /* 0x000fe2000780c0ff */
[----:B--2---:R1:W-:Y:S01]  /*91e70*/  @P6 STG.E desc[UR74][R38.64], R140 ;  /* 0x0000008c26006986 */ /* 0x0043e2000c10194a */
[----:B------:R-:W-:Y:S01]  /*91e80*/  LOP3.LUT P6, RZ, R35, 0x2000000, RZ, 0xc0, !PT ;  /* 0x0200000023ff7812 */ /* 0x000fe200078cc0ff */
[----:B-1----:R-:W-:-:S12]  /*91e90*/  IMAD.WIDE R38, R232, 0x4, R8 ;  /* 0x00000004e8267825 */ /* 0x002fd800078e0208 */
[----:B---3--:R1:W-:Y:S01]  /*91ea0*/  @P6 STG.E desc[UR74][R38.64], R141 ;  /* 0x0000008d26006986 */ /* 0x0083e2000c10194a */
[----:B------:R-:W-:Y:S01]  /*91eb0*/  LOP3.LUT P6, RZ, R35, 0x1000000, RZ, 0xc0, !PT ;  /* 0x0100000023ff7812 */ /* 0x000fe200078cc0ff */
[----:B-1----:R-:W-:-:S12]  /*91ec0*/  IMAD.WIDE R38, R232, 0x4, R6 ;  /* 0x00000004e8267825 */ /* 0x002fd800078e0206 */
[----:B------:R1:W-:Y:S01]  /*91ed0*/  @P6 STG.E desc[UR74][R38.64], R142 ;  /* 0x0000008e26006986 */ /* 0x0003e2000c10194a */
        /* <DEDUP_REMOVED lines=8> */
[----:B------:R1:W-:Y:S02]  /*91f60*/  @P6 STG.E desc[UR74][R38.64], R229 ;  /* 0x000000e526006986 */ /* 0x0003e4000c10194a */
[----:B-1----:R-:W-:-:S05]  /*91f70*/  IMAD.WIDE R38, R232, 0x4, R14 ;  /* 0x00000004e8267825 */ /* 0x002fca00078e020e */
[----:B------:R1:W-:Y:S02]  /*91f80*/  @P5 STG.E desc[UR74][R38.64], R235 ;  /* 0x000000eb26005986 */ /* 0x0003e4000c10194a */
[----:B-1----:R-:W-:Y:S02]  /*91f90*/  IMAD.WIDE R38, R232, 0x4, R16 ;  /* 0x00000004e8267825 */ /* 0x002fe400078e0210 */
[----:B------:R-:W2:Y:S04]  /*91fa0*/  LDL.LU R232, [R1+0xf9c] ;  /* 0x000f9c0001e87983 */ /* 0x000ea80000300800 */
[----:B------:R1:W-:Y:S02]  /*91fb0*/  @P4 STG.E desc[UR74][R38.64], R233 ;  /* 0x000000e926004986 */ /* 0x0003e4000c10194a */
[----:B-1----:R-:W-:-:S05]  /*91fc0*/  IMAD.WIDE R38, R230, 0x4, R2 ;  /* 0x00000004e6267825 */ /* 0x002fca00078e0202 */
[----:B------:R1:W-:Y:S02]  /*91fd0*/  @P3 STG.E desc[UR74][R38.64], R228 ;  /* 0x000000e426003986 */ /* 0x0003e4000c10194a */
[----:B-1----:R-:W-:-:S05]  /*91fe0*/  IMAD.WIDE R38, R230, 0x4, R8 ;  /* 0x00000004e6267825 */ /* 0x002fca00078e0208 */
[----:B------:R1:W-:Y:S02]  /*91ff0*/  @P2 STG.E desc[UR74][R38.64], R234 ;  /* 0x000000ea26002986 */ /* 0x0003e4000c10194a */
[----:B-1----:R-:W-:-:S05]  /*92000*/  IMAD.WIDE R38, R230, 0x4, R6 ;  /* 0x00000004e6267825 */ /* 0x002fca00078e0206 */
[----:B------:R1:W-:Y:S02]  /*92010*/  @P1 STG.E desc[UR74][R38.64], R20 ;  /* 0x0000001426001986 */ /* 0x0003e4000c10194a */
[----:B-1----:R-:W-:-:S05]  /*92020*/  IMAD.WIDE R38, R230, 0x4, R4 ;  /* 0x00000004e6267825 */ /* 0x002fca00078e0204 */
[----:B------:R1:W-:Y:S04]  /*92030*/  @P0 STG.E desc[UR74][R38.64], R19 ;  /* 0x0000001326000986 */ /* 0x0003e8000c10194a */
[----:B-1----:R-:W3:Y:S04]  /*92040*/  LDL.LU R19, [R1+0xb0] ;  /* 0x0000b00001137983 */ /* 0x002ee80000300800 */
[----:B------:R-:W2:Y:S04]  /*92050*/  LDL.LU R235, [R1+0xa0] ;  /* 0x0000a00001eb7983 */ /* 0x000ea80000300800 */
[----:B------:R-:W2:Y:S04]  /*92060*/  LDL.LU R233, [R1+0x80] ;  /* 0x0000800001e97983 */ /* 0x000ea80000300800 */
[----:B------:R-:W2:Y:S04]  /*92070*/  LDL.LU R228, [R1+0x70] ;  /* 0x0000700001e47983 */ /* 0x000ea80000300800 */
[----:B------:R-:W2:Y:S04]  /*92080*/  LDL.LU R234, [R1+0x124] ;  /* 0x0001240001ea7983 */ /* 0x000ea80000300800 */
[----:B------:R-:W2:Y:S04]  /*92090*/  LDL.LU R20, [R1+0x114] ;  /* 0x0001140001147983 */ /* 0x000ea80000300800 */
[----:B------:R-:W2:Y:S01]  /*920a0*/  LDL.LU R231, [R1+0x1064] ;  /* 0x0010640001e77983 */ /* 0x000ea20000300800 */
[----:B------:R-:W-:Y:S01]  /*920b0*/  LOP3.LUT P3, RZ, R36, 0x2, RZ, 0xc0, !PT ;  /* 0x0000000224ff7812 */ /* 0x000fe2000786c0ff */
[----:B------:R-:W-:Y:S01]  /*920c0*/  IMAD.WIDE R38, R230, 0x4, R10 ;  /* 0x00000004e6267825 */ /* 0x000fe200078e020a */
[----:B------:R-:W-:-:S02]  /*920d0*/  LOP3.LUT P6, RZ, R36, 0x800000, RZ, 0xc0, !PT ;  /* 0x0080000024ff7812 */ /* 0x000fc400078cc0ff */
        /* <DEDUP_REMOVED lines=11> */
[----:B------:R-:W-:Y:S01]  /*92190*/  LOP3.LUT P6, RZ, R36, 0x10000, RZ, 0xc0, !PT ;  /* 0x0001000024ff7812 */ /* 0x000fe200078cc0ff */
[----:B---3--:R1:W-:Y:S04]  /*921a0*/  @P3 STG.E desc[UR74][R38.64], R19 ;  /* 0x0000001326003986 */ /* 0x0083e8000c10194a */
[----:B-1----:R-:W3:Y:S04]  /*921b0*/  LDL.LU R19, [R1+0x324] ;  /* 0x0003240001137983 */ /* 0x002ee80000300800 */
[----:B------:R-:W4:Y:S01]  /*921c0*/  LDL.LU R140, [R1+0x234] ;  /* 0x00023400018c7983 */ /* 0x000f220000300800 */
[----:B------:R-:W-:-:S03]  /*921d0*/  LOP3.LUT R35, R35, 0xfffdffff, RZ, 0xc0, !PT ;  /* 0xfffdffff23237812 */ /* 0x000fc600078ec0ff */
[----:B------:R-:W4:Y:S01]  /*921e0*/  LDL.LU R141, [R1+0x224] ;  /* 0x00022400018d7983 */ /* 0x000f220000300800 */
[----:B------:R-:W-:Y:S02]  /*921f0*/  @P6 LOP3.LUT R35, R35, 0x20000, RZ, 0xfc, !PT ;  /* 0x0002000023236812 */ /* 0x000fe400078efcff */
[----:B------:R-:W-:Y:S01]  /*92200*/  LOP3.LUT P6, RZ, R36, 0x4000, RZ, 0xc0, !PT ;  /* 0x0000400024ff7812 */ /* 0x000fe200078cc0ff */
[----:B------:R-:W4:Y:S01]  /*92210*/  LDL.LU R142, [R1+0x204] ;  /* 0x00020400018e7983 */ /* 0x000f220000300800 */
[----:B------:R-:W-:-:S03]  /*92220*/  LOP3.LUT R35, R35, 0xfffbffff, RZ, 0xc0, !PT ;  /* 0xfffbffff23237812 */ /* 0x000fc600078ec0ff */
[----:B------:R-:W4:Y:S01]  /*92230*/  LDL.LU R143, [R1+0x134] ;  /* 0x00013400018f7983 */ /* 0x000f220000300800 */
[C---:B------:R-:W-:Y:S02]  /*92240*/  LOP3.LUT P2, RZ, R36.reuse, 0x4, RZ, 0xc0, !PT ;  /* 0x0000000424ff7812 */ /* 0x040fe4000784c0ff */
[----:B------:R-:W-:Y:S01]  /*92250*/  LOP3.LUT P1, RZ, R36, 0x10, RZ, 0xc0, !PT ;  /* 0x0000001024ff7812 */ /* 0x000fe2000782c0ff */
[----:B------:R-:W-:Y:S01]  /*92260*/  IMAD.WIDE R38, R230, 0x4, R12 ;  /* 0x00000004e6267825 */ /* 0x000fe200078e020c */
[----:B------:R-:W4:Y:S03]  /*92270*/  LDL.LU R229, [R1+0x104] ;  /* 0x0001040001e57983 */ /* 0x000f260000300800 */
[----:B------:R-:W-:Y:S02]  /*92280*/  @P6 LOP3.LUT R35, R35, 0x40000, RZ, 0xfc, !PT ;  /* 0x0004000023236812 */ /* 0x000fe400078efcff */
[----:B------:R-:W-:-:S02]  /*92290*/  LOP3.LUT P6, RZ, R36, 0x1000, RZ, 0xc0, !PT ;  /* 0x0000100024ff7812 */ /* 0x000fc400078cc0ff */
[----:B------:R-:W-:Y:S02]  /*922a0*/  LOP3.LUT R35, R35, 0xfff7ffff, RZ, 0xc0, !PT ;  /* 0xfff7ffff23237812 */ /* 0x000fe400078ec0ff */
[----:B------:R-:W-:-:S09]  /*922b0*/  LOP3.LUT P0, RZ, R36, 0x80, RZ, 0xc0, !PT ;  /* 0x0000008024ff7812 */ /* 0x000fd2000780c0ff */
[----:B------:R-:W-:Y:S02]  /*922c0*/  @P6 LOP3.LUT R35, R35, 0x80000, RZ, 0xfc, !PT ;  /* 0x0008000023236812 */ /* 0x000fe400078efcff */
[----:B------:R-:W-:Y:S01]  /*922d0*/  LOP3.LUT P6, RZ, R36, 0x400, RZ, 0xc0, !PT ;  /* 0x0000040024ff7812 */ /* 0x000fe200078cc0ff */
[----:B--2---:R1:W-:Y:S01]  /*922e0*/  @P2 STG.E desc[UR74][R38.64], R235 ;  /* 0x000000eb26002986 */ /* 0x0043e2000c10194a */
[----:B------:R-:W-:Y:S01]  /*922f0*/  LOP3.LUT R35, R35, 0xffefffff, RZ, 0xc0, !PT ;  /* 0xffefffff23237812 */ /* 0x000fe200078ec0ff */
[----:B-1----:R-:W-:-:S10]  /*92300*/  IMAD.WIDE R38, R230, 0x4, R14 ;  /* 0x00000004e6267825 */ /* 0x002fd400078e020e */
[----:B------:R-:W-:Y:S01]  /*92310*/  @P6 LOP3.LUT R35, R35, 0x100000, RZ, 0xfc, !PT ;  /* 0x0010000023236812 */ /* 0x000fe200078efcff */
[----:B------:R-:W2:Y:S01]  /*92320*/  LDL.LU R235, [R1+0xf4] ;  /* 0x0000f40001eb7983 */ /* 0x000ea20000300800 */
[----:B------:R-:W-:-:S03]  /*92330*/  LOP3.LUT P6, RZ, R36, 0x100, RZ, 0xc0, !PT ;  /* 0x0000010024ff7812 */ /* 0x000fc600078cc0ff */
[----:B------:R1:W-:Y:S02]  /*92340*/  @P1 STG.E desc[UR74][R38.64], R233 ;  /* 0x000000e926001986 */ /* 0x0003e4000c10194a */
[----:B-1----:R-:W-:Y:S02]  /*92350*/  IMAD.WIDE R38, R230, 0x4, R16 ;  /* 0x00000004e6267825 */ /* 0x002fe400078e0210 */
[----:B------:R-:W2:Y:S04]  /*92360*/  LDL.LU R233, [R1+0xe4] ;  /* 0x0000e40001e97983 */ /* 0x000ea80000300800 */
[----:B------:R1:W-:Y:S04]  /*92370*/  @P0 STG.E desc[UR74][R38.64], R228 ;  /* 0x000000e426000986 */ /* 0x0003e8000c10194a */
[----:B------:R-:W2:Y:S01]  /*92380*/  LDL.LU R230, [R1+0xd4] ;  /* 0x0000d40001e67983 */ /* 0x000ea20000300800 */
[----:B-1----:R-:W-:-:S03]  /*92390*/  IMAD.WIDE R38, R231, 0x4, R2 ;  /* 0x00000004e7267825 */ /* 0x002fc600078e0202 */
[----:B------:R-:W2:Y:S04]  /*923a0*/  LDL.LU R228, [R1+0xc4] ;  /* 0x0000c40001e47983 */ /* 0x000ea80000300800 */
[----:B------:R1:W-:Y:S01]  /*923b0*/  @P6 STG.E desc[UR74][R38.64], R234 ;  /* 0x000000ea26006986 */ /* 0x0003e2000c10194a */
[----:B------:R-:W-:Y:S01]  /*923c0*/  LOP3.LUT P6, RZ, R35, 0x100000, RZ, 0xc0, !PT ;  /* 0x0010000023ff7812 */ /* 0x000fe200078cc0ff */
[----:B-1----:R-:W-:Y:S02]  /*923d0*/  IMAD.WIDE R38, R231, 0x4, R8 ;  /* 0x00000004e7267825 */ /* 0x002fe400078e0208 */
[----:B------:R-:W2:Y:S10]  /*923e0*/  LDL.LU R234, [R1+0xb4] ;  /* 0x0000b40001ea7983 */ /* 0x000eb40000300800 */
[----:B------:R1:W-:Y:S01]  /*923f0*/  @P6 STG.E desc[UR74][R38.64], R20 ;  /* 0x0000001426006986 */ /* 0x0003e2000c10194a */
[----:B------:R-:W-:-:S03]  /*92400*/  LOP3.LUT P6, RZ, R35, 0x80000, RZ, 0xc0, !PT ;  /* 0x0008000023ff7812 */ /* 0x000fc600078cc0ff */
[----:B-1----:R-:W2:Y:S01]  /*92410*/  LDL.LU R20, [R1+0xa4] ;  /* 0x0000a40001147983 */ /* 0x002ea20000300800 */
[----:B------:R-:W-:-:S09]  /*92420*/  IMAD.WIDE R38, R231, 0x4, R6 ;  /* 0x00000004e7267825 */ /* 0x000fd200078e0206 */
[----:B---3--:R1:W-:Y:S04]  /*92430*/  @P6 STG.E desc[UR74][R38.64], R19 ;  /* 0x0000001326006986 */ /* 0x0083e8000c10194a */
[----:B-1----:R-:W3:Y:S01]  /*92440*/  LDL.LU R19, [R1+0x84] ;  /* 0x0000840001137983 */ /* 0x002ee20000300800 */
[----:B------:R-:W-:Y:S01]  /*92450*/  LOP3.LUT P6, RZ, R35, 0x40000, RZ, 0xc0, !PT ;  /* 0x0004000023ff7812 */ /* 0x000fe200078cc0ff */
[----:B------:R-:W-:-:S12]  /*92460*/  IMAD.WIDE R38, R231, 0x4, R4 ;  /* 0x00000004e7267825 */ /* 0x000fd800078e0204 */
[----:B----4-:R1:W-:Y:S01]  /*92470*/  @P6 STG.E desc[UR74][R38.64], R140 ;  /* 0x0000008c26006986 */ /* 0x0103e2000c10194a */
        /* <DEDUP_REMOVED lines=12> */
[----:B------:R-:W-:Y:S02]  /*92540*/  LOP3.LUT P6, RZ, R35, 0x2000, RZ, 0xc0, !PT ;  /* 0x0000200023ff7812 */ /* 0x000fe400078cc0ff */
[C---:B------:R-:W-:Y:S02]  /*92550*/  LOP3.LUT P5, RZ, R36.reuse, 0x2000000, RZ, 0xc0, !PT ;  /* 0x0200000024ff7812 */ /* 0x040fe400078ac0ff */
[----:B------:R-:W-:Y:S01]  /*92560*/  LOP3.LUT P4, RZ, R36, 0x8000000, RZ, 0xc0, !PT ;  /* 0x0800000024ff7812 */ /* 0x000fe2000788c0ff */
[----:B-1----:R-:W-:-:S08]  /*92570*/  IMAD.WIDE R38, R232, 0x4, R2 ;  /* 0x00000004e8267825 */ /* 0x002fd000078e0202 */
[----:B--2---:R1:W-:Y:S01]  /*92580*/  @P6 STG.E desc[UR74][R38.64], R235 ;  /* 0x000000eb26006986 */ /* 0x0043e2000c10194a */
[----:B------:R-:W-:Y:S01]  /*92590*/  LOP3.LUT P3, RZ, R36, 0x20000000, RZ, 0xc0, !PT ;  /* 0x2000000024ff7812 */ /* 0x000fe2000786c0ff */
[----:B-1----:R-:W-:-:S05]  /*925a0*/  IMAD.WIDE R38, R232, 0x4, R8 ;  /* 0x00000004e8267825 */ /* 0x002fca00078e0208 */
[----:B------:R1:W-:Y:S01]  /*925b0*/  @P5 STG.E desc[UR74][R38.64], R233 ;  /* 0x000000e926005986 */ /* 0x0003e2000c10194a */
        /* <DEDUP_REMOVED lines=8> */
[----:B------:R1:W-:Y:S02]  /*92640*/  @P2 STG.E desc[UR74][R38.64], R234 ;  /* 0x000000ea26002986 */ /* 0x0003e4000c10194a */
[----:B-1----:R-:W-:-:S05]  /*92650*/  IMAD.WIDE R38, R232, 0x4, R12 ;  /* 0x00000004e8267825 */ /* 0x002fca00078e020c */
[----:B------:R1:W-:Y:S02]  /*92660*/  @P1 STG.E desc[UR74][R38.64], R20 ;  /* 0x0000001426001986 */ /* 0x0003e4000c10194a */
[----:B-1----:R-:W-:-:S05]  /*92670*/  IMAD.WIDE R38, R232, 0x4, R14 ;  /* 0x00000004e8267825 */ /* 0x002fca00078e020e */
[----:B---3--:R1:W-:Y:S04]  /*92680*/  @P0 STG.E desc[UR74][R38.64], R19 ;  /* 0x0000001326000986 */ /* 0x0083e8000c10194a */
[----:B-1----:R-:W2:Y:S04]  /*92690*/  LDL.LU R19, [R1+0x74] ;  /* 0x0000740001137983 */ /* 0x002ea80000300800 */
[----:B------:R-:W3:Y:S04]  /*926a0*/  LDL.LU R229, [R1+0x128] ;  /* 0x0001280001e57983 */ /* 0x000ee80000300800 */
[----:B------:R-:W4:Y:S04]  /*926b0*/  LDL.LU R235, [R1+0x118] ;  /* 0x0001180001eb7983 */ /* 0x000f280000300800 */
[----:B------:R-:W3:Y:S04]  /*926c0*/  LDL.LU R233, [R1+0x328] ;  /* 0x0003280001e97983 */ /* 0x000ee80000300800 */
[----:B------:R-:W3:Y:S04]  /*926d0*/  LDL.LU R228, [R1+0x238] ;  /* 0x0002380001e47983 */ /* 0x000ee80000300800 */
[----:B------:R-:W3:Y:S04]  /*926e0*/  LDL.LU R234, [R1+0x228] ;  /* 0x0002280001ea7983 */ /* 0x000ee80000300800 */
[----:B------:R-:W3:Y:S01]  /*926f0*/  LDL.LU R20, [R1+0x144] ;  /* 0x0001440001147983 */ /* 0x000ee20000300800 */
[----:B------:R-:W-:-:S03]  /*92700*/  IMAD.WIDE R38, R232, 0x4, R16 ;  /* 0x00000004e8267825 */ /* 0x000fc600078e0210 */
[----:B------:R-:W3:Y:S01]  /*92710*/  LDL.LU R232, [R1+0x208] ;  /* 0x0002080001e87983 */ /* 0x000ee20000300800 */
[----:B------:R-:W-:Y:S02]  /*92720*/  LOP3.LUT P6, RZ, R33, 0x2000000, RZ, 0xc0, !PT ;  /* 0x0200000021ff7812 */ /* 0x000fe400078cc0ff */
[----:B------:R-:W-:-:S11]  /*92730*/  LOP3.LUT R35, R35, 0xffffffdf, RZ, 0xc0, !PT ;  /* 0xffffffdf23237812 */ /* 0x000fd600078ec0ff */
[----:B------:R-:W-:Y:S02]  /*92740*/  @P6 LOP3.LUT R35, R35, 0x20, RZ, 0xfc, !PT ;  /* 0x0000002023236812 */ /* 0x000fe400078efcff */
[----:B------:R-:W-:Y:S02]  /*92750*/  LOP3.LUT P6, RZ, R33, 0x1000000, RZ, 0xc0, !PT ;  /* 0x0100000021ff7812 */ /* 0x000fe400078cc0ff */
[----:B------:R-:W-:Y:S02]  /*92760*/  LOP3.LUT R35, R35, 0xffffffbf, RZ, 0xc0, !PT ;  /* 0xffffffbf23237812 */ /* 0x000fe400078ec0ff */
[----:B------:R-:W-:-:S09]  /*92770*/  LOP3.LUT P3, RZ, R33, 0x20, RZ, 0xc0, !PT ;  /* 0x0000002021ff7812 */ /* 0x000fd2000786c0ff */
        /* <DEDUP_REMOVED lines=14> */
[----:B------:R-:W-:Y:S02]  /*92860*/  LOP3.LUT R35, R35, 0xfffff7ff, RZ, 0xc0, !PT ;  /* 0xfffff7ff23237812 */ /* 0x000fe400078ec0ff */
[C---:B------:R-:W-:Y:S02]  /*92870*/  LOP3.LUT P2, RZ, R33.reuse, 0x80, RZ, 0xc0, !PT ;  /* 0x0000008021ff7812 */ /* 0x040fe4000784c0ff */
[----:B------:R-:W-:-:S07]  /*92880*/  LOP3.LUT P1, RZ, R33, 0x200, RZ, 0xc0, !PT ;  /* 0x0000020021ff7812 */ /* 0x000fce000782c0ff */
[----:B------:R-:W-:Y:S02]  /*92890*/  @P6 LOP3.LUT R35, R35, 0x800, RZ, 0xfc, !PT ;  /* 0x0000080023236812 */ /* 0x000fe400078efcff */
[C---:B------:R-:W-:Y:S02]  /*928a0*/  LOP3.LUT P6, RZ, R33.reuse, 0x4000, RZ, 0xc0, !PT ;  /* 0x0000400021ff7812 */ /* 0x040fe400078cc0ff */
[----:B------:R-:W-:Y:S02]  /*928b0*/  LOP3.LUT P0, RZ, R33, 0x400, RZ, 0xc0, !PT ;  /* 0x0000040021ff7812 */ /* 0x000fe4000780c0ff */
[----:B------:R-:W-:-:S09]  /*928c0*/  LOP3.LUT R35, R35, 0xffffefff, RZ, 0xc0, !PT ;  /* 0xffffefff23237812 */ /* 0x000fd200078ec0ff */
[----:B------:R-:W-:Y:S02]  /*928d0*/  @P6 LOP3.LUT R35, R35, 0x1000, RZ, 0xfc, !PT ;  /* 0x0000100023236812 */ /* 0x000fe400078efcff */
[----:B------:R-:W-:Y:S01]  /*928e0*/  LOP3.LUT P6, RZ, R33, 0x1000, RZ, 0xc0, !PT ;  /* 0x0000100021ff7812 */ /* 0x000fe200078cc0ff */
[----:B--2---:R1:W-:Y:S04]  /*928f0*/  @P3 STG.E desc[UR74][R38.64], R19 ;  /* 0x0000001326003986 */ /* 0x0043e8000c10194a */
[----:B-1----:R-:W2:Y:S04]  /*92900*/  LDL.LU R19, [R1+0x138] ;  /* 0x0001380001137983 */ /* 0x002ea80000300800 */
[----:B------:R-:W2:Y:S04]  /*92910*/  LDL.LU R230, [R1+0x10] ;  /* 0x0000100001e67983 */ /* 0x000ea80000300800 */
[----:B------:R-:W2:Y:S04]  /*92920*/  LDL.LU R140, [R1+0x108] ;  /* 0x00010800018c7983 */ /* 0x000ea80000300800 */
[----:B------:R-:W2:Y:S04]  /*92930*/  LDL.LU R141, [R1+0xf8] ;  /* 0x0000f800018d7983 */ /* 0x000ea80000300800 */
[----:B------:R-:W2:Y:S01]  /*92940*/  LDL.LU R142, [R1+0xe8] ;  /* 0x0000e800018e7983 */ /* 0x000ea20000300800 */
[----:B---3--:R-:W-:-:S03]  /*92950*/  IMAD.WIDE R38, R20, 0x4, R2 ;  /* 0x0000000414267825 */ /* 0x008fc600078e0202 */
[----:B------:R-:W3:Y:S04]  /*92960*/  LDL.LU R143, [R1+0xd8] ;  /* 0x0000d800018f7983 */ /* 0x000ee80000300800 */
[----:B------:R1:W-:Y:S04]  /*92970*/  @P2 STG.E desc[UR74][R38.64], R229 ;  /* 0x000000e526002986 */ /* 0x0003e8000c10194a */
[----:B------:R-:W3:Y:S01]  /*92980*/  LDL.LU R231, [R1+0xc8] ;  /* 0x0000c80001e77983 */ /* 0x000ee20000300800 */
[----:B-1----:R-:W-:-:S03]  /*92990*/  IMAD.WIDE R38, R20, 0x4, R8 ;  /* 0x0000000414267825 */ /* 0x002fc600078e0208 */
[----:B------:R-:W3:Y:S04]  /*929a0*/  LDL.LU R229, [R1+0xb8] ;  /* 0x0000b80001e57983 */ /* 0x000ee80000300800 */
[----:B----4-:R1:W-:Y:S02]  /*929b0*/  @P1 STG.E desc[UR74][R38.64], R235 ;  /* 0x000000eb26001986 */ /* 0x0103e4000c10194a */
[C---:B-1----:R-:W-:Y:S02]  /*929c0*/  IMAD.WIDE R38, R20.reuse, 0x4, R6 ;  /* 0x0000000414267825 */ /* 0x042fe400078e0206 */
[----:B------:R-:W4:Y:S04]  /*929d0*/  LDL.LU R235, [R1+0xa8] ;  /* 0x0000a80001eb7983 */ /* 0x000f280000300800 */
[----:B------:R1:W-:Y:S02]  /*929e0*/  @P0 STG.E desc[UR74][R38.64], R233 ;  /* 0x000000e926000986 */ /* 0x0003e4000c10194a */
[----:B-1----:R-:W-:-:S02]  /*929f0*/  IMAD.WIDE R38, R20, 0x4, R4 ;  /* 0x0000000414267825 */ /* 0x002fc400078e0204 */
[----:B------:R-:W4:Y:S04]  /*92a00*/  LDL.LU R233, [R1+0x88] ;  /* 0x0000880001e97983 */ /* 0x000f280000300800 */
[----:B------:R1:W-:Y:S01]  /*92a10*/  @P6 STG.E desc[UR74][R38.64], R228 ;  /* 0x000000e426006986 */ /* 0x0003e2000c10194a */
[C---:B------:R-:W-:Y:S01]  /*92a20*/  LOP3.LUT P6, RZ, R35.reuse, 0x1000, RZ, 0xc0, !PT ;  /* 0x0000100023ff7812 */ /* 0x040fe200078cc0ff */
[----:B-1----:R-:W-:Y:S02]  /*92a30*/  IMAD.WIDE R38, R20, 0x4, R10 ;  /* 0x0000000414267825 */ /* 0x002fe400078e020a */
[----:B------:R-:W4:Y:S10]  /*92a40*/  LDL.LU R228, [R1+0x78] ;  /* 0x0000780001e47983 */ /* 0x000f340000300800 */
[----:B------:R1:W-:Y:S01]  /*92a50*/  @P6 STG.E desc[UR74][R38.64], R234 ;  /* 0x000000ea26006986 */ /* 0x0003e2000c10194a */
[----:B------:R-:W-:-:S03]  /*92a60*/  LOP3.LUT P6, RZ, R35, 0x800, RZ, 0xc0, !PT ;  /* 0x0000080023ff7812 */ /* 0x000fc600078cc0ff */
[----:B-1----:R-:W4:Y:S01]  /*92a70*/  LDL.LU R234, [R1+0x12c] ;  /* 0x00012c0001ea7983 */ /* 0x002f220000300800 */
[----:B------:R-:W-:-:S09]  /*92a80*/  IMAD.WIDE R38, R20, 0x4, R12 ;  /* 0x0000000414267825 */ /* 0x000fd200078e020c */
[----:B------:R1:W-:Y:S04]  /*92a90*/  @P6 STG.E desc[UR74][R38.64], R232 ;  /* 0x000000e826006986 */ /* 0x0003e8000c10194a */
[----:B-1----:R-:W4:Y:S01]  /*92aa0*/  LDL.LU R232, [R1+0x11c] ;  /* 0x00011c0001e87983 */ /* 0x002f220000300800 */
[----:B------:R-:W-:Y:S01]  /*92ab0*/  LOP3.LUT P6, RZ, R35, 0x400, RZ, 0xc0, !PT ;  /* 0x0000040023ff7812 */ /* 0x000fe200078cc0ff */
[----:B------:R-:W-:Y:S01]  /*92ac0*/  IMAD.WIDE R38, R20, 0x4, R14 ;  /* 0x0000000414267825 */ /* 0x000fe200078e020e */
[C---:B------:R-:W-:Y:S02]  /*92ad0*/  LOP3.LUT P5, RZ, R33.reuse, 0x4000000, RZ, 0xc0, !PT ;  /* 0x0400000021ff7812 */ /* 0x040fe400078ac0ff */
[C---:B------:R-:W-:Y:S02]  /*92ae0*/  LOP3.LUT P4, RZ, R33.reuse, 0x8000000, RZ, 0xc0, !PT ;  /* 0x0800000021ff7812 */ /* 0x040fe4000788c0ff */
[----:B------:R-:W-:-:S02]  /*92af0*/  LOP3.LUT P3, RZ, R33, 0x10000000, RZ, 0xc0, !PT ;  /* 0x1000000021ff7812 */ /* 0x000fc4000786c0ff */
[C---:B------:R-:W-:Y:S02]  /*92b00*/  LOP3.LUT P2, RZ, R33.reuse, 0x20000000, RZ, 0xc0, !PT ;  /* 0x2000000021ff7812 */ /* 0x040fe4000784c0ff */
[C---:B------:R-:W-:Y:S02]  /*92b10*/  LOP3.LUT P1, RZ, R33.reuse, 0x40000000, RZ, 0xc0, !PT ;  /* 0x4000000021ff7812 */ /* 0x040fe4000782c0ff */
[----:B------:R-:W-:Y:S01]  /*92b20*/  LOP3.LUT P0, RZ, R33, 0x80000000, RZ, 0xc0, !PT ;  /* 0x8000000021ff7812 */ /* 0x000fe2000780c0ff */
[----:B--2---:R1:W-:Y:S01]  /*92b30*/  @P6 STG.E desc[UR74][R38.64], R19 ;  /* 0x0000001326006986 */ /* 0x0043e2000c10194a */
[C---:B------:R-:W-:Y:S01]  /*92b40*/  LOP3.LUT P6, RZ, R35.reuse, 0x200, RZ, 0xc0, !PT ;  /* 0x0000020023ff7812 */ /* 0x040fe200078cc0ff */
[----:B-1----:R-:W-:Y:S02]  /*92b50*/  IMAD.WIDE R38, R20, 0x4, R16 ;  /* 0x0000000414267825 */ /* 0x002fe400078e0210 */
[----:B------:R-:W2:Y:S10]  /*92b60*/  LDL.LU R19, [R1+0x2e94] ;  /* 0x002e940001137983 */ /* 0x000eb40000300800 */
[----:B------:R1:W-:Y:S01]  /*92b70*/  @P6 STG.E desc[UR74][R38.64], R140 ;  /* 0x0000008c26006986 */ /* 0x0003e2000c10194a */
[----:B------:R-:W-:-:S03]  /*92b80*/  LOP3.LUT P6, RZ, R35, 0x100, RZ, 0xc0, !PT ;  /* 0x0000010023ff7812 */ /* 0x000fc600078cc0ff */
[----:B------:R-:W2:Y:S01]  /*92b90*/  LDL.LU R20, [R1+0x2e90] ;  /* 0x002e900001147983 */ /* 0x000ea20000300800 */
[----:B-1----:R-:W-:-:S09]  /*92ba0*/  IMAD.WIDE R38, R230, 0x4, R2 ;  /* 0x00000004e6267825 */ /* 0x002fd200078e0202 */
[----:B------:R1:W-:Y:S01]  /*92bb0*/  @P6 STG.E desc[UR74][R38.64], R141 ;  /* 0x0000008d26006986 */ /* 0x0003e2000c10194a */
[----:B------:R-:W-:Y:S01]  /*92bc0*/  LOP3.LUT P6, RZ, R35, 0x80, RZ, 0xc0, !PT ;  /* 0x0000008023ff7812 */ /* 0x000fe200078cc0ff */
[----:B-1----:R-:W-:-:S12]  /*92bd0*/  IMAD.WIDE R38, R230, 0x4, R8 ;  /* 0x00000004e6267825 */ /* 0x002fd800078e0208 */
[----:B------:R1:W-:Y:S01]  /*92be0*/  @P6 STG.E desc[UR74][R38.64], R142 ;  /* 0x0000008e26006986 */ /* 0x0003e2000c10194a */
[----:B------:R-:W-:Y:S01]  /*92bf0*/  LOP3.LUT P6, RZ, R35, 0x40, RZ, 0xc0, !PT ;  /* 0x0000004023ff7812 */ /* 0x000fe200078cc0ff */
[----:B-1----:R-:W-:-:S12]  /*92c00*/  IMAD.WIDE R38, R230, 0x4, R6 ;  /* 0x00000004e6267825 */ /* 0x002fd800078e0206 */
[----:B---3--:R1:W-:Y:S01]  /*92c10*/  @P6 STG.E desc[UR74][R38.64], R143 ;  /* 0x0000008f26006986 */ /* 0x0083e2000c10194a */
[----:B------:R-:W-:Y:S01]  /*92c20*/  LOP3.LUT P6, RZ, R35, 0x20, RZ, 0xc0, !PT ;  /* 0x0000002023ff7812 */ /* 0x000fe200078cc0ff */
[----:B-1----:R-:W-:-:S12]  /*92c30*/  IMAD.WIDE R38, R230, 0x4, R4 ;  /* 0x00000004e6267825 */ /* 0x002fd800078e0204 */
[----:B------:R1:W-:Y:S02]  /*92c40*/  @P6 STG.E desc[UR74][R38.64], R231 ;  /* 0x000000e726006986 */ /* 0x0003e4000c10194a */
[----:B-1----:R-:W-:-:S05]  /*92c50*/  IMAD.WIDE R38, R230, 0x4, R10 ;  /* 0x00000004e6267825 */ /* 0x002fca00078e020a */
[----:B------:R1:W-:Y:S02]  /*92c60*/  @P5 STG.E desc[UR74][R38.64], R229 ;  /* 0x000000e526005986 */ /* 0x0003e4000c10194a */
[----:B-1----:R-:W-:-:S05]  /*92c70*/  IMAD.WIDE R38, R230, 0x4, R12 ;  /* 0x00000004e6267825 */ /* 0x002fca00078e020c */
[----:B----4-:R1:W-:Y:S02]  /*92c80*/  @P4 STG.E desc[UR74][R38.64], R235 ;  /* 0x000000eb26004986 */ /* 0x0103e4000c10194a */
        /* <DEDUP_REMOVED lines=9> */
[----:B------:R-:W4:Y:S04]  /*92d20*/  LDL.LU R235, [R1+0x23c] ;  /* 0x00023c0001eb7983 */ /* 0x000f280000300800 */
[----:B------:R-:W2:Y:S04]  /*92d30*/  LDL.LU R233, [R1+0x22c] ;  /* 0x00022c0001e97983 */ /* 0x000ea80000300800 */
[----:B------:R-:W2:Y:S04]  /*92d40*/  LDL.LU R230, [R1+0x20c] ;  /* 0x00020c0001e67983 */ /* 0x000ea80000300800 */
[----:B------:R-:W2:Y:S01]  /*92d50*/  LDL.LU R228, [R1+0x13c] ;  /* 0x00013c0001e47983 */ /* 0x000ea20000300800 */
[----:B------:R-:W-:-:S03]  /*92d60*/  LOP3.LUT P3, RZ, R32, 0x1, RZ, 0xc0, !PT ;  /* 0x0000000120ff7812 */ /* 0x000fc6000786c0ff */
[----:B------:R-:W2:Y:S01]  /*92d70*/  LDL.LU R234, [R1+0x10c] ;  /* 0x00010c0001ea7983 */ /* 0x000ea20000300800 */
[----:B------:R-:W-:Y:S01]  /*92d80*/  IMAD.WIDE R38, R240, 0x4, R6 ;  /* 0x00000004f0267825 */ /* 0x000fe200078e0206 */
        /* <DEDUP_REMOVED lines=14> */
[----:B---3--:R1:W-:Y:S04]  /*92e70*/  @P3 STG.E desc[UR74][R38.64], R232 ;  /* 0x000000e826003986 */ /* 0x0083e8000c10194a */
[----:B-1----:R-:W3:Y:S04]  /*92e80*/  LDL.LU R232, [R1+0xfc] ;  /* 0x0000fc0001e87983 */ /* 0x002ee80000300800 */
[----:B------:R-:W3:Y:S04]  /*92e90*/  LDL.LU R140, [R1+0xec] ;  /* 0x0000ec00018c7983 */ /* 0x000ee80000300800 */
[----:B------:R-:W3:Y:S01]  /*92ea0*/  LDL.LU R141, [R1+0xdc] ;  /* 0x0000dc00018d7983 */ /* 0x000ee20000300800 */
[----:B------:R-:W-:-:S02]  /*92eb0*/  @P6 LOP3.LUT R35, R35, 0x2, RZ, 0xfc, !PT ;  /* 0x0000000223236812 */ /* 0x000fc400078efcff */
[----:B------:R-:W-:Y:S01]  /*92ec0*/  LOP3.LUT P6, RZ, R32, 0x80, RZ, 0xc0, !PT ;  /* 0x0000008020ff7812 */ /* 0x000fe200078cc0ff */
[----:B------:R-:W3:Y:S01]  /*92ed0*/  LDL.LU R142, [R1+0xcc] ;  /* 0x0000cc00018e7983 */ /* 0x000ee20000300800 */
[----:B------:R-:W-:-:S03]  /*92ee0*/  LOP3.LUT R35, R35, 0xfffffffb, RZ, 0xc0, !PT ;  /* 0xfffffffb23237812 */ /* 0x000fc600078ec0ff */
[----:B------:R-:W3:Y:S01]  /*92ef0*/  LDL.LU R143, [R1+0xbc] ;  /* 0x0000bc00018f7983 */ /* 0x000ee20000300800 */
[C---:B------:R-:W-:Y:S02]  /*92f00*/  LOP3.LUT P2, RZ, R32.reuse, 0x2, RZ, 0xc0, !PT ;  /* 0x0000000220ff7812 */ /* 0x040fe4000784c0ff */
[----:B------:R-:W-:Y:S01]  /*92f10*/  LOP3.LUT P1, RZ, R32, 0x4, RZ, 0xc0, !PT ;  /* 0x0000000420ff7812 */ /* 0x000fe2000782c0ff */
[----:B------:R-:W-:Y:S01]  /*92f20*/  IMAD.WIDE R38, R240, 0x4, R4 ;  /* 0x00000004f0267825 */ /* 0x000fe200078e0204 */
[----:B------:R-:W3:Y:S03]  /*92f30*/  LDL.LU R231, [R1+0xac] ;  /* 0x0000ac0001e77983 */ /* 0x000ee60000300800 */
[----:B------:R-:W-:Y:S01]  /*92f40*/  @P6 LOP3.LUT R35, R35, 0x4, RZ, 0xfc, !PT ;  /* 0x0000000423236812 */ /* 0x000fe200078efcff */
[----:B------:R-:W3:Y:S01]  /*92f50*/  LDL.LU R229, [R1+0x8c] ;  /* 0x00008c0001e57983 */ /* 0x000ee20000300800 */
[----:B------:R-:W-:-:S02]  /*92f60*/  LOP3.LUT P6, RZ, R32, 0x40, RZ, 0xc0, !PT ;  /* 0x0000004020ff7812 */ /* 0x000fc400078cc0ff */
[----:B------:R-:W-:Y:S02]  /*92f70*/  LOP3.LUT R35, R35, 0xfffffff7, RZ, 0xc0, !PT ;  /* 0xfffffff723237812 */ /* 0x000fe400078ec0ff */
[----:B------:R-:W-:-:S09]  /*92f80*/  LOP3.LUT P0, RZ, R32, 0x8, RZ, 0xc0, !PT ;  /* 0x0000000820ff7812 */ /* 0x000fd2000780c0ff */
[----:B------:R-:W-:Y:S02]  /*92f90*/  @P6 LOP3.LUT R35, R35, 0x8, RZ, 0xfc, !PT ;  /* 0x0000000823236812 */ /* 0x000fe400078efcff */
[----:B------:R-:W-:Y:S01]  /*92fa0*/  LOP3.LUT P6, RZ, R32, 0x20, RZ, 0xc0, !PT ;  /* 0x0000002020ff7812 */ /* 0x000fe200078cc0ff */
[----:B----4-:R1:W-:Y:S01]  /*92fb0*/  @P2 STG.E desc[UR74][R38.64], R235 ;  /* 0x000000eb26002986 */ /* 0x0103e2000c10194a */
[----:B------:R-:W-:Y:S01]  /*92fc0*/  LOP3.LUT R35, R35, 0xffffffef, RZ, 0xc0, !PT ;  /* 0xffffffef23237812 */ /* 0x000fe200078ec0ff */
[----:B-1----:R-:W-:-:S10]  /*92fd0*/  IMAD.WIDE R38, R240, 0x4, R10 ;  /* 0x00000004f0267825 */ /* 0x002fd400078e020a */
[----:B------:R-:W-:Y:S02]  /*92fe0*/  @P6 LOP3.LUT R35, R35, 0x10, RZ, 0xfc, !PT ;  /* 0x0000001023236812 */ /* 0x000fe400078efcff */
[----:B------:R-:W-:Y:S01]  /*92ff0*/  LOP3.LUT P6, RZ, R32, 0x10, RZ, 0xc0, !PT ;  /* 0x0000001020ff7812 */ /* 0x000fe200078cc0ff */
[----:B--2---:R1:W-:Y:S02]  /*93000*/  @P1 STG.E desc[UR74][R38.64], R233 ;  /* 0x000000e926001986 */ /* 0x0043e4000c10194a */
[----:B-1----:R-:W-:-:S05]  /*93010*/  IMAD.WIDE R38, R240, 0x4, R12 ;  /* 0x00000004f0267825 */ /* 0x002fca00078e020c */
[----:B------:R1:W-:Y:S02]  /*93020*/  @P0 STG.E desc[UR74][R38.64], R230 ;  /* 0x000000e626000986 */ /* 0x0003e4000c10194a */
[----:B-1----:R-:W-:Y:S02]  /*93030*/  IMAD.WIDE R38, R240, 0x4, R14 ;  /* 0x00000004f0267825 */ /* 0x002fe400078e020e */
[----:B------:R-:W2:Y:S04]  /*93040*/  LDL.LU R230, [R1+0x7c] ;  /* 0x00007c0001e67983 */ /* 0x000ea80000300800 */
[----:B------:R1:W-:Y:S01]  /*93050*/  @P6 STG.E desc[UR74][R38.64], R228 ;  /* 0x000000e426006986 */ /* 0x0003e2000c10194a */
[----:B------:R-:W-:-:S03]  /*93060*/  LOP3.LUT P6, RZ, R35, 0x10, RZ, 0xc0, !PT ;  /* 0x0000001023ff7812 */ /* 0x000fc600078cc0ff */
[----:B------:R-:W4:Y:S04]  /*93070*/  LDL.LU R235, [R1+0x470] ;  /* 0x0004700001eb7983 */ /* 0x000f280000300800 */
[----:B------:R-:W2:Y:S01]  /*93080*/  LDL.LU R233, [R1+0x460] ;  /* 0x0004600001e97983 */ /* 0x000ea20000300800 */
[----:B-1----:R-:W-:-:S03]  /*93090*/  IMAD.WIDE R38, R240, 0x4, R16 ;  /* 0x00000004f0267825 */ /* 0x002fc600078e0210 */
[----:B------:R-:W2:Y:S04]  /*930a0*/  LDL.LU R228, [R1+0x450] ;  /* 0x0004500001e47983 */ /* 0x000ea80000300800 */
        /* <DEDUP_REMOVED lines=25> */
[----:B------:R1:W-:Y:S01]  /*93240*/  @P6 STG.E desc[UR74][R38.64], R229 ;  /* 0x000000e526006986 */ /* 0x0003e2000c10194a */
[----:B------:R-:W-:Y:S01]  /*93250*/  LOP3.LUT P3, RZ, R32, 0x8000, RZ, 0xc0, !PT ;  /* 0x0000800020ff7812 */ /* 0x000fe2000786c0ff */
[----:B-1----:R-:W-:-:S05]  /*93260*/  IMAD.WIDE R38, R241, 0x4, R16 ;  /* 0x00000004f1267825 */ /* 0x002fca00078e0210 */
[----:B--2---:R1:W-:Y:S01]  /*93270*/  @P5 STG.E desc[UR74][R38.64], R230 ;  /* 0x000000e626005986 */ /* 0x0043e2000c10194a */
[----:B------:R-:W-:Y:S01]  /*93280*/  LOP3.LUT P2, RZ, R32, 0x10000, RZ, 0xc0, !PT ;  /* 0x0001000020ff7812 */ /* 0x000fe2000784c0ff */
[----:B-1----:R-:W-:Y:S01]  /*93290*/  IMAD.WIDE R38, R242, 0x4, R2 ;  /* 0x00000004f2267825 */ /* 0x002fe200078e0202 */
[C---:B------:R-:W-:Y:S01]  /*932a0*/  LOP3.LUT P1, RZ, R32.reuse, 0x20000, RZ, 0xc0, !PT ;  /* 0x0002000020ff7812 */ /* 0x040fe2000782c0ff */
[----:B------:R-:W2:Y:S04]  /*932b0*/  LDL.LU R230, [R1+0x4] ;  /* 0x0000040001e67983 */ /* 0x000ea80000300800 */
[----:B----4-:R1:W-:Y:S01]  /*932c0*/  @P4 STG.E desc[UR74][R38.64], R235 ;  /* 0x000000eb26004986 */ /* 0x0103e2000c10194a */
[----:B------:R-:W-:Y:S01]  /*932d0*/  LOP3.LUT P0, RZ, R32, 0x40000, RZ, 0xc0, !PT ;  /* 0x0004000020ff7812 */ /* 0x000fe2000780c0ff */
[----:B-1----:R-:W-:-:S05]  /*932e0*/  IMAD.WIDE R38, R242, 0x4, R8 ;  /* 0x00000004f2267825 */ /* 0x002fca00078e0208 */
[----:B------:R1:W-:Y:S02]  /*932f0*/  @P3 STG.E desc[UR74][R38.64], R233 ;  /* 0x000000e926003986 */ /* 0x0003e4000c10194a */
[----:B-1----:R-:W-:-:S05]  /*93300*/  IMAD.WIDE R38, R242, 0x4, R6 ;  /* 0x00000004f2267825 */ /* 0x002fca00078e0206 */
[----:B------:R1:W-:Y:S02]  /*93310*/  @P2 STG.E desc[UR74][R38.64], R228 ;  /* 0x000000e426002986 */ /* 0x0003e4000c10194a */
[----:B-1----:R-:W-:-:S05]  /*93320*/  IMAD.WIDE R38, R242, 0x4, R4 ;  /* 0x00000004f2267825 */ /* 0x002fca00078e0204 */
[----:B------:R1:W-:Y:S02]  /*93330*/  @P1 STG.E desc[UR74][R38.64], R234 ;  /* 0x000000ea26001986 */ /* 0x0003e4000c10194a */
[----:B-1----:R-:W-:-:S05]  /*93340*/  IMAD.WIDE R38, R242, 0x4, R10 ;  /* 0x00000004f2267825 */ /* 0x002fca00078e020a */
[----:B---3--:R1:W-:Y:S04]  /*93350*/  @P0 STG.E desc[UR74][R38.64], R232 ;  /* 0x000000e826000986 */ /* 0x0083e8000c10194a */
        /* <DEDUP_REMOVED lines=45> */
[----:B------:R-:W-:Y:S01]  /*93630*/  @P6 LOP3.LUT R0, R0, 0x10000000, RZ, 0xfc, !PT ;  /* 0x1000000000006812 */ /* 0x000fe200078efcff */
[----:B------:R-:W4:Y:S01]  /*93640*/  LDL.LU R229, [R1+0x454] ;  /* 0x0004540001e57983 */ /* 0x000f220000300800 */
[----:B------:R-:W-:-:S03]  /*93650*/  LOP3.LUT P6, RZ, R32, 0x800000, RZ, 0xc0, !PT ;  /* 0x0080000020ff7812 */ /* 0x000fc600078cc0ff */
[----:B--2---:R1:W-:Y:S02]  /*93660*/  @P1 STG.E desc[UR74][R38.64], R235 ;  /* 0x000000eb26001986 */ /* 0x0043e4000c10194a */
[C---:B-1----:R-:W-:Y:S02]  /*93670*/  IMAD.WIDE R38, R243.reuse, 0x4, R2 ;  /* 0x00000004f3267825 */ /* 0x042fe400078e0202 */
[----:B------:R-:W2:Y:S04]  /*93680*/  LDL.LU R235, [R1+0x444] ;  /* 0x0004440001eb7983 */ /* 0x000ea80000300800 */
[----:B------:R1:W-:Y:S02]  /*93690*/  @P0 STG.E desc[UR74][R38.64], R233 ;  /* 0x000000e926000986 */ /* 0x0003e4000c10194a */
[----:B-1----:R-:W-:-:S02]  /*936a0*/  IMAD.WIDE R38, R243, 0x4, R8 ;  /* 0x00000004f3267825 */ /* 0x002fc400078e0208 */
[----:B------:R-:W2:Y:S04]  /*936b0*/  LDL.LU R233, [R1+0x3c4] ;  /* 0x0003c40001e97983 */ /* 0x000ea80000300800 */
[----:B------:R1:W-:Y:S01]  /*936c0*/  @P6 STG.E desc[UR74][R38.64], R228 ;  /* 0x000000e426006986 */ /* 0x0003e2000c10194a */
[C---:B------:R-:W-:Y:S01]  /*936d0*/  LOP3.LUT P6, RZ, R0.reuse, 0x10000000, RZ, 0xc0, !PT ;  /* 0x1000000000ff7812 */ /* 0x040fe200078cc0ff */
        /* <DEDUP_REMOVED lines=30> */
[----:B----4-:R1:W-:Y:S01]  /*938c0*/  @P5 STG.E desc[UR74][R38.64], R229 ;  /* 0x000000e526005986 */ /* 0x0103e2000c10194a */
[----:B------:R-:W-:Y:S01]  /*938d0*/  LOP3.LUT P2, RZ, R31, 0x8, RZ, 0xc0, !PT ;  /* 0x000000081fff7812 */ /* 0x000fe2000784c0ff */
[----:B-1----:R-:W-:-:S05]  /*938e0*/  IMAD.WIDE R38, R244, 0x4, R4 ;  /* 0x00000004f4267825 */ /* 0x002fca00078e0204 */
[----:B--2---:R1:W-:Y:S01]  /*938f0*/  @P4 STG.E desc[UR74][R38.64], R235 ;  /* 0x000000eb26004986 */ /* 0x0043e2000c10194a */
        /* <DEDUP_REMOVED lines=14> */
[----:B------:R-:W3:Y:S01]  /*939e0*/  LDL.LU R228, [R1+0x2b4] ;  /* 0x0002b40001e47983 */ /* 0x000ee20000300800 */
[----:B------:R-:W-:-:S03]  /*939f0*/  LOP3.LUT P3, RZ, R31, 0x40, RZ, 0xc0, !PT ;  /* 0x000000401fff7812 */ /* 0x000fc6000786c0ff */
[----:B------:R-:W3:Y:S01]  /*93a00*/  LDL.LU R234, [R1+0x1f4] ;  /* 0x0001f40001ea7983 */ /* 0x000ee20000300800 */
        /* <DEDUP_REMOVED lines=15> */
[----:B--2---:R1:W-:Y:S04]  /*93b00*/  @P3 STG.E desc[UR74][R38.64], R232 ;  /* 0x000000e826003986 */ /* 0x0043e8000c10194a */
[----:B-1----:R-:W2:Y:S04]  /*93b10*/  LDL.LU R232, [R1+0x1e4] ;  /* 0x0001e40001e87983 */ /* 0x002ea80000300800 */
[----:B------:R-:W2:Y:S04]  /*93b20*/  LDL.LU R240, [R1+0x154] ;  /* 0x0001540001f07983 */ /* 0x000ea80000300800 */
[----:B------:R-:W2:Y:S01]  /*93b30*/  LDL.LU R140, [R1+0x478] ;  /* 0x00047800018c7983 */ /* 0x000ea20000300800 */
[----:B------:R-:W-:-:S02]  /*93b40*/  @P6 LOP3.LUT R0, R0, 0x20000, RZ, 0xfc, !PT ;  /* 0x0002000000006812 */ /* 0x000fc400078efcff */
[----:B------:R-:W-:Y:S01]  /*93b50*/  LOP3.LUT P6, RZ, R31, 0x2000, RZ, 0xc0, !PT ;  /* 0x000020001fff7812 */ /* 0x000fe200078cc0ff */
[----:B------:R-:W2:Y:S01]  /*93b60*/  LDL.LU R141, [R1+0x468] ;  /* 0x00046800018d7983 */ /* 0x000ea20000300800 */
[----:B------:R-:W-:-:S03]  /*93b70*/  LOP3.LUT R0, R0, 0xfffbffff, RZ, 0xc0, !PT ;  /* 0xfffbffff00007812 */ /* 0x000fc600078ec0ff */
[----:B------:R-:W2:Y:S01]  /*93b80*/  LDL.LU R142, [R1+0x458] ;  /* 0x00045800018e7983 */ /* 0x000ea20000300800 */
[C---:B------:R-:W-:Y:S02]  /*93b90*/  LOP3.LUT P2, RZ, R31.reuse, 0x80, RZ, 0xc0, !PT ;  /* 0x000000801fff7812 */ /* 0x040fe4000784c0ff */
[----:B------:R-:W-:Y:S01]  /*93ba0*/  LOP3.LUT P1, RZ, R31, 0x100, RZ, 0xc0, !PT ;  /* 0x000001001fff7812 */ /* 0x000fe2000782c0ff */
[----:B------:R-:W-:Y:S01]  /*93bb0*/  IMAD.WIDE R38, R245, 0x4, R8 ;  /* 0x00000004f5267825 */ /* 0x000fe200078e0208 */
[----:B------:R-:W2:Y:S03]  /*93bc0*/  LDL.LU R143, [R1+0x448] ;  /* 0x00044800018f7983 */ /* 0x000ea60000300800 */
[----:B------:R-:W-:Y:S01]  /*93bd0*/  @P6 LOP3.LUT R0, R0, 0x40000, RZ, 0xfc, !PT ;  /* 0x0004000000006812 */ /* 0x000fe200078efcff */
[----:B------:R-:W2:Y:S01]  /*93be0*/  LDL.LU R231, [R1+0x3c8] ;  /* 0x0003c80001e77983 */ /* 0x000ea20000300800 */
[----:B------:R-:W-:-:S02]  /*93bf0*/  LOP3.LUT P6, RZ, R31, 0x1000, RZ, 0xc0, !PT ;  /* 0x000010001fff7812 */ /* 0x000fc400078cc0ff */
[----:B------:R-:W-:Y:S02]  /*93c00*/  LOP3.LUT R0, R0, 0xfff7ffff, RZ, 0xc0, !PT ;  /* 0xfff7ffff00007812 */ /* 0x000fe400078ec0ff */
[----:B------:R-:W-:-:S09]  /*93c10*/  LOP3.LUT P0, RZ, R31, 0x200, RZ, 0xc0, !PT ;  /* 0x000002001fff7812 */ /* 0x000fd2000780c0ff */
[----:B------:R-:W-:Y:S02]  /*93c20*/  @P6 LOP3.LUT R0, R0, 0x80000, RZ, 0xfc, !PT ;  /* 0x0008000000006812 */ /* 0x000fe400078efcff */
[----:B------:R-:W-:Y:S01]  /*93c30*/  LOP3.LUT P6, RZ, R31, 0x800, RZ, 0xc0, !PT ;  /* 0x000008001fff7812 */ /* 0x000fe200078cc0ff */
[----:B---3--:R1:W-:Y:S01]  /*93c40*/  @P2 STG.E desc[UR74][R38.64], R229 ;  /* 0x000000e526002986 */ /* 0x0083e2000c10194a */
[----:B------:R-:W-:Y:S01]  /*93c50*/  LOP3.LUT R0, R0, 0xffefffff, RZ, 0xc0, !PT ;  /* 0xffefffff00007812 */ /* 0x000fe200078ec0ff */
[----:B-1----:R-:W-:-:S10]  /*93c60*/  IMAD.WIDE R38, R245, 0x4, R6 ;  /* 0x00000004f5267825 */ /* 0x002fd400078e0206 */
[----:B------:R-:W-:Y:S01]  /*93c70*/  @P6 LOP3.LUT R0, R0, 0x100000, RZ, 0xfc, !PT ;  /* 0x0010000000006812 */ /* 0x000fe200078efcff */
[----:B------:R-:W3:Y:S01]  /*93c80*/  LDL.LU R229, [R1+0x3b8] ;  /* 0x0003b80001e57983 */ /* 0x000ee20000300800 */
[----:B------:R-:W-:-:S03]  /*93c90*/  LOP3.LUT P6, RZ, R31, 0x400, RZ, 0xc0, !PT ;  /* 0x000004001fff7812 */ /* 0x000fc600078cc0ff */
[----:B----4-:R1:W-:Y:S02]  /*93ca0*/  @P1 STG.E desc[UR74][R38.64], R235 ;  /* 0x000000eb26001986 */ /* 0x0103e4000c10194a */
[C---:B-1----:R-:W-:Y:S02]  /*93cb0*/  IMAD.WIDE R38, R245.reuse, 0x4, R4 ;  /* 0x00000004f5267825 */ /* 0x042fe400078e0204 */
[----:B------:R-:W4:Y:S04]  /*93cc0*/  LDL.LU R235, [R1+0x3a8] ;  /* 0x0003a80001eb7983 */ /* 0x000f280000300800 */
[----:B------:R1:W-:Y:S02]  /*93cd0*/  @P0 STG.E desc[UR74][R38.64], R233 ;  /* 0x000000e926000986 */ /* 0x0003e4000c10194a */
[----:B-1----:R-:W-:-:S02]  /*93ce0*/  IMAD.WIDE R38, R245, 0x4, R10 ;  /* 0x00000004f5267825 */ /* 0x002fc400078e020a */
[----:B------:R-:W3:Y:S04]  /*93cf0*/  LDL.LU R233, [R1+0x398] ;  /* 0x0003980001e97983 */ /* 0x000ee80000300800 */
[----:B------:R1:W-:Y:S01]  /*93d00*/  @P6 STG.E desc[UR74][R38.64], R228 ;  /* 0x000000e426006986 */ /* 0x0003e2000c10194a */
[C---:B------:R-:W-:Y:S01]  /*93d10*/  LOP3.LUT P6, RZ, R0.reuse, 0x100000, RZ, 0xc0, !PT ;  /* 0x0010000000ff7812 */ /* 0x040fe200078cc0ff */
[----:B-1----:R-:W-:Y:S02]  /*93d20*/  IMAD.WIDE R38, R245, 0x4, R12 ;  /* 0x00000004f5267825 */ /* 0x002fe400078e020c */
[----:B------:R-:W3:Y:S10]  /*93d30*/  LDL.LU R228, [R1+0x388] ;  /* 0x0003880001e47983 */ /* 0x000ef40000300800 */
[----:B------:R1:W-:Y:S01]  /*93d40*/  @P6 STG.E desc[UR74][R38.64], R234 ;  /* 0x000000ea26006986 */ /* 0x0003e2000c10194a */
[----:B------:R-:W-:-:S03]  /*93d50*/  LOP3.LUT P6, RZ, R0, 0x80000, RZ, 0xc0, !PT ;  /* 0x0008000000ff7812 */ /* 0x000fc600078cc0ff */
[----:B-1----:R-:W3:Y:S01]  /*93d60*/  LDL.LU R234, [R1+0x368] ;  /* 0x0003680001ea7983 */ /* 0x002ee20000300800 */
[----:B------:R-:W-:-:S09]  /*93d70*/  IMAD.WIDE R38, R245, 0x4, R14 ;  /* 0x00000004f5267825 */ /* 0x000fd200078e020e */
[----:B--2---:R1:W-:Y:S04]  /*93d80*/  @P6 STG.E desc[UR74][R38.64], R232 ;  /* 0x000000e826006986 */ /* 0x0043e8000c10194a */
[----:B-1----:R-:W2:Y:S01]  /*93d90*/  LDL.LU R232, [R1+0x348] ;  /* 0x0003480001e87983 */ /* 0x002ea20000300800 */
        /* <DEDUP_REMOVED lines=22> */
[----:B---3--:R1:W-:Y:S01]  /*93f00*/  @P5 STG.E desc[UR74][R38.64], R229 ;  /* 0x000000e526005986 */ /* 0x0083e2000c10194a */
[----:B------:R-:W-:Y:S01]  /*93f10*/  LOP3.LUT P2, RZ, R31, 0x400000, RZ, 0xc0, !PT ;  /* 0x004000001fff7812 */ /* 0x000fe2000784c0ff */
[----:B-1----:R-:W-:-:S05]  /*93f20*/  IMAD.WIDE R38, R246, 0x4, R14 ;  /* 0x00000004f6267825 */ /* 0x002fca00078e020e */
[----:B----4-:R1:W-:Y:S01]  /*93f30*/  @P4 STG.E desc[UR74][R38.64], R235 ;  /* 0x000000eb26004986 */ /* 0x0103e2000c10194a */
        /* <DEDUP_REMOVED lines=9> */
[----:B--2---:R1:W-:Y:S04]  /*93fd0*/  @P0 STG.E desc[UR74][R38.64], R232 ;  /* 0x000000e826000986 */ /* 0x0043e8000c10194a */
[----:B-1----:R-:W2:Y:S04]  /*93fe0*/  LDL.LU R232, [R1+0x2c8] ;  /* 0x0002c80001e87983 */ /* 0x002ea80000300800 */
[----:B------:R-:W3:Y:S04]  /*93ff0*/  LDL.LU R229, [R1+0x2b8] ;  /* 0x0002b80001e57983 */ /* 0x000ee80000300800 */
[----:B------:R-:W4:Y:S04]  /*94000*/  LDL.LU R235, [R1+0x1f8] ;  /* 0x0001f80001eb7983 */ /* 0x000f280000300800 */
[----:B------:R-:W3:Y:S04]  /*94010*/  LDL.LU R233, [R1+0x1e8] ;  /* 0x0001e80001e97983 */ /* 0x000ee80000300800 */
[----:B------:R-:W3:Y:S04]  /*94020*/  LDL.LU R228, [R1+0x158] ;  /* 0x0001580001e47983 */ /* 0x000ee80000300800 */
[----:B------:R-:W3:Y:S04]  /*94030*/  LDL.LU R234, [R1+0x47c] ;  /* 0x00047c0001ea7983 */ /* 0x000ee80000300800 */
[----:B------:R-:W3:Y:S01]  /*94040*/  LDL.LU R143, [R1] ;  /* 0x00000000018f7983 */ /* 0x000ee20000300800 */
        /* <DEDUP_REMOVED lines=15> */
[----:B--2---:R1:W-:Y:S04]  /*94140*/  @P3 STG.E desc[UR74][R38.64], R232 ;  /* 0x000000e826003986 */ /* 0x0043e8000c10194a */
[----:B-1----:R-:W2:Y:S04]  /*94150*/  LDL.LU R232, [R1+0x46c] ;  /* 0x00046c0001e87983 */ /* 0x002ea80000300800 */
[----:B------:R-:W2:Y:S01]  /*94160*/  LDL.LU R35, [R1+0x45c] ;  /* 0x00045c0001237983 */ /* 0x000ea20000300800 */
[----:B------:R-:W-:-:S03]  /*94170*/  LOP3.LUT R0, R0, 0xfffffdff, RZ, 0xc0, !PT ;  /* 0xfffffdff00007812 */ /* 0x000fc600078ec0ff */
[----:B------:R-:W2:Y:S01]  /*94180*/  LDL.LU R240, [R1+0x44c] ;  /* 0x00044c0001f07983 */ /* 0x000ea20000300800 */
[----:B------:R-:W-:Y:S02]  /*94190*/  @P6 LOP3.LUT R0, R0, 0x200, RZ, 0xfc, !PT ;  /* 0x0000020000006812 */ /* 0x000fe400078efcff */
        /* <DEDUP_REMOVED lines=79> */
[----:B------:R-:W3:Y:S01]  /*94690*/  LDL.LU R240, [R1+0x8] ;  /* 0x0000080001f07983 */ /* 0x000ee20000300800 */
[C---:B------:R-:W-:Y:S01]  /*946a0*/  LOP3.LUT P3, RZ, R29.reuse, 0x1000, RZ, 0xc0, !PT ;  /* 0x000010001dff7812 */ /* 0x040fe2000786c0ff */
        /* <DEDUP_REMOVED lines=15> */
[----:B-1----:R-:W2:Y:S01]  /*947a0*/  LDL.LU R232, [R1+0x530] ;  /* 0x0005300001e87983 */ /* 0x002ea20000300800 */
[----:B------:R-:W-:-:S03]  /*947b0*/  IMAD.WIDE R38, R230, 0x4, R16 ;  /* 0x00000004e6267825 */ /* 0x000fc600078e0210 */
[----:B------:R-:W2:Y:S04]  /*947c0*/  LDL.LU R230, [R1+0xc] ;  /* 0x00000c0001e67983 */ /* 0x000ea80000300800 */
[----:B------:R-:W2:Y:S01]  /*947d0*/  LDL.LU R241, [R1+0x520] ;  /* 0x0005200001f17983 */ /* 0x000ea20000300800 */
[----:B------:R-:W-:-:S03]  /*947e0*/  LOP3.LUT R0, R0, 0xfffffffd, RZ, 0xc0, !PT ;  /* 0xfffffffd00007812 */ /* 0x000fc600078ec0ff */
[----:B------:R-:W2:Y:S01]  /*947f0*/  LDL.LU R35, [R1+0x510] ;  /* 0x0005100001237983 */ /* 0x000ea20000300800 */
[----:B------:R-:W-:Y:S02]  /*94800*/  @P6 LOP3.LUT R0, R0, 0x2, RZ, 0xfc, !PT ;  /* 0x0000000200006812 */ /* 0x000fe400078efcff */
[C---:B------:R-:W-:Y:S01]  /*94810*/  LOP3.LUT P6, RZ, R29.reuse, 0x80000, RZ, 0xc0, !PT ;  /* 0x000800001dff7812 */ /* 0x040fe200078cc0ff */
[----:B------:R-:W2:Y:S01]  /*94820*/  LDL.LU R140, [R1+0x500] ;  /* 0x00050000018c7983 */ /* 0x000ea20000300800 */
[----:B------:R-:W-:Y:S02]  /*94830*/  LOP3.LUT P2, RZ, R29, 0x2000, RZ, 0xc0, !PT ;  /* 0x000020001dff7812 */ /* 0x000fe4000784c0ff */
[----:B------:R-:W-:-:S09]  /*94840*/  LOP3.LUT R0, R0, 0xfffffffb, RZ, 0xc0, !PT ;  /* 0xfffffffb00007812 */ /* 0x000fd200078ec0ff */
[----:B------:R-:W-:Y:S02]  /*94850*/  @P6 LOP3.LUT R0, R0, 0x4, RZ, 0xfc, !PT ;  /* 0x0000000400006812 */ /* 0x000fe400078efcff */
[----:B------:R-:W-:Y:S01]  /*94860*/  LOP3.LUT P6, RZ, R29, 0x40000, RZ, 0xc0, !PT ;  /* 0x000400001dff7812 */ /* 0x000fe200078cc0ff */
[----:B---3--:R1:W-:Y:S01]  /*94870*/  @P2 STG.E desc[UR74][R38.64], R234 ;  /* 0x000000ea26002986 */ /* 0x0083e2000c10194a */
[----:B------:R-:W-:-:S03]  /*94880*/  LOP3.LUT R0, R0, 0xfffffff7, RZ, 0xc0, !PT ;  /* 0xfffffff700007812 */ /* 0x000fc600078ec0ff */
[----:B-1----:R-:W3:Y:S04]  /*94890*/  LDL.LU R234, [R1+0x14] ;  /* 0x0000140001ea7983 */ /* 0x002ee80000300800 */
[----:B------:R-:W3:Y:S04]  /*948a0*/  LDL.LU R141, [R1+0x4f0] ;  /* 0x0004f000018d7983 */ /* 0x000ee80000300800 */
[----:B------:R-:W-:Y:S02]  /*948b0*/  @P6 LOP3.LUT R0, R0, 0x8, RZ, 0xfc, !PT ;  /* 0x0000000800006812 */ /* 0x000fe400078efcff */
[C---:B------:R-:W-:Y:S01]  /*948c0*/  LOP3.LUT P6, RZ, R29.reuse, 0x20000, RZ, 0xc0, !PT ;  /* 0x000200001dff7812 */ /* 0x040fe200078cc0ff */
[----:B------:R-:W3:Y:S01]  /*948d0*/  LDL.LU R142, [R1+0x4d0] ;  /* 0x0004d000018e7983 */ /* 0x000ee20000300800 */
[----:B------:R-:W-:-:S02]  /*948e0*/  LOP3.LUT P1, RZ, R29, 0x4000, RZ, 0xc0, !PT ;  /* 0x000040001dff7812 */ /* 0x000fc4000782c0ff */
[C---:B------:R-:W-:Y:S01]  /*948f0*/  LOP3.LUT P0, RZ, R29.reuse, 0x8000, RZ, 0xc0, !PT ;  /* 0x000080001dff7812 */ /* 0x040fe2000780c0ff */
[----:B------:R-:W-:Y:S01]  /*94900*/  IMAD.WIDE R38, R240, 0x4, R2 ;  /* 0x00000004f0267825 */ /* 0x000fe200078e0202 */
[----:B------:R-:W-:Y:S01]  /*94910*/  LOP3.LUT R0, R0, 0xffffffef, RZ, 0xc0, !PT ;  /* 0xffffffef00007812 */ /* 0x000fe200078ec0ff */
[----:B------:R-:W3:Y:S04]  /*94920*/  LDL.LU R143, [R1+0x4b0] ;  /* 0x0004b000018f7983 */ /* 0x000ee80000300800 */
[----:B------:R-:W3:Y:S02]  /*94930*/  LDL.LU R231, [R1+0x490] ;  /* 0x0004900001e77983 */ /* 0x000ee40000300800 */
[----:B------:R-:W-:Y:S02]  /*94940*/  @P6 LOP3.LUT R0, R0, 0x10, RZ, 0xfc, !PT ;  /* 0x0000001000006812 */ /* 0x000fe400078efcff */
[----:B------:R-:W-:Y:S01]  /*94950*/  LOP3.LUT P6, RZ, R29, 0x10000, RZ, 0xc0, !PT ;  /* 0x000100001dff7812 */ /* 0x000fe200078cc0ff */
[----:B----4-:R1:W-:Y:S02]  /*94960*/  @P1 STG.E desc[UR74][R38.64], R229 ;  /* 0x000000e526001986 */ /* 0x0103e4000c10194a */
[----:B-1----:R-:W-:-:S02]  /*94970*/  IMAD.WIDE R38, R240, 0x4, R8 ;  /* 0x00000004f0267825 */ /* 0x002fc400078e0208 */
[----:B------:R-:W4:Y:S04]  /*94980*/  LDL.LU R229, [R1+0x480] ;  /* 0x0004800001e57983 */ /* 0x000f280000300800 */
[----:B------:R1:W-:Y:S02]  /*94990*/  @P0 STG.E desc[UR74][R38.64], R235 ;  /* 0x000000eb26000986 */ /* 0x0003e4000c10194a */
[----:B-1----:R-:W-:Y:S02]  /*949a0*/  IMAD.WIDE R38, R240, 0x4, R6 ;  /* 0x00000004f0267825 */ /* 0x002fe400078e0206 */
[----:B------:R-:W4:Y:S04]  /*949b0*/  LDL.LU R235, [R1+0x370] ;  /* 0x0003700001eb7983 */ /* 0x000f280000300800 */
[----:B------:R1:W-:Y:S01]  /*949c0*/  @P6 STG.E desc[UR74][R38.64], R233 ;  /* 0x000000e926006986 */ /* 0x0003e2000c10194a */
[----:B------:R-:W-:Y:S01]  /*949d0*/  LOP3.LUT P6, RZ, R0, 0x10, RZ, 0xc0, !PT ;  /* 0x0000001000ff7812 */ /* 0x000fe200078cc0ff */
[----:B-1----:R-:W-:-:S02]  /*949e0*/  IMAD.WIDE R38, R240, 0x4, R4 ;  /* 0x00000004f0267825 */ /* 0x002fc400078e0204 */
[----:B------:R-:W4:Y:S10]  /*949f0*/  LDL.LU R233, [R1+0x2a0] ;  /* 0x0002a00001e97983 */ /* 0x000f340000300800 */
[----:B------:R1:W-:Y:S01]  /*94a00*/  @P6 STG.E desc[UR74][R38.64], R228 ;  /* 0x000000e426006986 */ /* 0x0003e2000c10194a */
[----:B------:R-:W-:-:S03]  /*94a10*/  LOP3.LUT P6, RZ, R0, 0x8, RZ, 0xc0, !PT ;  /* 0x0000000800ff7812 */ /* 0x000fc600078cc0ff */
[----:B-1----:R-:W4:Y:S01]  /*94a20*/  LDL.LU R228, [R1+0x1d0] ;  /* 0x0001d00001e47983 */ /* 0x002f220000300800 */
        /* <DEDUP_REMOVED lines=25> */
[----:B------:R1:W-:Y:S01]  /*94bc0*/  @P5 STG.E desc[UR74][R38.64], R231 ;  /* 0x000000e726005986 */ /* 0x0003e2000c10194a */
[----:B------:R-:W-:Y:S01]  /*94bd0*/  LOP3.LUT P2, RZ, R29, 0x10000000, RZ, 0xc0, !PT ;  /* 0x100000001dff7812 */ /* 0x000fe2000784c0ff */
[----:B-1----:R-:W-:-:S05]  /*94be0*/  IMAD.WIDE R38, R230, 0x4, R10 ;  /* 0x00000004e6267825 */ /* 0x002fca00078e020a */
[----:B----4-:R1:W-:Y:S01]  /*94bf0*/  @P4 STG.E desc[UR74][R38.64], R229 ;  /* 0x000000e526004986 */ /* 0x0103e2000c10194a */
[----:B------:R-:W-:Y:S01]  /*94c00*/  LOP3.LUT P1, RZ, R29, 0x20000000, RZ, 0xc0, !PT ;  /* 0x200000001dff7812 */ /* 0x000fe2000782c0ff */
[----:B-1----:R-:W-:-:S05]  /*94c10*/  IMAD.WIDE R38, R230, 0x4, R12 ;  /* 0x00000004e6267825 */ /* 0x002fca00078e020c */
[----:B------:R1:W-:Y:S01]  /*94c20*/  @P3 STG.E desc[UR74][R38.64], R235 ;  /* 0x000000eb26003986 */ /* 0x0003e2000c10194a */
[----:B------:R-:W-:Y:S01]  /*94c30*/  LOP3.LUT P0, RZ, R29, 0x40000000, RZ, 0xc0, !PT ;  /* 0x400000001dff7812 */ /* 0x000fe2000780c0ff */
[C---:B-1----:R-:W-:Y:S02]  /*94c40*/  IMAD.WIDE R38, R230.reuse, 0x4, R14 ;  /* 0x00000004e6267825 */ /* 0x042fe400078e020e */
[----:B------:R-:W3:Y:S04]  /*94c50*/  LDL.LU R235, [R1+0x1c] ;  /* 0x00001c0001eb7983 */ /* 0x000ee80000300800 */
[----:B------:R1:W-:Y:S02]  /*94c60*/  @P2 STG.E desc[UR74][R38.64], R233 ;  /* 0x000000e926002986 */ /* 0x0003e4000c10194a */
[----:B-1----:R-:W-:-:S05]  /*94c70*/  IMAD.WIDE R38, R230, 0x4, R16 ;  /* 0x00000004e6267825 */ /* 0x002fca00078e0210 */
[----:B------:R1:W-:Y:S02]  /*94c80*/  @P1 STG.E desc[UR74][R38.64], R228 ;  /* 0x000000e426001986 */ /* 0x0003e4000c10194a */
[----:B-1----:R-:W-:-:S05]  /*94c90*/  IMAD.WIDE R38, R234, 0x4, R2 ;  /* 0x00000004ea267825 */ /* 0x002fca00078e0202 */
[----:B--2---:R1:W-:Y:S04]  /*94ca0*/  @P0 STG.E desc[UR74][R38.64], R232 ;  /* 0x000000e826000986 */ /* 0x0043e8000c10194a */
[----:B-1----:R-:W2:Y:S04]  /*94cb0*/  LDL.LU R232, [R1+0x564] ;  /* 0x0005640001e87983 */ /* 0x002ea80000300800 */
[----:B------:R-:W4:Y:S04]  /*94cc0*/  LDL.LU R143, [R1+0x554] ;  /* 0x00055400018f7983 */ /* 0x000f280000300800 */
[----:B------:R-:W3:Y:S04]  /*94cd0*/  LDL.LU R231, [R1+0x544] ;  /* 0x0005440001e77983 */ /* 0x000ee80000300800 */
[----:B------:R-:W3:Y:S04]  /*94ce0*/  LDL.LU R229, [R1+0x534] ;  /* 0x0005340001e57983 */ /* 0x000ee80000300800 */
[----:B------:R-:W3:Y:S01]  /*94cf0*/  LDL.LU R230, [R1+0x524] ;  /* 0x0005240001e67983 */ /* 0x000ee20000300800 */
[----:B------:R-:W-:-:S03]  /*94d00*/  LOP3.LUT P3, RZ, R29, 0x80000000, RZ, 0xc0, !PT ;  /* 0x800000001dff7812 */ /* 0x000fc6000786c0ff */
[----:B------:R-:W3:Y:S01]  /*94d10*/  LDL.LU R228, [R1+0x514] ;  /* 0x0005140001e47983 */ /* 0x000ee20000300800 */
[----:B------:R-:W-:-:S03]  /*94d20*/  IMAD.WIDE R38, R234, 0x4, R8 ;  /* 0x00000004ea267825 */ /* 0x000fc600078e0208 */
[----:B------:R-:W3:Y:S01]  /*94d30*/  LDL.LU R233, [R1+0x18] ;  /* 0x0000180001e97983 */ /* 0x000ee20000300800 */
        /* <DEDUP_REMOVED lines=27> */
[----:B------:R-:W-:Y:S02]  /*94ef0*/  @P6 LOP3.LUT R31, R31, 0x4000000, RZ, 0xfc, !PT ;  /* 0x040000001f1f6812 */ /* 0x000fe400078efcff */
        /* <DEDUP_REMOVED lines=11> */
[----:B---3--:R1:W-:Y:S02]  /*94fb0*/  @P1 STG.E desc[UR74][R38.64], R231 ;  /* 0x000000e726001986 */ /* 0x0083e4000c10194a */
[C---:B-1----:R-:W-:Y:S02]  /*94fc0*/  IMAD.WIDE R38, R234.reuse, 0x4, R10 ;  /* 0x00000004ea267825 */ /* 0x042fe400078e020a */
[----:B------:R-:W3:Y:S04]  /*94fd0*/  LDL.LU R231, [R1+0x2a4] ;  /* 0x0002a40001e77983 */ /* 0x000ee80000300800 */
        /* <DEDUP_REMOVED lines=10> */
[----:B------:R-:W-:-:S03]  /*95080*/  IMAD.WIDE R38, R234, 0x4, R16 ;  /* 0x00000004ea267825 */ /* 0x000fc600078e0210 */
[----:B------:R-:W3:Y:S06]  /*95090*/  LDL.LU R234, [R1+0x558] ;  /* 0x0005580001ea7983 */ /* 0x000eec0000300800 */
        /* <DEDUP_REMOVED lines=21> */
[----:B----4-:R1:W-:Y:S01]  /*951f0*/  @P6 STG.E desc[UR74][R38.64], R143 ;  /* 0x0000008f26006986 */ /* 0x0103e2000c10194a */
[----:B------:R-:W-:Y:S01]  /*95200*/  LOP3.LUT P3, RZ, R30, 0x4000, RZ, 0xc0, !PT ;  /* 0x000040001eff7812 */ /* 0x000fe2000786c0ff */
[----:B-1----:R-:W-:-:S05]  /*95210*/  IMAD.WIDE R38, R233, 0x4, R14 ;  /* 0x00000004e9267825 */ /* 0x002fca00078e020e */
[----:B---3--:R1:W-:Y:S01]  /*95220*/  @P5 STG.E desc[UR74][R38.64], R231 ;  /* 0x000000e726005986 */ /* 0x0083e2000c10194a */
[C---:B------:R-:W-:Y:S01]  /*95230*/  LOP3.LUT P2, RZ, R30.reuse, 0x8000, RZ, 0xc0, !PT ;  /* 0x000080001eff7812 */ /* 0x040fe2000784c0ff */
[----:B-1----:R-:W-:Y:S01]  /*95240*/  IMAD.WIDE R38, R233, 0x4, R16 ;  /* 0x00000004e9267825 */ /* 0x002fe200078e0210 */
[C---:B------:R-:W-:Y:S01]  /*95250*/  LOP3.LUT P1, RZ, R30.reuse, 0x10000, RZ, 0xc0, !PT ;  /* 0x000100001eff7812 */ /* 0x040fe2000782c0ff */
[----:B------:R-:W3:Y:S04]  /*95260*/  LDL.LU R233, [R1+0x24] ;  /* 0x0000240001e97983 */ /* 0x000ee80000300800 */
[----:B------:R1:W-:Y:S01]  /*95270*/  @P4 STG.E desc[UR74][R38.64], R229 ;  /* 0x000000e526004986 */ /* 0x0003e2000c10194a */
        /* <DEDUP_REMOVED lines=42> */
[C---:B------:R-:W-:Y:S01]  /*95520*/  LOP3.LUT P1, RZ, R30.reuse, 0x100000, RZ, 0xc0, !PT ;  /* 0x001000001eff7812 */ /* 0x040fe2000782c0ff */
        /* <DEDUP_REMOVED lines=15> */
[----:B-1----:R-:W-:Y:S02]  /*95620*/  IMAD.WIDE R38, R235, 0x4, R16 ;  /* 0x00000004eb267825 */ /* 0x002fe400078e0210 */
[----:B------:R-:W3:Y:S04]  /*95630*/  LDL.LU R229, [R1+0x56c] ;  /* 0x00056c0001e57983 */ /* 0x000ee80000300800 */
[----:B------:R1:W-:Y:S04]  /*95640*/  @P0 STG.E desc[UR74][R38.64], R230 ;  /* 0x000000e626000986 */ /* 0x0003e8000c10194a */
[----:B------:R-:W3:Y:S01]  /*95650*/  LDL.LU R235, [R1+0x55c] ;  /* 0x00055c0001eb7983 */ /* 0x000ee20000300800 */
[----:B-1----:R-:W-:-:S03]  /*95660*/  IMAD.WIDE R38, R142, 0x4, R2 ;  /* 0x000000048e267825 */ /* 0x002fc600078e0202 */
        /* <DEDUP_REMOVED lines=27> */
[----:B------:R-:W-:Y:S02]  /*95820*/  LOP3.LUT P5, RZ, R30, 0x80000000, RZ, 0xc0, !PT ;  /* 0x800000001eff7812 */ /* 0x000fe400078ac0ff */
[----:B------:R-:W-:Y:S01]  /*95830*/  LOP3.LUT P4, RZ, R28, 0x1, RZ, 0xc0, !PT ;  /* 0x000000011cff7812 */ /* 0x000fe2000788c0ff */
[----:B-1----:R-:W-:-:S08]  /*95840*/  IMAD.WIDE R38, R233, 0x4, R2 ;  /* 0x00000004e9267825 */ /* 0x002fd000078e0202 */
[----:B----4-:R1:W-:Y:S01]  /*95850*/  @P6 STG.E desc[UR74][R38.64], R231 ;  /* 0x000000e726006986 */ /* 0x0103e2000c10194a */
[----:B------:R-:W-:Y:S01]  /*95860*/  LOP3.LUT P3, RZ, R28, 0x2, RZ, 0xc0, !PT ;  /* 0x000000021cff7812 */ /* 0x000fe2000786c0ff */
[----:B-1----:R-:W-:-:S05]  /*95870*/  IMAD.WIDE R38, R233, 0x4, R8 ;  /* 0x00000004e9267825 */ /* 0x002fca00078e0208 */
[----:B---3--:R1:W-:Y:S01]  /*95880*/  @P5 STG.E desc[UR74][R38.64], R229 ;  /* 0x000000e526005986 */ /* 0x0083e2000c10194a */
        /* <DEDUP_REMOVED lines=37> */
[----:B------:R-:W2:Y:S04]  /*95ae0*/  LDL.LU R233, [R1+0x2c] ;  /* 0x00002c0001e97983 */ /* 0x000ea80000300800 */
        /* <DEDUP_REMOVED lines=10> */
[----:B---3--:R-:W-:Y:S01]  /*95b90*/  IMAD.WIDE R38, R35, 0x4, R2 ;  /* 0x0000000423267825 */ /* 0x008fe200078e0202 */
[----:B------:R-:W3:Y:S03]  /*95ba0*/  LDL.LU R142, [R1+0x610] ;  /* 0x00061000018e7983 */ /* 0x000ee60000300800 */
[----:B------:R-:W-:Y:S01]  /*95bb0*/  @P6 LOP3.LUT R31, R31, 0x400, RZ, 0xfc, !PT ;  /* 0x000004001f1f6812 */ /* 0x000fe200078efcff */
[----:B------:R-:W3:Y:S01]  /*95bc0*/  LDL.LU R143, [R1+0x600] ;  /* 0x00060000018f7983 */ /* 0x000ee20000300800 */
[----:B------:R-:W-:-:S02]  /*95bd0*/  LOP3.LUT P6, RZ, R28, 0x800, RZ, 0xc0, !PT ;  /* 0x000008001cff7812 */ /* 0x000fc400078cc0ff */
[----:B------:R-:W-:Y:S01]  /*95be0*/  LOP3.LUT R31, R31, 0xfffff7ff, RZ, 0xc0, !PT ;  /* 0xfffff7ff1f1f7812 */ /* 0x000fe200078ec0ff */
[----:B------:R-:W3:Y:S01]  /*95bf0*/  LDL.LU R231, [R1+0x5f0] ;  /* 0x0005f00001e77983 */ /* 0x000ee20000300800 */
[----:B------:R-:W-:-:S09]  /*95c00*/  LOP3.LUT P0, RZ, R28, 0x100, RZ, 0xc0, !PT ;  /* 0x000001001cff7812 */ /* 0x000fd2000780c0ff */
[----:B------:R-:W-:Y:S02]  /*95c10*/  @P6 LOP3.LUT R31, R31, 0x800, RZ, 0xfc, !PT ;  /* 0x000008001f1f6812 */ /* 0x000fe400078efcff */
[----:B------:R-:W-:Y:S01]  /*95c20*/  LOP3.LUT P6, RZ, R28, 0x400, RZ, 0xc0, !PT ;  /* 0x000004001cff7812 */ /* 0x000fe200078cc0ff */
[----:B------:R1:W-:Y:S01]  /*95c30*/  @P2 STG.E desc[UR74][R38.64], R229 ;  /* 0x000000e526002986 */ /* 0x0003e2000c10194a */
        /* <DEDUP_REMOVED lines=9> */
[----:B-1----:R-:W-:-:S05]  /*95cd0*/  IMAD.WIDE R38, R35, 0x4, R4 ;  /* 0x0000000423267825 */ /* 0x002fca00078e0204 */
[----:B------:R1:W-:Y:S01]  /*95ce0*/  @P6 STG.E desc[UR74][R38.64], R228 ;  /* 0x000000e426006986 */ /* 0x0003e2000c10194a */
[----:B------:R-:W-:Y:S01]  /*95cf0*/  LOP3.LUT P6, RZ, R31, 0x1000, RZ, 0xc0, !PT ;  /* 0x000010001fff7812 */ /* 0x000fe200078cc0ff */
[----:B-1----:R-:W-:Y:S02]  /*95d00*/  IMAD.WIDE R38, R35, 0x4, R10 ;  /* 0x0000000423267825 */ /* 0x002fe400078e020a */
[----:B------:R-:W4:Y:S10]  /*95d10*/  LDL.LU R228, [R1+0x5c0] ;  /* 0x0005c00001e47983 */ /* 0x000f340000300800 */
[----:B------:R1:W-:Y:S01]  /*95d20*/  @P6 STG.E desc[UR74][R38.64], R234 ;  /* 0x000000ea26006986 */ /* 0x0003e2000c10194a */
[----:B------:R-:W-:-:S03]  /*95d30*/  LOP3.LUT P6, RZ, R31, 0x800, RZ, 0xc0, !PT ;  /* 0x000008001fff7812 */ /* 0x000fc600078cc0ff */
[----:B-1----:R-:W4:Y:S04]  /*95d40*/  LDL.LU R234, [R1+0x5b0] ;  /* 0x0005b00001ea7983 */ /* 0x002f280000300800 */
[----:B------:R-:W4:Y:S01]  /*95d50*/  LDL.LU R230, [R1+0x40] ;  /* 0x0000400001e67983 */ /* 0x000f220000300800 */
[----:B------:R-:W-:-:S05]  /*95d60*/  IMAD.WIDE R38, R35, 0x4, R12 ;  /* 0x0000000423267825 */ /* 0x000fca00078e020c */
        /* <DEDUP_REMOVED lines=27> */
[----:B------:R1:W-:Y:S01]  /*95f20*/  @P4 STG.E desc[UR74][R38.64], R229 ;  /* 0x000000e526004986 */ /* 0x0003e2000c10194a */
[C---:B------:R-:W-:Y:S01]  /*95f30*/  LOP3.LUT P1, RZ, R28.reuse, 0x400000, RZ, 0xc0, !PT ;  /* 0x004000001cff7812 */ /* 0x040fe2000782c0ff */
[C---:B-1----:R-:W-:Y:S01]  /*95f40*/  IMAD.WIDE R38, R233.reuse, 0x4, R14 ;  /* 0x00000004e9267825 */ /* 0x042fe200078e020e */
[----:B------:R-:W-:Y:S01]  /*95f50*/  LOP3.LUT P0, RZ, R28, 0x800000, RZ, 0xc0, !PT ;  /* 0x008000001cff7812 */ /* 0x000fe2000780c0ff */
[----:B------:R-:W3:Y:S04]  /*95f60*/  LDL.LU R229, [R1+0x48] ;  /* 0x0000480001e57983 */ /* 0x000ee80000300800 */
[----:B----4-:R1:W-:Y:S02]  /*95f70*/  @P3 STG.E desc[UR74][R38.64], R235 ;  /* 0x000000eb26003986 */ /* 0x0103e4000c10194a */
        /* <DEDUP_REMOVED lines=66> */
[----:B------:R-:W3:Y:S04]  /*963a0*/  LDL.LU R230, [R1+0x594] ;  /* 0x0005940001e67983 */ /* 0x000ee80000300800 */
[----:B-1----:R-:W3:Y:S01]  /*963b0*/  LDL.LU R228, [R1+0x584] ;  /* 0x0005840001e47983 */ /* 0x002ee20000300800 */
        /* <DEDUP_REMOVED lines=8> */
[----:B------:R-:W-:Y:S01]  /*96440*/  @P6 STG.E desc[UR74][R38.64], R240 ;  /* 0x000000f026006986 */ /* 0x000fe2000c10194a */
        /* <DEDUP_REMOVED lines=14> */
[C---:B------:R-:W-:Y:S01]  /*96530*/  LOP3.LUT P3, RZ, R27.reuse, 0x80, RZ, 0xc0, !PT ;  /* 0x000000801bff7812 */ /* 0x040fe2000786c0ff */
[----:B-1----:R-:W-:Y:S01]  /*96540*/  IMAD.WIDE R30, R234, 0x4, R16 ;  /* 0x00000004ea1e7825 */ /* 0x002fe200078e0210 */
[C---:B------:R-:W-:Y:S01]  /*96550*/  LOP3.LUT P2, RZ, R27.reuse, 0x100, RZ, 0xc0, !PT ;  /* 0x000001001bff7812 */ /* 0x040fe2000784c0ff */
[----:B------:R-:W4:Y:S04]  /*96560*/  LDL.LU R234, [R1+0x50] ;  /* 0x0000500001ea7983 */ /* 0x000f280000300800 */
[----:B---3--:R1:W-:Y:S01]  /*96570*/  @P5 STG.E desc[UR74][R30.64], R231 ;  /* 0x000000e71e005986 */ /* 0x0083e2000c10194a */
        /* <DEDUP_REMOVED lines=14> */
[----:B------:R-:W3:Y:S04]  /*96660*/  LDL.LU R235, [R1+0x1c4] ;  /* 0x0001c40001eb7983 */ /* 0x000ee80000300800 */
[----:B------:R-:W3:Y:S04]  /*96670*/  LDL.LU R233, [R1+0x638] ;  /* 0x0006380001e97983 */ /* 0x000ee80000300800 */
[----:B------:R-:W3:Y:S04]  /*96680*/  LDL.LU R230, [R1+0x628] ;  /* 0x0006280001e67983 */ /* 0x000ee80000300800 */
[----:B------:R-:W3:Y:S04]  /*96690*/  LDL.LU R228, [R1+0x618] ;  /* 0x0006180001e47983 */ /* 0x000ee80000300800 */
[----:B------:R-:W3:Y:S01]  /*966a0*/  LDL.LU R141, [R1+0x4c] ;  /* 0x00004c00018d7983 */ /* 0x000ee20000300800 */
        /* <DEDUP_REMOVED lines=41> */
[----:B------:R1:W-:Y:S04]  /*96940*/  @P1 STG.E desc[UR74][R30.64], R235 ;  /* 0x000000eb1e001986 */ /* 0x0003e8000c10194a */
[----:B------:R-:W3:Y:S01]  /*96950*/  LDL.LU R229, [R1+0x598] ;  /* 0x0005980001e57983 */ /* 0x000ee20000300800 */
[----:B-1----:R-:W-:-:S03]  /*96960*/  IMAD.WIDE R30, R141, 0x4, R2 ;  /* 0x000000048d1e7825 */ /* 0x002fc600078e0202 */
[----:B------:R-:W3:Y:S04]  /*96970*/  LDL.LU R235, [R1+0x588] ;  /* 0x0005880001eb7983 */ /* 0x000ee80000300800 */
[----:B------:R1:W-:Y:S02]  /*96980*/  @P0 STG.E desc[UR74][R30.64], R233 ;  /* 0x000000e91e000986 */ /* 0x0003e4000c10194a */
[----:B-1----:R-:W-:Y:S02]  /*96990*/  IMAD.WIDE R30, R141, 0x4, R8 ;  /* 0x000000048d1e7825 */ /* 0x002fe400078e0208 */
[----:B------:R-:W3:Y:S04]  /*969a0*/  LDL.LU R233, [R1+0x4e8] ;  /* 0x0004e80001e97983 */ /* 0x000ee80000300800 */
[----:B------:R1:W-:Y:S01]  /*969b0*/  @P6 STG.E desc[UR74][R30.64], R230 ;  /* 0x000000e61e006986 */ /* 0x0003e2000c10194a */
[----:B------:R-:W-:Y:S01]  /*969c0*/  LOP3.LUT P6, RZ, R29, 0x10000000, RZ, 0xc0, !PT ;  /* 0x100000001dff7812 */ /* 0x000fe200078cc0ff */
[----:B-1----:R-:W-:-:S02]  /*969d0*/  IMAD.WIDE R30, R141, 0x4, R6 ;  /* 0x000000048d1e7825 */ /* 0x002fc400078e0206 */
        /* <DEDUP_REMOVED lines=8> */
[----:B------:R-:W-:Y:S01]  /*96a60*/  IMAD.WIDE R30, R141, 0x4, R10 ;  /* 0x000000048d1e7825 */ /* 0x000fe200078e020a */
[----:B------:R-:W-:Y:S01]  /*96a70*/  LOP3.LUT P5, RZ, R27, 0x1000000, RZ, 0xc0, !PT ;  /* 0x010000001bff7812 */ /* 0x000fe200078ac0ff */
[----:B------:R-:W2:Y:S10]  /*96a80*/  LDL.LU R241, [R1+0x54] ;  /* 0x0000540001f17983 */ /* 0x000eb40000300800 */
        /* <DEDUP_REMOVED lines=14> */
[----:B------:R-:W-:Y:S01]  /*96b70*/  LOP3.LUT P4, RZ, R27, 0x2000000, RZ, 0xc0, !PT ;  /* 0x020000001bff7812 */ /* 0x000fe2000788c0ff */
[----:B-1----:R-:W-:-:S10]  /*96b80*/  IMAD.WIDE R30, R234, 0x4, R8 ;  /* 0x00000004ea1e7825 */ /* 0x002fd400078e0208 */
        /* <DEDUP_REMOVED lines=49> */
[----:B------:R-:W-:Y:S02]  /*96ea0*/  LOP3.LUT P2, RZ, R27, 0x80000000, RZ, 0xc0, !PT ;  /* 0x800000001bff7812 */ /* 0x000fe4000784c0ff */
[C---:B------:R-:W-:Y:S01]  /*96eb0*/  LOP3.LUT P1, RZ, R26.reuse, 0x1, RZ, 0xc0, !PT ;  /* 0x000000011aff7812 */ /* 0x040fe2000782c0ff */
[----:B------:R-:W-:Y:S01]  /*96ec0*/  IMAD.WIDE R30, R241, 0x4, R8 ;  /* 0x00000004f11e7825 */ /* 0x000fe200078e0208 */
[----:B------:R-:W2:Y:S03]  /*96ed0*/  LDL.LU R142, [R1+0x58c] ;  /* 0x00058c00018e7983 */ /* 0x000ea60000300800 */
[----:B------:R-:W-:Y:S01]  /*96ee0*/  @P6 LOP3.LUT R29, R29, 0x40000, RZ, 0xfc, !PT ;  /* 0x000400001d1d6812 */ /* 0x000fe200078efcff */
[----:B------:R-:W2:Y:S01]  /*96ef0*/  LDL.LU R143, [R1+0x4ec] ;  /* 0x0004ec00018f7983 */ /* 0x000ea20000300800 */
[----:B------:R-:W-:-:S02]  /*96f00*/  LOP3.LUT P6, RZ, R26, 0x10, RZ, 0xc0, !PT ;  /* 0x000000101aff7812 */ /* 0x000fc400078cc0ff */
[----:B------:R-:W-:Y:S01]  /*96f10*/  LOP3.LUT R29, R29, 0xfff7ffff, RZ, 0xc0, !PT ;  /* 0xfff7ffff1d1d7812 */ /* 0x000fe200078ec0ff */
[----:B------:R-:W2:Y:S01]  /*96f20*/  LDL.LU R231, [R1+0x35c] ;  /* 0x00035c0001e77983 */ /* 0x000ea20000300800 */
        /* <DEDUP_REMOVED lines=10> */
[----:B-1----:R-:W-:-:S05]  /*96fd0*/  IMAD.WIDE R30, R241, 0x4, R4 ;  /* 0x00000004f11e7825 */ /* 0x002fca00078e0204 */
[----:B------:R1:W-:Y:S02]  /*96fe0*/  @P0 STG.E desc[UR74][R30.64], R230 ;  /* 0x000000e61e000986 */ /* 0x0003e4000c10194a */
[----:B-1----:R-:W-:-:S05]  /*96ff0*/  IMAD.WIDE R30, R241, 0x4, R10 ;  /* 0x00000004f11e7825 */ /* 0x002fca00078e020a */
[----:B------:R1:W-:Y:S01]  /*97000*/  @P6 STG.E desc[UR74][R30.64], R228 ;  /* 0x000000e41e006986 */ /* 0x0003e2000c10194a */
[----:B------:R-:W-:Y:S01]  /*97010*/  LOP3.LUT P6, RZ, R29, 0x100000, RZ, 0xc0, !PT ;  /* 0x001000001dff7812 */ /* 0x000fe200078cc0ff */
[----:B-1----:R-:W-:Y:S02]  /*97020*/  IMAD.WIDE R30, R241, 0x4, R12 ;  /* 0x00000004f11e7825 */ /* 0x002fe400078e020c */
[----:B------:R-:W4:Y:S04]  /*97030*/  LDL.LU R228, [R1+0x1cc] ;  /* 0x0001cc0001e47983 */ /* 0x000f280000300800 */
[----:B------:R-:W3:Y:S06]  /*97040*/  LDL.LU R233, [R1+0x5c] ;  /* 0x00005c0001e97983 */ /* 0x000eec0000300800 */
        /* <DEDUP_REMOVED lines=99> */
[----:B------:R-:W-:-:S03]  /*97680*/  LOP3.LUT P6, RZ, R29, 0x1000, RZ, 0xc0, !PT ;  /* 0x000010001dff7812 */ /* 0x000fc600078cc0ff */
[----:B------:R-:W3:Y:S01]  /*97690*/  LDL.LU R233, [R1+0x6f4] ;  /* 0x0006f40001e97983 */ /* 0x000ee20000300800 */
[----:B-1----:R-:W-:-:S03]  /*976a0*/  IMAD.WIDE R30, R143, 0x4, R2 ;  /* 0x000000048f1e7825 */ /* 0x002fc600078e0202 */
[----:B------:R-:W3:Y:S06]  /*976b0*/  LDL.LU R230, [R1+0x6e4] ;  /* 0x0006e40001e67983 */ /* 0x000eec0000300800 */
        /* <DEDUP_REMOVED lines=67> */
[----:B------:R-:W-:-:S03]  /*97af0*/  IMAD.WIDE R30, R228, 0x4, R16 ;  /* 0x00000004e41e7825 */ /* 0x000fc600078e0210 */
        /* <DEDUP_REMOVED lines=11> */
[----:B------:R-:W2:Y:S04]  /*97bb0*/  LDL.LU R143, [R1+0x708] ;  /* 0x00070800018f7983 */ /* 0x000ea80000300800 */
        /* <DEDUP_REMOVED lines=55> */
[C---:B------:R-:W-:Y:S01]  /*97f30*/  LOP3.LUT P1, RZ, R25.reuse, 0x200000, RZ, 0xc0, !PT ;  /* 0x0020000019ff7812 */ /* 0x040fe2000782c0ff */
[C---:B-1----:R-:W-:Y:S01]  /*97f40*/  IMAD.WIDE R28, R228.reuse, 0x4, R12 ;  /* 0x00000004e41c7825 */ /* 0x042fe200078e020c */
[----:B------:R-:W-:Y:S01]  /*97f50*/  LOP3.LUT P0, RZ, R25, 0x400000, RZ, 0xc0, !PT ;  /* 0x0040000019ff7812 */ /* 0x000fe2000780c0ff */
[----:B------:R-:W3:Y:S04]  /*97f60*/  LDL.LU R235, [R1+0x14c] ;  /* 0x00014c0001eb7983 */ /* 0x000ee80000300800 */
        /* <DEDUP_REMOVED lines=136> */
[C---:B------:R-:W-:Y:S01]  /*987f0*/  LOP3.LUT P6, RZ, R24.reuse, 0x20000, RZ, 0xc0, !PT ;  /* 0x0002000018ff7812 */ /* 0x040fe200078cc0ff */
[----:B------:R-:W2:Y:S01]  /*98800*/  LDL.LU R140, [R1+0x7a0] ;  /* 0x0007a000018c7983 */ /* 0x000ea20000300800 */
[----:B------:R-:W-:Y:S02]  /*98810*/  LOP3.LUT P2, RZ, R24, 0x800, RZ, 0xc0, !PT ;  /* 0x0000080018ff7812 */ /* 0x000fe4000784c0ff */
[----:B------:R-:W-:Y:S01]  /*98820*/  LOP3.LUT R26, R26, 0xfffbffff, RZ, 0xc0, !PT ;  /* 0xfffbffff1a1a7812 */ /* 0x000fe200078ec0ff */
[----:B------:R-:W-:-:S08]  /*98830*/  IMAD.WIDE R28, R235, 0x4, R12 ;  /* 0x00000004eb1c7825 */ /* 0x000fd000078e020c */
        /* <DEDUP_REMOVED lines=10> */
[----:B------:R-:W-:Y:S01]  /*988e0*/  LOP3.LUT P0, RZ, R24, 0x2000, RZ, 0xc0, !PT ;  /* 0x0000200018ff7812 */ /* 0x000fe2000780c0ff */
[C---:B------:R-:W-:Y:S01]  /*988f0*/  IMAD.WIDE R28, R235.reuse, 0x4, R14 ;  /* 0x00000004eb1c7825 */ /* 0x040fe200078e020e */
[----:B------:R-:W-:Y:S01]  /*98900*/  LOP3.LUT R26, R26, 0xffefffff, RZ, 0xc0, !PT ;  /* 0xffefffff1a1a7812 */ /* 0x000fe200078ec0ff */
[----:B------:R-:W3:Y:S06]  /*98910*/  LDL.LU R231, [R1+0x770] ;  /* 0x0007700001e77983 */ /* 0x000eec0000300800 */
[----:B------:R-:W-:Y:S02]  /*98920*/  @P6 LOP3.LUT R26, R26, 0x100000, RZ, 0xfc, !PT ;  /* 0x001000001a1a6812 */ /* 0x000fe400078efcff */
[----:B------:R-:W-:Y:S01]  /*98930*/  LOP3.LUT P6, RZ, R24, 0x4000, RZ, 0xc0, !PT ;  /* 0x0000400018ff7812 */ /* 0x000fe200078cc0ff */
[----:B----4-:R1:W-:Y:S02]  /*98940*/  @P1 STG.E desc[UR74][R28.64], R229 ;  /* 0x000000e51c001986 */ /* 0x0103e4000c10194a */
[----:B-1----:R-:W-:-:S02]  /*98950*/  IMAD.WIDE R28, R235, 0x4, R16 ;  /* 0x00000004eb1c7825 */ /* 0x002fc400078e0210 */
[----:B------:R-:W4:Y:S04]  /*98960*/  LDL.LU R229, [R1+0x760] ;  /* 0x0007600001e57983 */ /* 0x000f280000300800 */
[----:B------:R1:W-:Y:S04]  /*98970*/  @P0 STG.E desc[UR74][R28.64], R233 ;  /* 0x000000e91c000986 */ /* 0x0003e8000c10194a */
[----:B------:R-:W4:Y:S01]  /*98980*/  LDL.LU R235, [R1+0x750] ;  /* 0x0007500001eb7983 */ /* 0x000f220000300800 */
[----:B-1----:R-:W-:-:S03]  /*98990*/  IMAD.WIDE R28, R142, 0x4, R2 ;  /* 0x000000048e1c7825 */ /* 0x002fc600078e0202 */
[----:B------:R-:W4:Y:S04]  /*989a0*/  LDL.LU R233, [R1+0x740] ;  /* 0x0007400001e97983 */ /* 0x000f280000300800 */
[----:B------:R1:W-:Y:S01]  /*989b0*/  @P6 STG.E desc[UR74][R28.64], R230 ;  /* 0x000000e61c006986 */ /* 0x0003e2000c10194a */
[----:B------:R-:W-:Y:S01]  /*989c0*/  LOP3.LUT P6, RZ, R26, 0x100000, RZ, 0xc0, !PT ;  /* 0x001000001aff7812 */ /* 0x000fe200078cc0ff */
[----:B-1----:R-:W-:Y:S02]  /*989d0*/  IMAD.WIDE R28, R142, 0x4, R8 ;  /* 0x000000048e1c7825 */ /* 0x002fe400078e0208 */
        /* <DEDUP_REMOVED lines=50> */
[----:B------:R-:W-:Y:S01]  /*98d00*/  LOP3.LUT P3, RZ, R24, 0x20000000, RZ, 0xc0, !PT ;  /* 0x2000000018ff7812 */ /* 0x000fe2000786c0ff */
[----:B------:R-:W-:-:S02]  /*98d10*/  IMAD.WIDE R28, R228, 0x4, R16 ;  /* 0x00000004e41c7825 */ /* 0x000fc400078e0210 */
        /* <DEDUP_REMOVED lines=27> */
[----:B---3--:R-:W-:Y:S01]  /*98ed0*/  IMAD.WIDE R28, R35, 0x4, R2 ;  /* 0x00000004231c7825 */ /* 0x008fe200078e0202 */
        /* <DEDUP_REMOVED lines=57> */
[----:B-1----:R-:W-:Y:S01]  /*99270*/  IMAD.WIDE R28, R233, 0x4, R14 ;  /* 0x00000004e91c7825 */ /* 0x002fe200078e020e */
        /* <DEDUP_REMOVED lines=64> */
[----:B------:R-:W-:Y:S01]  /*99680*/  LOP3.LUT P6, RZ, R26, 0x10, RZ, 0xc0, !PT ;  /* 0x000000101aff7812 */ /* 0x000fe200078cc0ff */
        /* <DEDUP_REMOVED lines=65> */
[----:B------:R-:W-:-:S09]  /*99aa0*/  LOP3.LUT P2, RZ, R22, 0x10, RZ, 0xc0, !PT ;  /* 0x0000001016ff7812 */ /* 0x000fd2000784c0ff */
[----:B------:R-:W-:Y:S02]  /*99ab0*/  @P6 LOP3.LUT R24, R24, 0x1000000, RZ, 0xfc, !PT ;  /* 0x0100000018186812 */ /* 0x000fe400078efcff */
[----:B------:R-:W-:Y:S01]  /*99ac0*/  LOP3.LUT P6, RZ, R22, 0x800, RZ, 0xc0, !PT ;  /* 0x0000080016ff7812 */ /* 0x000fe200078cc0ff */
[----:B--2---:R1:W-:Y:S04]  /*99ad0*/  @P3 STG.E desc[UR74][R26.64], R232 ;  /* 0x000000e81a003986 */ /* 0x0043e8000c10194a */
[----:B-1----:R-:W2:Y:S04]  /*99ae0*/  LDL.LU R232, [R1+0x74c] ;  /* 0x00074c0001e87983 */ /* 0x002ea80000300800 */
[----:B------:R-:W2:Y:S01]  /*99af0*/  LDL.LU R35, [R1+0x73c] ;  /* 0x00073c0001237983 */ /* 0x000ea20000300800 */
[----:B------:R-:W-:-:S03]  /*99b00*/  LOP3.LUT R24, R24, 0xfdffffff, RZ, 0xc0, !PT ;  /* 0xfdffffff18187812 */ /* 0x000fc600078ec0ff */
[----:B------:R-:W2:Y:S01]  /*99b10*/  LDL.LU R240, [R1+0x4ac] ;  /* 0x0004ac0001f07983 */ /* 0x000ea20000300800 */
[----:B------:R-:W-:Y:S01]  /*99b20*/  @P6 LOP3.LUT R24, R24, 0x2000000, RZ, 0xfc, !PT ;  /* 0x0200000018186812 */ /* 0x000fe200078efcff */
[----:B------:R-:W-:Y:S01]  /*99b30*/  IMAD.WIDE R26, R229, 0x4, R14 ;  /* 0x00000004e51a7825 */ /* 0x000fe200078e020e */
[----:B------:R-:W-:-:S04]  /*99b40*/  LOP3.LUT P6, RZ, R22, 0x400, RZ, 0xc0, !PT ;  /* 0x0000040016ff7812 */ /* 0x000fc800078cc0ff */
[----:B---3--:R1:W-:Y:S01]  /*99b50*/  @P2 STG.E desc[UR74][R26.64], R234 ;  /* 0x000000ea1a002986 */ /* 0x0083e2000c10194a */
[----:B------:R-:W-:-:S03]  /*99b60*/  LOP3.LUT R24, R24, 0xfbffffff, RZ, 0xc0, !PT ;  /* 0xfbffffff18187812 */ /* 0x000fc600078ec0ff */
[----:B-1----:R-:W3:Y:S04]  /*99b70*/  LDL.LU R234, [R1+0x1a0] ;  /* 0x0001a00001ea7983 */ /* 0x002ee80000300800 */
[----:B------:R-:W3:Y:S01]  /*99b80*/  LDL.LU R140, [R1+0x31c] ;  /* 0x00031c00018c7983 */ /* 0x000ee20000300800 */
[----:B------:R-:W-:Y:S02]  /*99b90*/  @P6 LOP3.LUT R24, R24, 0x4000000, RZ, 0xfc, !PT ;  /* 0x0400000018186812 */ /* 0x000fe400078efcff */
[----:B------:R-:W-:Y:S01]  /*99ba0*/  LOP3.LUT P6, RZ, R22, 0x200, RZ, 0xc0, !PT ;  /* 0x0000020016ff7812 */ /* 0x000fe200078cc0ff */
[----:B------:R-:W3:Y:S01]  /*99bb0*/  LDL.LU R142, [R1+0x27c] ;  /* 0x00027c00018e7983 */ /* 0x000ee20000300800 */
[----:B------:R-:W-:Y:S02]  /*99bc0*/  LOP3.LUT R24, R24, 0xf7ffffff, RZ, 0xc0, !PT ;  /* 0xf7ffffff18187812 */ /* 0x000fe400078ec0ff */
[C---:B------:R-:W-:Y:S01]  /*99bd0*/  LOP3.LUT P1, RZ, R22.reuse, 0x20, RZ, 0xc0, !PT ;  /* 0x0000002016ff7812 */ /* 0x040fe2000782c0ff */
[----:B------:R-:W3:Y:S01]  /*99be0*/  LDL.LU R143, [R1+0x8e0] ;  /* 0x0008e000018f7983 */ /* 0x000ee20000300800 */
[----:B------:R-:W-:Y:S01]  /*99bf0*/  LOP3.LUT P0, RZ, R22, 0x40, RZ, 0xc0, !PT ;  /* 0x0000004016ff7812 */ /* 0x000fe2000780c0ff */
[----:B------:R-:W-:-:S02]  /*99c00*/  IMAD.WIDE R26, R229, 0x4, R16 ;  /* 0x00000004e51a7825 */ /* 0x000fc400078e0210 */
[----:B------:R-:W3:Y:S04]  /*99c10*/  LDL.LU R231, [R1+0x8d0] ;  /* 0x0008d00001e77983 */ /* 0x000ee80000300800 */
[----:B------:R-:W-:Y:S01]  /*99c20*/  @P6 LOP3.LUT R24, R24, 0x8000000, RZ, 0xfc, !PT ;  /* 0x0800000018186812 */ /* 0x000fe200078efcff */
[----:B------:R-:W3:Y:S01]  /*99c30*/  LDL.LU R229, [R1+0x8c0] ;  /* 0x0008c00001e57983 */ /* 0x000ee20000300800 */
[----:B------:R-:W-:Y:S02]  /*99c40*/  LOP3.LUT P6, RZ, R22, 0x100, RZ, 0xc0, !PT ;  /* 0x0000010016ff7812 */ /* 0x000fe400078cc0ff */
[----:B------:R-:W-:Y:S01]  /*99c50*/  LOP3.LUT R24, R24, 0xefffffff, RZ, 0xc0, !PT ;  /* 0xefffffff18187812 */ /* 0x000fe200078ec0ff */
[----:B----4-:R1:W-:Y:S10]  /*99c60*/  @P1 STG.E desc[UR74][R26.64], R235 ;  /* 0x000000eb1a001986 */ /* 0x0103f4000c10194a */
[----:B------:R-:W-:-:S02]  /*99c70*/  @P6 LOP3.LUT R24, R24, 0x10000000, RZ, 0xfc, !PT ;  /* 0x1000000018186812 */ /* 0x000fc400078efcff */
[----:B------:R-:W-:Y:S01]  /*99c80*/  LOP3.LUT P6, RZ, R22, 0x80, RZ, 0xc0, !PT ;  /* 0x0000008016ff7812 */ /* 0x000fe200078cc0ff */
[C---:B-1----:R-:W-:Y:S01]  /*99c90*/  IMAD.WIDE R26, R141.reuse, 0x4, R2 ;  /* 0x000000048d1a7825 */ /* 0x042fe200078e0202 */
[----:B------:R-:W4:Y:S04]  /*99ca0*/  LDL.LU R235, [R1+0x8b0] ;  /* 0x0008b00001eb7983 */ /* 0x000f280000300800 */
[----:B------:R1:W-:Y:S02]  /*99cb0*/  @P0 STG.E desc[UR74][R26.64], R233 ;  /* 0x000000e91a000986 */ /* 0x0003e4000c10194a */
[C---:B-1----:R-:W-:Y:S02]  /*99cc0*/  IMAD.WIDE R26, R141.reuse, 0x4, R8 ;  /* 0x000000048d1a7825 */ /* 0x042fe400078e0208 */
        /* <DEDUP_REMOVED lines=12> */
[C---:B------:R-:W-:Y:S01]  /*99d90*/  IMAD.WIDE R26, R141.reuse, 0x4, R10 ;  /* 0x000000048d1a7825 */ /* 0x040fe200078e020a */
[----:B------:R-:W-:Y:S01]  /*99da0*/  LOP3.LUT P5, RZ, R22, 0x10000, RZ, 0xc0, !PT ;  /* 0x0001000016ff7812 */ /* 0x000fe200078ac0ff */
[----:B------:R-:W2:Y:S10]  /*99db0*/  LDL.LU R241, [R1+0x1a4] ;  /* 0x0001a40001f17983 */ /* 0x000eb40000300800 */
        /* <DEDUP_REMOVED lines=34> */
[----:B-1----:R-:W2:Y:S01]  /*99fe0*/  LDL.LU R232, [R1+0x850] ;  /* 0x0008500001e87983 */ /* 0x002ea20000300800 */
[----:B------:R-:W-:Y:S02]  /*99ff0*/  LOP3.LUT P6, RZ, R21, 0x4, RZ, 0xc0, !PT ;  /* 0x0000000415ff7812 */ /* 0x000fe400078cc0ff */
[----:B------:R-:W-:Y:S01]  /*9a000*/  LOP3.LUT R24, R24, 0xffffdfff, RZ, 0xc0, !PT ;  /* 0xffffdfff18187812 */ /* 0x000fe200078ec0ff */
[----:B------:R-:W4:Y:S04]  /*9a010*/  LDL.LU R231, [R1+0x840] ;  /* 0x0008400001e77983 */ /* 0x000f280000300800 */
[----:B------:R-:W3:Y:S04]  /*9a020*/  LDL.LU R229, [R1+0x830] ;  /* 0x0008300001e57983 */ /* 0x000ee80000300800 */
[----:B------:R-:W3:Y:S02]  /*9a030*/  LDL.LU R235, [R1+0x820] ;  /* 0x0008200001eb7983 */ /* 0x000ee40000300800 */
[----:B------:R-:W-:-:S02]  /*9a040*/  @P6 LOP3.LUT R24, R24, 0x2000, RZ, 0xfc, !PT ;  /* 0x0000200018186812 */ /* 0x000fc400078efcff */
[----:B------:R-:W-:Y:S01]  /*9a050*/  LOP3.LUT P6, RZ, R21, 0x2, RZ, 0xc0, !PT ;  /* 0x0000000215ff7812 */ /* 0x000fe200078cc0ff */
[----:B------:R-:W3:Y:S01]  /*9a060*/  LDL.LU R228, [R1+0x810] ;  /* 0x0008100001e47983 */ /* 0x000ee20000300800 */
[----:B------:R-:W-:Y:S02]  /*9a070*/  LOP3.LUT R24, R24, 0xffffbfff, RZ, 0xc0, !PT ;  /* 0xffffbfff18187812 */ /* 0x000fe400078ec0ff */
[C---:B------:R-:W-:Y:S01]  /*9a080*/  LOP3.LUT P3, RZ, R22.reuse, 0x400000, RZ, 0xc0, !PT ;  /* 0x0040000016ff7812 */ /* 0x040fe2000786c0ff */
[----:B------:R-:W3:Y:S01]  /*9a090*/  LDL.LU R234, [R1+0x800] ;  /* 0x0008000001ea7983 */ /* 0x000ee20000300800 */
[C---:B------:R-:W-:Y:S02]  /*9a0a0*/  LOP3.LUT P2, RZ, R22.reuse, 0x800000, RZ, 0xc0, !PT ;  /* 0x0080000016ff7812 */ /* 0x040fe4000784c0ff */
[----:B------:R-:W-:Y:S01]  /*9a0b0*/  LOP3.LUT P1, RZ, R22, 0x1000000, RZ, 0xc0, !PT ;  /* 0x0100000016ff7812 */ /* 0x000fe2000782c0ff */
[----:B------:R-:W3:Y:S04]  /*9a0c0*/  LDL.LU R230, [R1+0x1a8] ;  /* 0x0001a80001e67983 */ /* 0x000ee80000300800 */
[----:B------:R-:W-:-:S02]  /*9a0d0*/  @P6 LOP3.LUT R24, R24, 0x4000, RZ, 0xfc, !PT ;  /* 0x0000400018186812 */ /* 0x000fc400078efcff */
        /* <DEDUP_REMOVED lines=20> */
[----:B------:R-:W-:-:S05]  /*9a220*/  IMAD.WIDE R22, R241, 0x4, R2 ;  /* 0x00000004f1167825 */ /* 0x000fca00078e0202 */
[----:B--2---:R1:W-:Y:S04]  /*9a230*/  @P3 STG.E desc[UR74][R22.64], R232 ;  /* 0x000000e816003986 */ /* 0x0043e8000c10194a */
[----:B-1----:R-:W2:Y:S04]  /*9a240*/  LDL.LU R232, [R1+0x430] ;  /* 0x0004300001e87983 */ /* 0x002ea80000300800 */
[----:B------:R-:W2:Y:S04]  /*9a250*/  LDL.LU R35, [R1+0x300] ;  /* 0x0003000001237983 */ /* 0x000ea80000300800 */
[----:B------:R-:W2:Y:S04]  /*9a260*/  LDL.LU R240, [R1+0x8e4] ;  /* 0x0008e40001f07983 */ /* 0x000ea80000300800 */
[----:B------:R-:W2:Y:S04]  /*9a270*/  LDL.LU R140, [R1+0x8d4] ;  /* 0x0008d400018c7983 */ /* 0x000ea80000300800 */
[----:B------:R-:W2:Y:S01]  /*9a280*/  LDL.LU R141, [R1+0x8c4] ;  /* 0x0008c400018d7983 */ /* 0x000ea20000300800 */
[----:B------:R-:W-:-:S03]  /*9a290*/  IMAD.WIDE R22, R241, 0x4, R8 ;  /* 0x00000004f1167825 */ /* 0x000fc600078e0208 */
[----:B------:R-:W2:Y:S04]  /*9a2a0*/  LDL.LU R142, [R1+0x8b4] ;  /* 0x0008b400018e7983 */ /* 0x000ea80000300800 */
[----:B----4-:R1:W-:Y:S04]  /*9a2b0*/  @P2 STG.E desc[UR74][R22.64], R231 ;  /* 0x000000e716002986 */ /* 0x0103e8000c10194a */
[----:B------:R-:W4:Y:S01]  /*9a2c0*/  LDL.LU R143, [R1+0x8a4] ;  /* 0x0008a400018f7983 */ /* 0x000f220000300800 */
[----:B-1----:R-:W-:-:S03]  /*9a2d0*/  IMAD.WIDE R22, R241, 0x4, R6 ;  /* 0x00000004f1167825 */ /* 0x002fc600078e0206 */
[----:B------:R-:W4:Y:S04]  /*9a2e0*/  LDL.LU R231, [R1+0x894] ;  /* 0x0008940001e77983 */ /* 0x000f280000300800 */
        /* <DEDUP_REMOVED lines=38> */
[----:B------:R1:W-:Y:S01]  /*9a550*/  @P5 STG.E desc[UR74][R22.64], R231 ;  /* 0x000000e716005986 */ /* 0x0003e2000c10194a */
[----:B------:R-:W-:Y:S01]  /*9a560*/  LOP3.LUT P2, RZ, R21, 0x40, RZ, 0xc0, !PT ;  /* 0x0000004015ff7812 */ /* 0x000fe2000784c0ff */
[----:B-1----:R-:W-:-:S05]  /*9a570*/  IMAD.WIDE R22, R230, 0x4, R14 ;  /* 0x00000004e6167825 */ /* 0x002fca00078e020e */
[----:B---3--:R1:W-:Y:S01]  /*9a580*/  @P4 STG.E desc[UR74][R22.64], R229 ;  /* 0x000000e516004986 */ /* 0x0083e2000c10194a */
[C---:B------:R-:W-:Y:S01]  /*9a590*/  LOP3.LUT P1, RZ, R21.reuse, 0x80, RZ, 0xc0, !PT ;  /* 0x0000008015ff7812 */ /* 0x040fe2000782c0ff */
        /* <DEDUP_REMOVED lines=119> */
[----:B------:R-:W-:Y:S01]  /*9ad10*/  IMAD.WIDE R22, R230, 0x4, R14 ;  /* 0x00000004e6167825 */ /* 0x000fe200078e020e */
[----:B------:R-:W-:-:S02]  /*9ad20*/  LOP3.LUT P6, RZ, R19, 0x100, RZ, 0xc0, !PT ;  /* 0x0000010013ff7812 */ /* 0x000fc400078cc0ff */
[C---:B------:R-:W-:Y:S02]  /*9ad30*/  LOP3.LUT P2, RZ, R21.reuse, 0x20000000, RZ, 0xc0, !PT ;  /* 0x2000000015ff7812 */ /* 0x040fe4000784c0ff */
[C---:B------:R-:W-:Y:S02]  /*9ad40*/  LOP3.LUT P1, RZ, R21.reuse, 0x40000000, RZ, 0xc0, !PT ;  /* 0x4000000015ff7812 */ /* 0x040fe4000782c0ff */
[C---:B------:R-:W-:Y:S02]  /*9ad50*/  LOP3.LUT P0, RZ, R21.reuse, 0x80000000, RZ, 0xc0, !PT ;  /* 0x8000000015ff7812 */ /* 0x040fe4000780c0ff */
[----:B------:R-:W-:-:S05]  /*9ad60*/  LOP3.LUT R21, R21, 0xdfffffff, RZ, 0xc0, !PT ;  /* 0xdfffffff15157812 */ /* 0x000fca00078ec0ff */
        /* <DEDUP_REMOVED lines=22> */
[----:B------:R-:W2:Y:S04]  /*9aed0*/  LDL.LU R141, [R1+0x85c] ;  /* 0x00085c00018d7983 */ /* 0x000ea80000300800 */
[----:B---3--:R1:W-:Y:S04]  /*9aee0*/  @P2 STG.E desc[UR74][R22.64], R229 ;  /* 0x000000e516002986 */ /* 0x0083e8000c10194a */
[----:B------:R-:W-:Y:S01]  /*9aef0*/  @P6 LOP3.LUT R24, R24, 0x4, RZ, 0xfc, !PT ;  /* 0x0000000418186812 */ /* 0x000fe200078efcff */
[----:B------:R-:W3:Y:S01]  /*9af00*/  LDL.LU R142, [R1+0x84c] ;  /* 0x00084c00018e7983 */ /* 0x000ee20000300800 */
[----:B------:R-:W-:-:S02]  /*9af10*/  LOP3.LUT P6, RZ, R19, 0x4, RZ, 0xc0, !PT ;  /* 0x0000000413ff7812 */ /* 0x000fc400078cc0ff */
[----:B------:R-:W-:Y:S01]  /*9af20*/  LOP3.LUT R24, R24, 0xfffffff7, RZ, 0xc0, !PT ;  /* 0xfffffff718187812 */ /* 0x000fe200078ec0ff */
[----:B------:R-:W3:Y:S01]  /*9af30*/  LDL.LU R143, [R1+0x83c] ;  /* 0x00083c00018f7983 */ /* 0x000ee20000300800 */
[----:B-1----:R-:W-:-:S03]  /*9af40*/  IMAD.WIDE R22, R240, 0x4, R2 ;  /* 0x00000004f0167825 */ /* 0x002fc600078e0202 */
[----:B------:R-:W3:Y:S06]  /*9af50*/  LDL.LU R231, [R1+0x82c] ;  /* 0x00082c0001e77983 */ /* 0x000eec0000300800 */
[----:B------:R-:W-:Y:S01]  /*9af60*/  @P6 LOP3.LUT R24, R24, 0x8, RZ, 0xfc, !PT ;  /* 0x0000000818186812 */ /* 0x000fe200078efcff */
[----:B----4-:R1:W-:Y:S01]  /*9af70*/  @P1 STG.E desc[UR74][R22.64], R235 ;  /* 0x000000eb16001986 */ /* 0x0103e2000c10194a */
[----:B------:R-:W-:Y:S02]  /*9af80*/  LOP3.LUT P6, RZ, R19, 0x2, RZ, 0xc0, !PT ;  /* 0x0000000213ff7812 */ /* 0x000fe400078cc0ff */
[----:B------:R-:W-:Y:S01]  /*9af90*/  LOP3.LUT R24, R24, 0xffffffef, RZ, 0xc0, !PT ;  /* 0xffffffef18187812 */ /* 0x000fe200078ec0ff */
[----:B------:R-:W4:Y:S01]  /*9afa0*/  LDL.LU R229, [R1+0x81c] ;  /* 0x00081c0001e57983 */ /* 0x000f220000300800 */
[----:B-1----:R-:W-:-:S03]  /*9afb0*/  IMAD.WIDE R22, R240, 0x4, R8 ;  /* 0x00000004f0167825 */ /* 0x002fc600078e0208 */
[----:B------:R-:W3:Y:S06]  /*9afc0*/  LDL.LU R235, [R1+0x80c] ;  /* 0x00080c0001eb7983 */ /* 0x000eec0000300800 */
[----:B------:R-:W-:Y:S02]  /*9afd0*/  @P6 LOP3.LUT R24, R24, 0x10, RZ, 0xfc, !PT ;  /* 0x0000001018186812 */ /* 0x000fe400078efcff */
[----:B------:R-:W-:Y:S01]  /*9afe0*/  LOP3.LUT P6, RZ, R19, 0x1, RZ, 0xc0, !PT ;  /* 0x0000000113ff7812 */ /* 0x000fe200078cc0ff */
[----:B------:R1:W-:Y:S02]  /*9aff0*/  @P0 STG.E desc[UR74][R22.64], R233 ;  /* 0x000000e916000986 */ /* 0x0003e4000c10194a */
[----:B-1----:R-:W-:-:S02]  /*9b000*/  IMAD.WIDE R22, R240, 0x4, R6 ;  /* 0x00000004f0167825 */ /* 0x002fc400078e0206 */
[----:B------:R-:W3:Y:S08]  /*9b010*/  LDL.LU R233, [R1+0x43c] ;  /* 0x00043c0001e97983 */ /* 0x000ef00000300800 */
[----:B------:R1:W-:Y:S01]  /*9b020*/  @P6 STG.E desc[UR74][R22.64], R228 ;  /* 0x000000e416006986 */ /* 0x0003e2000c10194a */
[----:B------:R-:W-:Y:S01]  /*9b030*/  LOP3.LUT P6, RZ, R24, 0x10, RZ, 0xc0, !PT ;  /* 0x0000001018ff7812 */ /* 0x000fe200078cc0ff */
[----:B-1----:R-:W-:-:S12]  /*9b040*/  IMAD.WIDE R22, R240, 0x4, R4 ;  /* 0x00000004f0167825 */ /* 0x002fd800078e0204 */
[----:B------:R1:W-:Y:S01]  /*9b050*/  @P6 STG.E desc[UR74][R22.64], R234 ;  /* 0x000000ea16006986 */ /* 0x0003e2000c10194a */
[----:B------:R-:W-:Y:S01]  /*9b060*/  LOP3.LUT P6, RZ, R24, 0x8, RZ, 0xc0, !PT ;  /* 0x0000000818ff7812 */ /* 0x000fe200078cc0ff */
[----:B-1----:R-:W-:Y:S02]  /*9b070*/  IMAD.WIDE R22, R240, 0x4, R10 ;  /* 0x00000004f0167825 */ /* 0x002fe400078e020a */
[----:B------:R-:W4:Y:S10]  /*9b080*/  LDL.LU R234, [R1+0x30c] ;  /* 0x00030c0001ea7983 */ /* 0x000f340000300800 */
[----:B--2---:R1:W-:Y:S04]  /*9b090*/  @P6 STG.E desc[UR74][R22.64], R232 ;  /* 0x000000e816006986 */ /* 0x0043e8000c10194a */
[----:B-1----:R-:W2:Y:S04]  /*9b0a0*/  LDL.LU R232, [R1+0xa40] ;  /* 0x000a400001e87983 */ /* 0x002ea80000300800 */
[----:B------:R-:W2:Y:S01]  /*9b0b0*/  LDL.LU R228, [R1+0x240] ;  /* 0x0002400001e47983 */ /* 0x000ea20000300800 */
        /* <DEDUP_REMOVED lines=35> */
[----:B--2---:R-:W-:-:S05]  /*9b2f0*/  IMAD.WIDE R22, R228, 0x4, R2 ;  /* 0x00000004e4167825 */ /* 0x004fca00078e0202 */
[----:B------:R1:W-:Y:S04]  /*9b300*/  @P0 STG.E desc[UR74][R22.64], R232 ;  /* 0x000000e816000986 */ /* 0x0003e8000c10194a */
        /* <DEDUP_REMOVED lines=232> */
[----:B------:R-:W-:-:S03]  /*9c190*/  LOP3.LUT R21, R21, 0xfffffdff, RZ, 0xc0, !PT ;  /* 0xfffffdff15157812 */ /* 0x000fc600078ec0ff */
[----:B------:R-:W2:Y:S01]  /*9c1a0*/  LDL.LU R141, [R1+0xa1c] ;  /* 0x000a1c00018d7983 */ /* 0x000ea20000300800 */
[----:B------:R-:W-:Y:S02]  /*9c1b0*/  @P6 LOP3.LUT R21, R21, 0x200, RZ, 0xfc, !PT ;  /* 0x0000020015156812 */ /* 0x000fe400078efcff */
[C---:B------:R-:W-:Y:S01]  /*9c1c0*/  LOP3.LUT P6, RZ, R20.reuse, 0x10000000, RZ, 0xc0, !PT ;  /* 0x1000000014ff7812 */ /* 0x040fe200078cc0ff */
[----:B------:R-:W2:Y:S01]  /*9c1d0*/  LDL.LU R142, [R1+0xa0c] ;  /* 0x000a0c00018e7983 */ /* 0x000ea20000300800 */
[----:B------:R-:W-:Y:S02]  /*9c1e0*/  LOP3.LUT R21, R21, 0xfffffbff, RZ, 0xc0, !PT ;  /* 0xfffffbff15157812 */ /* 0x000fe400078ec0ff */
[C---:B------:R-:W-:Y:S02]  /*9c1f0*/  LOP3.LUT P2, RZ, R20.reuse, 0x400000, RZ, 0xc0, !PT ;  /* 0x0040000014ff7812 */ /* 0x040fe4000784c0ff */
[----:B------:R-:W-:Y:S01]  /*9c200*/  LOP3.LUT P1, RZ, R20, 0x800000, RZ, 0xc0, !PT ;  /* 0x0080000014ff7812 */ /* 0x000fe2000782c0ff */
[----:B---3--:R-:W-:Y:S01]  /*9c210*/  IMAD.WIDE R22, R35, 0x4, R2 ;  /* 0x0000000423167825 */ /* 0x008fe200078e0202 */
[----:B------:R-:W3:Y:S05]  /*9c220*/  LDL.LU R143, [R1+0x9fc] ;  /* 0x0009fc00018f7983 */ /* 0x000eea0000300800 */
[----:B------:R-:W-:-:S02]  /*9c230*/  @P6 LOP3.LUT R21, R21, 0x400, RZ, 0xfc, !PT ;  /* 0x0000040015156812 */ /* 0x000fc400078efcff */
[C---:B------:R-:W-:Y:S02]  /*9c240*/  LOP3.LUT P6, RZ, R20.reuse, 0x8000000, RZ, 0xc0, !PT ;  /* 0x0800000014ff7812 */ /* 0x040fe400078cc0ff */
[----:B------:R-:W-:Y:S01]  /*9c250*/  LOP3.LUT R21, R21, 0xfffff7ff, RZ, 0xc0, !PT ;  /* 0xfffff7ff15157812 */ /* 0x000fe200078ec0ff */
[----:B------:R1:W-:Y:S01]  /*9c260*/  @P2 STG.E desc[UR74][R22.64], R231 ;  /* 0x000000e716002986 */ /* 0x0003e2000c10194a */
[----:B------:R-:W-:-:S09]  /*9c270*/  LOP3.LUT P0, RZ, R20, 0x1000000, RZ, 0xc0, !PT ;  /* 0x0100000014ff7812 */ /* 0x000fd2000780c0ff */
[----:B------:R-:W-:Y:S02]  /*9c280*/  @P6 LOP3.LUT R21, R21, 0x800, RZ, 0xfc, !PT ;  /* 0x0000080015156812 */ /* 0x000fe400078efcff */
[----:B------:R-:W-:Y:S01]  /*9c290*/  LOP3.LUT P6, RZ, R20, 0x4000000, RZ, 0xc0, !PT ;  /* 0x0400000014ff7812 */ /* 0x000fe200078cc0ff */
[----:B-1----:R-:W-:Y:S01]  /*9c2a0*/  IMAD.WIDE R22, R35, 0x4, R8 ;  /* 0x0000000423167825 */ /* 0x002fe200078e0208 */
[----:B------:R-:W3:Y:S01]  /*9c2b0*/  LDL.LU R231, [R1+0x9ec] ;  /* 0x0009ec0001e77983 */ /* 0x000ee20000300800 */
[----:B------:R-:W-:-:S03]  /*9c2c0*/  LOP3.LUT R21, R21, 0xffffefff, RZ, 0xc0, !PT ;  /* 0xffffefff15157812 */ /* 0x000fc600078ec0ff */
[----:B----4-:R1:W-:Y:S07]  /*9c2d0*/  @P1 STG.E desc[UR74][R22.64], R229 ;  /* 0x000000e516001986 */ /* 0x0103ee000c10194a */
[----:B------:R-:W-:Y:S01]  /*9c2e0*/  @P6 LOP3.LUT R21, R21, 0x1000, RZ, 0xfc, !PT ;  /* 0x0000100015156812 */ /* 0x000fe200078efcff */
[----:B-1----:R-:W-:Y:S01]  /*9c2f0*/  IMAD.WIDE R22, R35, 0x4, R6 ;  /* 0x0000000423167825 */ /* 0x002fe200078e0206 */
[----:B------:R-:W4:Y:S01]  /*9c300*/  LDL.LU R229, [R1+0x9cc] ;  /* 0x0009cc0001e57983 */ /* 0x000f220000300800 */
[----:B------:R-:W-:-:S03]  /*9c310*/  LOP3.LUT P6, RZ, R20, 0x2000000, RZ, 0xc0, !PT ;  /* 0x0200000014ff7812 */ /* 0x000fc600078cc0ff */
[----:B------:R1:W-:Y:S04]  /*9c320*/  @P0 STG.E desc[UR74][R22.64], R235 ;  /* 0x000000eb16000986 */ /* 0x0003e8000c10194a */
[----:B-1----:R-:W3:Y:S01]  /*9c330*/  LDL.LU R235, [R1+0x9bc] ;  /* 0x0009bc0001eb7983 */ /* 0x002ee20000300800 */
[----:B------:R-:W-:-:S05]  /*9c340*/  IMAD.WIDE R22, R35, 0x4, R4 ;  /* 0x0000000423167825 */ /* 0x000fca00078e0204 */
[----:B------:R1:W-:Y:S01]  /*9c350*/  @P6 STG.E desc[UR74][R22.64], R230 ;  /* 0x000000e616006986 */ /* 0x0003e2000c10194a */
[----:B------:R-:W-:-:S03]  /*9c360*/  LOP3.LUT P6, RZ, R21, 0x1000, RZ, 0xc0, !PT ;  /* 0x0000100015ff7812 */ /* 0x000fc600078cc0ff */
[----:B-1----:R-:W3:Y:S01]  /*9c370*/  LDL.LU R230, [R1+0x9ac] ;  /* 0x0009ac0001e67983 */ /* 0x002ee20000300800 */
[----:B------:R-:W-:-:S09]  /*9c380*/  IMAD.WIDE R22, R35, 0x4, R10 ;  /* 0x0000000423167825 */ /* 0x000fd200078e020a */
        /* <DEDUP_REMOVED lines=25> */
[----:B---3--:R1:W-:Y:S01]  /*9c520*/  @P6 STG.E desc[UR74][R22.64], R143 ;  /* 0x0000008f16006986 */ /* 0x0083e2000c10194a */
[----:B------:R-:W-:Y:S01]  /*9c530*/  LOP3.LUT P3, RZ, R18, 0x10, RZ, 0xc0, !PT ;  /* 0x0000001012ff7812 */ /* 0x000fe2000786c0ff */
[----:B-1----:R-:W-:-:S05]  /*9c540*/  IMAD.WIDE R22, R233, 0x4, R10 ;  /* 0x00000004e9167825 */ /* 0x002fca00078e020a */
[----:B------:R1:W-:Y:S01]  /*9c550*/  @P5 STG.E desc[UR74][R22.64], R231 ;  /* 0x000000e716005986 */ /* 0x0003e2000c10194a */
[----:B------:R-:W-:Y:S01]  /*9c560*/  LOP3.LUT P2, RZ, R18, 0x20, RZ, 0xc0, !PT ;  /* 0x0000002012ff7812 */ /* 0x000fe2000784c0ff */
[C---:B-1----:R-:W-:Y:S02]  /*9c570*/  IMAD.WIDE R22, R233.reuse, 0x4, R12 ;  /* 0x00000004e9167825 */ /* 0x042fe400078e020c */
[----:B------:R-:W3:Y:S04]  /*9c580*/  LDL.LU R231, [R1+0x95c] ;  /* 0x00095c0001e77983 */ /* 0x000ee80000300800 */
[----:B----4-:R1:W-:Y:S02]  /*9c590*/  @P4 STG.E desc[UR74][R22.64], R229 ;  /* 0x000000e516004986 */ /* 0x0103e4000c10194a */
[----:B-1----:R-:W-:-:S05]  /*9c5a0*/  IMAD.WIDE R22, R233, 0x4, R14 ;  /* 0x00000004e9167825 */ /* 0x002fca00078e020e */
[----:B------:R1:W-:Y:S04]  /*9c5b0*/  @P3 STG.E desc[UR74][R22.64], R235 ;  /* 0x000000eb16003986 */ /* 0x0003e8000c10194a */
[----:B-1----:R-:W4:Y:S01]  /*9c5c0*/  LDL.LU R235, [R1+0x93c] ;  /* 0x00093c0001eb7983 */ /* 0x002f220000300800 */
[----:B------:R-:W-:-:S03]  /*9c5d0*/  IMAD.WIDE R22, R233, 0x4, R16 ;  /* 0x00000004e9167825 */ /* 0x000fc600078e0210 */
[----:B------:R-:W4:Y:S01]  /*9c5e0*/  LDL.LU R233, [R1+0x91c] ;  /* 0x00091c0001e97983 */ /* 0x000f220000300800 */
[----:B------:R-:W-:-:S03]  /*9c5f0*/  LOP3.LUT P1, RZ, R18, 0x40, RZ, 0xc0, !PT ;  /* 0x0000004012ff7812 */ /* 0x000fc6000782c0ff */
[----:B------:R1:W-:Y:S04]  /*9c600*/  @P2 STG.E desc[UR74][R22.64], R230 ;  /* 0x000000e616002986 */ /* 0x0003e8000c10194a */
[----:B-1----:R-:W4:Y:S01]  /*9c610*/  LDL.LU R230, [R1+0x90c] ;  /* 0x00090c0001e67983 */ /* 0x002f220000300800 */
[----:B------:R-:W-:Y:S01]  /*9c620*/  IMAD.WIDE R22, R234, 0x4, R2 ;  /* 0x00000004ea167825 */ /* 0x000fe200078e0202 */
[----:B------:R-:W-:-:S04]  /*9c630*/  LOP3.LUT P0, RZ, R18, 0x80, RZ, 0xc0, !PT ;  /* 0x0000008012ff7812 */ /* 0x000fc8000780c0ff */
[----:B------:R1:W-:Y:S04]  /*9c640*/  @P1 STG.E desc[UR74][R22.64], R228 ;  /* 0x000000e416001986 */ /* 0x0003e8000c10194a */
[----:B-1----:R-:W4:Y:S01]  /*9c650*/  LDL.LU R228, [R1+0x42c] ;  /* 0x00042c0001e47983 */ /* 0x002f220000300800 */
[----:B------:R-:W-:-:S05]  /*9c660*/  IMAD.WIDE R22, R234, 0x4, R8 ;  /* 0x00000004ea167825 */ /* 0x000fca00078e0208 */
[----:B--2---:R1:W-:Y:S04]  /*9c670*/  @P0 STG.E desc[UR74][R22.64], R232 ;  /* 0x000000e816000986 */ /* 0x0043e8000c10194a */
[----:B-1----:R-:W2:Y:S04]  /*9c680*/  LDL.LU R232, [R1+0x2fc] ;  /* 0x0002fc0001e87983 */ /* 0x002ea80000300800 */
[----:B------:R-:W2:Y:S04]  /*9c690*/  LDL.LU R229, [R1+0x2e0] ;  /* 0x0002e00001e57983 */ /* 0x000ea80000300800 */
[----:B------:R-:W2:Y:S04]  /*9c6a0*/  LDL.LU R241, [R1+0xb90] ;  /* 0x000b900001f17983 */ /* 0x000ea80000300800 */
[----:B------:R-:W2:Y:S04]  /*9c6b0*/  LDL.LU R35, [R1+0xb80] ;  /* 0x000b800001237983 */ /* 0x000ea80000300800 */
[----:B------:R-:W2:Y:S04]  /*9c6c0*/  LDL.LU R240, [R1+0xb70] ;  /* 0x000b700001f07983 */ /* 0x000ea80000300800 */
[----:B------:R-:W2:Y:S04]  /*9c6d0*/  LDL.LU R140, [R1+0xb60] ;  /* 0x000b6000018c7983 */ /* 0x000ea80000300800 */
[----:B------:R-:W2:Y:S04]  /*9c6e0*/  LDL.LU R141, [R1+0xb50] ;  /* 0x000b5000018d7983 */ /* 0x000ea80000300800 */
[----:B------:R-:W2:Y:S01]  /*9c6f0*/  LDL.LU R142, [R1+0xb40] ;  /* 0x000b4000018e7983 */ /* 0x000ea20000300800 */
[----:B------:R-:W-:-:S02]  /*9c700*/  LOP3.LUT P6, RZ, R18, 0x20000, RZ, 0xc0, !PT ;  /* 0x0002000012ff7812 */ /* 0x000fc400078cc0ff */
[C---:B------:R-:W-:Y:S02]  /*9c710*/  LOP3.LUT P1, RZ, R18.reuse, 0x100, RZ, 0xc0, !PT ;  /* 0x0000010012ff7812 */ /* 0x040fe4000782c0ff */
[C---:B------:R-:W-:Y:S02]  /*9c720*/  LOP3.LUT P4, RZ, R18.reuse, 0x200, RZ, 0xc0, !PT ;  /* 0x0000020012ff7812 */ /* 0x040fe4000788c0ff */
[C---:B------:R-:W-:Y:S02]  /*9c730*/  LOP3.LUT P3, RZ, R18.reuse, 0x400, RZ, 0xc0, !PT ;  /* 0x0000040012ff7812 */ /* 0x040fe4000786c0ff */
[----:B------:R-:W-:-:S05]  /*9c740*/  LOP3.LUT R18, R18, 0x7fffffff, RZ, 0xc0, !PT ;  /* 0x7fffffff12127812 */ /* 0x000fca00078ec0ff */
[----:B------:R-:W-:-:S04]  /*9c750*/  @P6 LOP3.LUT R18, R18, 0x80000000, RZ, 0xfc, !PT ;  /* 0x8000000012126812 */ /* 0x000fc800078efcff */
        /* <DEDUP_REMOVED lines=13> */
[----:B------:R-:W-:Y:S02]  /*9c830*/  LOP3.LUT P6, RZ, R18, 0x1000, RZ, 0xc0, !PT ;  /* 0x0000100012ff7812 */ /* 0x000fe400078cc0ff */
[----:B------:R-:W-:Y:S01]  /*9c840*/  LOP3.LUT R21, R21, 0xffffffef, RZ, 0xc0, !PT ;  /* 0xffffffef15157812 */ /* 0x000fe200078ec0ff */
[----:B---3--:R1:W-:Y:S10]  /*9c850*/  @P1 STG.E desc[UR74][R22.64], R231 ;  /* 0x000000e716001986 */ /* 0x0083f4000c10194a */
[----:B------:R-:W-:-:S02]  /*9c860*/  @P6 LOP3.LUT R21, R21, 0x10, RZ, 0xfc, !PT ;  /* 0x0000001015156812 */ /* 0x000fc400078efcff */
[----:B------:R-:W-:Y:S01]  /*9c870*/  LOP3.LUT P6, RZ, R18, 0x800, RZ, 0xc0, !PT ;  /* 0x0000080012ff7812 */ /* 0x000fe200078cc0ff */
[C---:B-1----:R-:W-:Y:S01]  /*9c880*/  IMAD.WIDE R22, R234.reuse, 0x4, R4 ;  /* 0x00000004ea167825 */ /* 0x042fe200078e0204 */
[----:B------:R-:W3:Y:S04]  /*9c890*/  LDL.LU R231, [R1+0xb00] ;  /* 0x000b000001e77983 */ /* 0x000ee80000300800 */
[----:B------:R-:W3:Y:S04]  /*9c8a0*/  LDL.LU R32, [R1+0xaa0] ;  /* 0x000aa00001207983 */ /* 0x000ee80000300800 */
[----:B----4-:R1:W-:Y:S02]  /*9c8b0*/  @P4 STG.E desc[UR74][R22.64], R235 ;  /* 0x000000eb16004986 */ /* 0x0103e4000c10194a */
[----:B-1----:R-:W-:-:S02]  /*9c8c0*/  IMAD.WIDE R22, R234, 0x4, R10 ;  /* 0x00000004ea167825 */ /* 0x002fc400078e020a */
[----:B------:R-:W4:Y:S04]  /*9c8d0*/  LDL.LU R235, [R1+0x2e4] ;  /* 0x0002e40001eb7983 */ /* 0x000f280000300800 */
[----:B------:R1:W-:Y:S04]  /*9c8e0*/  @P3 STG.E desc[UR74][R22.64], R233 ;  /* 0x000000e916003986 */ /* 0x0003e8000c10194a */
[----:B------:R-:W4:Y:S04]  /*9c8f0*/  LDL.LU R243, [R1+0x2e8] ;  /* 0x0002e80001f37983 */ /* 0x000f280000300800 */
[----:B------:R-:W4:Y:S01]  /*9c900*/  LDL.LU R143, [R1+0x1814] ;  /* 0x00181400018f7983 */ /* 0x000f220000300800 */
[----:B-1----:R-:W-:-:S03]  /*9c910*/  IMAD.WIDE R22, R234, 0x4, R12 ;  /* 0x00000004ea167825 */ /* 0x002fc600078e020c */
[----:B------:R-:W4:Y:S04]  /*9c920*/  LDL.LU R233, [R1+0x2010] ;  /* 0x0020100001e97983 */ /* 0x000f280000300800 */
[----:B------:R1:W-:Y:S01]  /*9c930*/  @P6 STG.E desc[UR74][R22.64], R230 ;  /* 0x000000e616006986 */ /* 0x0003e2000c10194a */
[C---:B------:R-:W-:Y:S01]  /*9c940*/  LOP3.LUT P6, RZ, R21.reuse, 0x10, RZ, 0xc0, !PT ;  /* 0x0000001015ff7812 */ /* 0x040fe200078cc0ff */
[C---:B-1----:R-:W-:Y:S02]  /*9c950*/  IMAD.WIDE R22, R234.reuse, 0x4, R14 ;  /* 0x00000004ea167825 */ /* 0x042fe400078e020e */
[----:B------:R-:W4:Y:S10]  /*9c960*/  LDL.LU R230, [R1+0x2014] ;  /* 0x0020140001e67983 */ /* 0x000f340000300800 */
[----:B------:R1:W-:Y:S01]  /*9c970*/  @P6 STG.E desc[UR74][R22.64], R228 ;  /* 0x000000e416006986 */ /* 0x0003e2000c10194a */
[----:B------:R-:W-:Y:S01]  /*9c980*/  LOP3.LUT P6, RZ, R21, 0x8, RZ, 0xc0, !PT ;  /* 0x0000000815ff7812 */ /* 0x000fe200078cc0ff */
[----:B-1----:R-:W-:-:S02]  /*9c990*/  IMAD.WIDE R22, R234, 0x4, R16 ;  /* 0x00000004ea167825 */ /* 0x002fc400078e0210 */
[----:B------:R-:W4:Y:S04]  /*9c9a0*/  LDL.LU R228, [R1+0x2018] ;  /* 0x0020180001e47983 */ /* 0x000f280000300800 */
[----:B------:R-:W4:Y:S01]  /*9c9b0*/  LDL.LU R234, [R1+0x201c] ;  /* 0x00201c0001ea7983 */ /* 0x000f220000300800 */
[C---:B------:R-:W-:Y:S02]  /*9c9c0*/  LOP3.LUT P0, RZ, R18.reuse, 0x100000, RZ, 0xc0, !PT ;  /* 0x0010000012ff7812 */ /* 0x040fe4000780c0ff */
[----:B------:R-:W-:-:S11]  /*9c9d0*/  LOP3.LUT R18, R18, 0xdfffffff, RZ, 0xc0, !PT ;  /* 0xdfffffff12127812 */ /* 0x000fd600078ec0ff */
[----:B------:R-:W-:-:S04]  /*9c9e0*/  @P0 LOP3.LUT R18, R18, 0x20000000, RZ, 0xfc, !PT ;  /* 0x2000000012120812 */ /* 0x000fc800078efcff */
[C---:B------:R-:W-:Y:S01]  /*9c9f0*/  LOP3.LUT P0, RZ, R18.reuse, 0x80000, RZ, 0xc0, !PT ;  /* 0x0008000012ff7812 */ /* 0x040fe2000780c0ff */
[----:B--2---:R1:W-:Y:S01]  /*9ca00*/  @P6 STG.E desc[UR74][R22.64], R232 ;  /* 0x000000e816006986 */ /* 0x0043e2000c10194a */
[----:B------:R-:W-:Y:S01]  /*9ca10*/  LOP3.LUT P6, RZ, R21, 0x4, RZ, 0xc0, !PT ;  /* 0x0000000415ff7812 */ /* 0x000fe200078cc0ff */
[----:B-1----:R-:W-:Y:S02]  /*9ca20*/  IMAD.WIDE R22, R229, 0x4, R2 ;  /* 0x00000004e5167825 */ /* 0x002fe400078e0202 */
[----:B------:R-:W2:Y:S10]  /*9ca30*/  LDL.LU R232, [R1+0x2020] ;  /* 0x0020200001e87983 */ /* 0x000eb40000300800 */
[----:B------:R1:W-:Y:S04]  /*9ca40*/  @P6 STG.E desc[UR74][R22.64], R241 ;  /* 0x000000f116006986 */ /* 0x0003e8000c10194a */
[----:B-1----:R-:W2:Y:S01]  /*9ca50*/  LDL.LU R241, [R1+0xa90] ;  /* 0x000a900001f17983 */ /* 0x002ea20000300800 */
[----:B------:R-:W-:Y:S01]  /*9ca60*/  LOP3.LUT P6, RZ, R21, 0x2, RZ, 0xc0, !PT ;  /* 0x0000000215ff7812 */ /* 0x000fe200078cc0ff */
[----:B------:R-:W-:Y:S01]  /*9ca70*/  IMAD.WIDE R22, R229, 0x4, R8 ;  /* 0x00000004e5167825 */ /* 0x000fe200078e0208 */
[----:B------:R-:W-:-:S11]  /*9ca80*/  LOP3.LUT R18, R18, 0xbfffffff, RZ, 0xc0, !PT ;  /* 0xbfffffff12127812 */ /* 0x000fd600078ec0ff */
[----:B------:R1:W-:Y:S01]  /*9ca90*/  @P6 STG.E desc[UR74][R22.64], R35 ;  /* 0x0000002316006986 */ /* 0x0003e2000c10194a */
[----:B------:R-:W-:Y:S01]  /*9caa0*/  LOP3.LUT P6, RZ, R21, 0x1, RZ, 0xc0, !PT ;  /* 0x0000000115ff7812 */ /* 0x000fe200078cc0ff */
[----:B------:R-:W-:Y:S02]  /*9cab0*/  IMAD.WIDE R20, R229, 0x4, R6 ;  /* 0x00000004e5147825 */ /* 0x000fe400078e0206 */
[----:B-1----:R-:W2:Y:S01]  /*9cac0*/  LDL.LU R35, [R1+0xa80] ;  /* 0x000a800001237983 */ /* 0x002ea20000300800 */
[----:B------:R-:W-:-:S09]  /*9cad0*/  @P0 LOP3.LUT R18, R18, 0x40000000, RZ, 0xfc, !PT ;  /* 0x4000000012120812 */ /* 0x000fd200078efcff */
[----:B------:R1:W-:Y:S01]  /*9cae0*/  @P6 STG.E desc[UR74][R20.64], R240 ;  /* 0x000000f014006986 */ /* 0x0003e2000c10194a */
[----:B------:R-:W-:-:S03]  /*9caf0*/  LOP3.LUT P6, RZ, R18, 0x80000000, RZ, 0xc0, !PT ;  /* 0x8000000012ff7812 */ /* 0x000fc600078cc0ff */
[----:B-1----:R-:W2:Y:S01]  /*9cb00*/  LDL.LU R240, [R1+0xa70] ;  /* 0x000a700001f07983 */ /* 0x002ea20000300800 */
[----:B------:R-:W-:Y:S01]  /*9cb10*/  IMAD.WIDE R20, R229, 0x4, R4 ;  /* 0x00000004e5147825 */ /* 0x000fe200078e0204 */
[----:B------:R-:W-:-:S08]  /*9cb20*/  LOP3.LUT P0, RZ, R18, 0x40000, RZ, 0xc0, !PT ;  /* 0x0004000012ff7812 */ /* 0x000fd0000780c0ff */
[----:B------:R1:W-:Y:S04]  /*9cb30*/  @P6 STG.E desc[UR74][R20.64], R140 ;  /* 0x0000008c14006986 */ /* 0x0003e8000c10194a */
[----:B-1----:R-:W2:Y:S01]  /*9cb40*/  LDL.LU R140, [R1+0xa60] ;  /* 0x000a6000018c7983 */ /* 0x002ea20000300800 */
[----:B------:R-:W-:-:S05]  /*9cb50*/  IMAD.WIDE R20, R229, 0x4, R10 ;  /* 0x00000004e5147825 */ /* 0x000fca00078e020a */
[----:B------:R1:W-:Y:S01]  /*9cb60*/  @P0 STG.E desc[UR74][R20.64], R141 ;  /* 0x0000008d14000986 */ /* 0x0003e2000c10194a */
[----:B------:R-:W-:-:S03]  /*9cb70*/  LOP3.LUT P0, RZ, R18, 0x40000000, RZ, 0xc0, !PT ;  /* 0x4000000012ff7812 */ /* 0x000fc6000780c0ff */
[----:B-1----:R-:W2:Y:S01]  /*9cb80*/  LDL.LU R141, [R1+0xa50] ;  /* 0x000a5000018d7983 */ /* 0x002ea20000300800 */
[----:B------:R-:W-:-:S09]  /*9cb90*/  IMAD.WIDE R20, R229, 0x4, R12 ;  /* 0x00000004e5147825 */ /* 0x000fd200078e020c */
[----:B------:R1:W-:Y:S04]  /*9cba0*/  @P0 STG.E desc[UR74][R20.64], R142 ;  /* 0x0000008e14000986 */ /* 0x0003e8000c10194a */
[----:B-1----:R-:W2:Y:S01]  /*9cbb0*/  LDL.LU R142, [R1+0xa30] ;  /* 0x000a3000018e7983 */ /* 0x002ea20000300800 */
[C---:B------:R-:W-:Y:S02]  /*9cbc0*/  LOP3.LUT P0, RZ, R18.reuse, 0x20000000, RZ, 0xc0, !PT ;  /* 0x2000000012ff7812 */ /* 0x040fe4000780c0ff */
[----:B------:R-:W-:Y:S01]  /*9cbd0*/  LOP3.LUT P1, RZ, R18, 0x200000, RZ, 0xc0, !PT ;  /* 0x0020000012ff7812 */ /* 0x000fe2000782c0ff */
[----:B------:R-:W-:Y:S01]  /*9cbe0*/  IMAD.WIDE R20, R229, 0x4, R14 ;  /* 0x00000004e5147825 */ /* 0x000fe200078e020e */
[----:B------:R-:W2:Y:S01]  /*9cbf0*/  LDL.LU R242, [R1+0x6d0] ;  /* 0x0006d00001f27983 */ /* 0x000ea20000300800 */
[----:B------:R-:W-:-:S08]  /*9cc00*/  LOP3.LUT P2, RZ, R34, 0x80000, RZ, 0xc0, !PT ;  /* 0x0008000022ff7812 */ /* 0x000fd0000784c0ff */
[----:B---3--:R1:W-:Y:S02]  /*9cc10*/  @P0 STG.E desc[UR74][R20.64], R231 ;  /* 0x000000e714000986 */ /* 0x0083e4000c10194a */
[----:B-1----:R-:W-:Y:S02]  /*9cc20*/  IMAD.WIDE R20, R229, 0x4, R16 ;  /* 0x00000004e5147825 */ /* 0x002fe400078e0210 */
[----:B------:R-:W3:Y:S04]  /*9cc30*/  LDL.LU R231, [R1+0x2008] ;  /* 0x0020080001e77983 */ /* 0x000ee80000300800 */
[----:B------:R-:W3:Y:S04]  /*9cc40*/  LDL.LU R229, [R1+0x200c] ;  /* 0x00200c0001e57983 */ /* 0x000ee80000300800 */
[----:B------:R1:W-:Y:S04]  /*9cc50*/  @P1 STG.E desc[UR74][R20.64], R32 ;  /* 0x0000002014001986 */ /* 0x0003e8000c10194a */
[----:B-1----:R-:W3:Y:S01]  /*9cc60*/  LDL.LU R32, [R1+0x410] ;  /* 0x0004100001207983 */ /* 0x002ee20000300800 */
[----:B----4-:R-:W-:Y:S01]  /*9cc70*/  IMAD.WIDE R20, R235, 0x4, R2 ;  /* 0x00000004eb147825 */ /* 0x010fe200078e0202 */
[----:B------:R-:W-:-:S02]  /*9cc80*/  LOP3.LUT P5, RZ, R34, 0x200000, RZ, 0xc0, !PT ;  /* 0x0020000022ff7812 */ /* 0x000fc400078ac0ff */
[C---:B------:R-:W-:Y:S02]  /*9cc90*/  LOP3.LUT P4, RZ, R34.reuse, 0x400000, RZ, 0xc0, !PT ;  /* 0x0040000022ff7812 */ /* 0x040fe4000788c0ff */
[----:B------:R-:W-:Y:S01]  /*9cca0*/  LOP3.LUT P3, RZ, R34, 0x8, RZ, 0xc0, !PT ;  /* 0x0000000822ff7812 */ /* 0x000fe2000786c0ff */
[----:B--2---:R1:W-:Y:S04]  /*9ccb0*/  @P2 STG.E desc[UR74][R20.64], R241 ;  /* 0x000000f114002986 */ /* 0x0043e8000c10194a */
[----:B-1----:R-:W2:Y:S01]  /*9ccc0*/  LDL.LU R241, [R1+0xb94] ;  /* 0x000b940001f17983 */ /* 0x002ea20000300800 */
[----:B------:R-:W-:-:S05]  /*9ccd0*/  IMAD.WIDE R20, R235, 0x4, R8 ;  /* 0x00000004eb147825 */ /* 0x000fca00078e0208 */
[----:B------:R1:W-:Y:S04]  /*9cce0*/  @P5 STG.E desc[UR74][R20.64], R35 ;  /* 0x0000002314005986 */ /* 0x0003e8000c10194a */
[----:B-1----:R-:W4:Y:S01]  /*9ccf0*/  LDL.LU R35, [R1+0xb84] ;  /* 0x000b840001237983 */ /* 0x002f220000300800 */
[----:B------:R-:W-:-:S05]  /*9cd00*/  IMAD.WIDE R20, R235, 0x4, R6 ;  /* 0x00000004eb147825 */ /* 0x000fca00078e0206 */
[----:B------:R1:W-:Y:S01]  /*9cd10*/  @P4 STG.E desc[UR74][R20.64], R240 ;  /* 0x000000f014004986 */ /* 0x0003e2000c10194a */
[----:B------:R-:W-:-:S03]  /*9cd20*/  ISETP.LT.AND P4, PT, R233, UR4, !P3 ;  /* 0x00000004e9007c0c */ /* 0x000fc6000df81270 */
[----:B-1----:R-:W4:Y:S01]  /*9cd30*/  LDL.LU R240, [R1+0xb74] ;  /* 0x000b740001f07983 */ /* 0x002f220000300800 */
[----:B------:R-:W-:-:S09]  /*9cd40*/  IMAD.WIDE R20, R235, 0x4, R4 ;  /* 0x00000004eb147825 */ /* 0x000fd200078e0204 */
        /* <DEDUP_REMOVED lines=8> */
[----:B------:R1:W-:Y:S04]  /*9cdd0*/  @P4 STG.E desc[UR74][R20.64], R142 ;  /* 0x0000008e14004986 */ /* 0x0003e8000c10194a */
[----:B-1----:R-:W4:Y:S01]  /*9cde0*/  LDL.LU R142, [R1+0xb44] ;  /* 0x000b4400018e7983 */ /* 0x002f220000300800 */
[----:B------:R-:W-:Y:S02]  /*9cdf0*/  ISETP.LT.AND P4, PT, R234, UR4, !P3 ;  /* 0x00000004ea007c0c */ /* 0x000fe4000df81270 */
[----:B------:R-:W-:Y:S01]  /*9ce00*/  ISETP.LT.AND P3, PT, R232, UR4, !P3 ;  /* 0x00000004e8007c0c */ /* 0x000fe2000df61270 */
[----:B------:R-:W-:Y:S01]  /*9ce10*/  IMAD.WIDE R20, R235, 0x4, R14 ;  /* 0x00000004eb147825 */ /* 0x000fe200078e020e */
[----:B------:R-:W-:-:S09]  /*9ce20*/  LOP3.LUT P6, RZ, R34, 0x4, RZ, 0xc0, !PT ;  /* 0x0000000422ff7812 */ /* 0x000fd200078cc0ff */
[----:B------:R1:W-:Y:S02]  /*9ce30*/  @P4 STG.E desc[UR74][R20.64], R242 ;  /* 0x000000f214004986 */ /* 0x0003e4000c10194a */
[----:B-1----:R-:W-:Y:S02]  /*9ce40*/  IMAD.WIDE R20, R235, 0x4, R16 ;  /* 0x00000004eb147825 */ /* 0x002fe400078e0210 */
[----:B------:R-:W4:Y:S04]  /*9ce50*/  LDL.LU R235, [R1+0xb04] ;  /* 0x000b040001eb7983 */ /* 0x000f280000300800 */
[----:B------:R-:W4:Y:S04]  /*9ce60*/  LDL.LU R242, [R1+0x2ec] ;  /* 0x0002ec0001f27983 */ /* 0x000f280000300800 */
[----:B---3--:R1:W-:Y:S01]  /*9ce70*/  @P3 STG.E desc[UR74][R20.64], R32 ;  /* 0x0000002014003986 */ /* 0x0083e2000c10194a */
[----:B------:R-:W-:-:S03]  /*9ce80*/  ISETP.LT.AND P3, PT, R143, UR4, !P6 ;  /* 0x000000048f007c0c */ /* 0x000fc6000f761270 */
[----:B------:R-:W3:Y:S01]  /*9ce90*/  LDL.LU R244, [R1+0x3f0] ;  /* 0x0003f00001f47983 */ /* 0x000ee20000300800 */
[----:B-1----:R-:W-:-:S09]  /*9cea0*/  IMAD.WIDE R20, R243, 0x4, R2 ;  /* 0x00000004f3147825 */ /* 0x002fd200078e0202 */
[----:B--2---:R1:W-:Y:S04]  /*9ceb0*/  @P3 STG.E desc[UR74][R20.64], R241 ;  /* 0x000000f114003986 */ /* 0x0043e8000c10194a */
[----:B-1----:R-:W2:Y:S01]  /*9cec0*/  LDL.LU R241, [R1+0xaa4] ;  /* 0x000aa40001f17983 */ /* 0x002ea20000300800 */
[----:B------:R-:W-:-:S03]  /*9ced0*/  ISETP.LT.AND P3, PT, R231, UR4, !P6 ;  /* 0x00000004e7007c0c */ /* 0x000fc6000f761270 */
[----:B------:R-:W3:Y:S01]  /*9cee0*/  LDL.LU R32, [R1+0xa94] ;  /* 0x000a940001207983 */ /* 0x000ee20000300800 */
[----:B------:R-:W-:-:S09]  /*9cef0*/  IMAD.WIDE R20, R243, 0x4, R8 ;  /* 0x00000004f3147825 */ /* 0x000fd200078e0208 */
[----:B----4-:R1:W-:Y:S01]  /*9cf00*/  @P3 STG.E desc[UR74][R20.64], R35 ;  /* 0x0000002314003986 */ /* 0x0103e2000c10194a */
        /* <DEDUP_REMOVED lines=17> */
[----:B------:R-:W-:Y:S01]  /*9d020*/  ISETP.LT.AND P3, PT, R234, UR4, !P6 ;  /* 0x00000004ea007c0c */ /* 0x000fe2000f761270 */
[----:B------:R-:W-:Y:S01]  /*9d030*/  IMAD.WIDE R20, R243, 0x4, R14 ;  /* 0x00000004f3147825 */ /* 0x000fe200078e020e */
[----:B------:R-:W-:-:S11]  /*9d040*/  ISETP.LT.AND P6, PT, R232, UR4, !P6 ;  /* 0x00000004e8007c0c */ /* 0x000fd6000f7c1270 */
[----:B------:R1:W-:Y:S04]  /*9d050*/  @P3 STG.E desc[UR74][R20.64], R235 ;  /* 0x000000eb14003986 */ /* 0x0003e8000c10194a */
[----:B-1----:R-:W4:Y:S01]  /*9d060*/  LDL.LU R235, [R1+0x6d4] ;  /* 0x0006d40001eb7983 */ /* 0x002f220000300800 */
[----:B------:R-:W-:-:S03]  /*9d070*/  IMAD.WIDE R20, R243, 0x4, R16 ;  /* 0x00000004f3147825 */ /* 0x000fc600078e0210 */
[----:B------:R-:W4:Y:S01]  /*9d080*/  LDL.LU R243, [R1+0x3f8] ;  /* 0x0003f80001f37983 */ /* 0x000f220000300800 */
[----:B------:R-:W-:-:S03]  /*9d090*/  LOP3.LUT P5, RZ, R34, 0x2, RZ, 0xc0, !PT ;  /* 0x0000000222ff7812 */ /* 0x000fc600078ac0ff */
[----:B--2---:R1:W-:Y:S04]  /*9d0a0*/  @P6 STG.E desc[UR74][R20.64], R241 ;  /* 0x000000f114006986 */ /* 0x0043e8000c10194a */
[----:B-1----:R-:W2:Y:S01]  /*9d0b0*/  LDL.LU R241, [R1+0x414] ;  /* 0x0004140001f17983 */ /* 0x002ea20000300800 */
[----:B------:R-:W-:Y:S01]  /*9d0c0*/  ISETP.LT.AND P6, PT, R143, UR4, !P5 ;  /* 0x000000048f007c0c */ /* 0x000fe2000efc1270 */
[----:B------:R-:W-:-:S12]  /*9d0d0*/  IMAD.WIDE R20, R242, 0x4, R2 ;  /* 0x00000004f2147825 */ /* 0x000fd800078e0202 */
[----:B---3--:R1:W-:Y:S01]  /*9d0e0*/  @P6 STG.E desc[UR74][R20.64], R32 ;  /* 0x0000002014006986 */ /* 0x0083e2000c10194a */
[----:B------:R-:W-:-:S03]  /*9d0f0*/  ISETP.LT.AND P6, PT, R231, UR4, !P5 ;  /* 0x00000004e7007c0c */ /* 0x000fc6000efc1270 */
[----:B-1----:R-:W3:Y:S01]  /*9d100*/  LDL.LU R32, [R1+0xb98] ;  /* 0x000b980001207983 */ /* 0x002ee20000300800 */
        /* <DEDUP_REMOVED lines=92> */
[----:B------:R-:W-:Y:S01]  /*9d6d0*/  IMAD.WIDE R20, R243, 0x4, R16 ;  /* 0x00000004f3147825 */ /* 0x000fe200078e0210 */
[----:B------:R-:W-:-:S04]  /*9d6e0*/  LOP3.LUT P6, RZ, R34, 0x20, RZ, 0xc0, !PT ;  /* 0x0000002022ff7812 */ /* 0x000fc800078cc0ff */
        /* <DEDUP_REMOVED lines=27> */
[----:B------:R-:W-:-:S12]  /*9d8a0*/  IMAD.WIDE R20, R242, 0x4, R14 ;  /* 0x00000004f2147825 */ /* 0x000fd800078e020e */
[----:B------:R1:W-:Y:S01]  /*9d8b0*/  @P0 STG.E desc[UR74][R20.64], R235 ;  /* 0x000000eb14000986 */ /* 0x0003e2000c10194a */
[----:B------:R-:W-:-:S03]  /*9d8c0*/  ISETP.LT.AND P0, PT, R232, UR4, !P6 ;  /* 0x00000004e8007c0c */ /* 0x000fc6000f701270 */
[----:B-1----:R-:W4:Y:S01]  /*9d8d0*/  LDL.LU R235, [R1+0x6dc] ;  /* 0x0006dc0001eb7983 */ /* 0x002f220000300800 */
[----:B------:R-:W-:-:S03]  /*9d8e0*/  IMAD.WIDE R20, R242, 0x4, R16 ;  /* 0x00000004f2147825 */ /* 0x000fc600078e0210 */
[----:B------:R-:W4:Y:S01]  /*9d8f0*/  LDL.LU R243, [R1+0x408] ;  /* 0x0004080001f37983 */ /* 0x000f220000300800 */
[----:B------:R-:W-:-:S05]  /*9d900*/  LOP3.LUT P4, RZ, R34, 0x80, RZ, 0xc0, !PT ;  /* 0x0000008022ff7812 */ /* 0x000fca000788c0ff */
[----:B--2---:R1:W-:Y:S04]  /*9d910*/  @P0 STG.E desc[UR74][R20.64], R241 ;  /* 0x000000f114000986 */ /* 0x0043e8000c10194a */
[----:B-1----:R-:W2:Y:S01]  /*9d920*/  LDL.LU R241, [R1+0x41c] ;  /* 0x00041c0001f17983 */ /* 0x002ea20000300800 */
[----:B------:R-:W-:-:S03]  /*9d930*/  ISETP.LT.AND P0, PT, R143, UR4, !P4 ;  /* 0x000000048f007c0c */ /* 0x000fc6000e701270 */
[----:B------:R-:W2:Y:S01]  /*9d940*/  LDL.LU R242, [R1+0xd40] ;  /* 0x000d400001f27983 */ /* 0x000ea20000300800 */
[----:B------:R-:W-:-:S09]  /*9d950*/  IMAD.WIDE R20, R244, 0x4, R2 ;  /* 0x00000004f4147825 */ /* 0x000fd200078e0202 */
        /* <DEDUP_REMOVED lines=24> */
[----:B------:R-:W-:-:S11]  /*9dae0*/  LOP3.LUT P5, RZ, R34, 0x200, RZ, 0xc0, !PT ;  /* 0x0000020022ff7812 */ /* 0x000fd600078ac0ff */
[----:B------:R1:W-:Y:S01]  /*9daf0*/  @P0 STG.E desc[UR74][R20.64], R235 ;  /* 0x000000eb14000986 */ /* 0x0003e2000c10194a */
[----:B------:R-:W-:Y:S01]  /*9db00*/  ISETP.LT.AND P0, PT, R232, UR4, !P4 ;  /* 0x00000004e8007c0c */ /* 0x000fe2000e701270 */
[----:B-1----:R-:W-:Y:S02]  /*9db10*/  IMAD.WIDE R20, R244, 0x4, R16 ;  /* 0x00000004f4147825 */ /* 0x002fe400078e0210 */
[----:B------:R-:W4:Y:S10]  /*9db20*/  LDL.LU R235, [R1+0x40c] ;  /* 0x00040c0001eb7983 */ /* 0x000f340000300800 */
[----:B--2---:R1:W-:Y:S01]  /*9db30*/  @P0 STG.E desc[UR74][R20.64], R241 ;  /* 0x000000f114000986 */ /* 0x0043e2000c10194a */
[----:B------:R-:W-:-:S03]  /*9db40*/  ISETP.LT.AND P0, PT, R143, UR4, !P5 ;  /* 0x000000048f007c0c */ /* 0x000fc6000ef01270 */
[----:B-1----:R-:W2:Y:S01]  /*9db50*/  LDL.LU R241, [R1+0xc70] ;  /* 0x000c700001f17983 */ /* 0x002ea20000300800 */
[----:B------:R-:W-:-:S03]  /*9db60*/  IMAD.WIDE R20, R243, 0x4, R2 ;  /* 0x00000004f3147825 */ /* 0x000fc600078e0202 */
[----:B------:R-:W2:Y:S06]  /*9db70*/  LDL.LU R244, [R1+0x3f4] ;  /* 0x0003f40001f47983 */ /* 0x000eac0000300800 */
[----:B------:R1:W-:Y:S01]  /*9db80*/  @P0 STG.E desc[UR74][R20.64], R242 ;  /* 0x000000f214000986 */ /* 0x0003e2000c10194a */
[----:B------:R-:W-:-:S03]  /*9db90*/  ISETP.LT.AND P0, PT, R231, UR4, !P5 ;  /* 0x00000004e7007c0c */ /* 0x000fc6000ef01270 */
[----:B-1----:R-:W2:Y:S01]  /*9dba0*/  LDL.LU R242, [R1+0xbf0] ;  /* 0x000bf00001f27983 */ /* 0x002ea20000300800 */
        /* <DEDUP_REMOVED lines=25> */
[----:B------:R-:W-:Y:S01]  /*9dd40*/  LOP3.LUT P6, RZ, R34, 0x800, RZ, 0xc0, !PT ;  /* 0x0000080022ff7812 */ /* 0x000fe200078cc0ff */
[----:B------:R-:W4:Y:S10]  /*9dd50*/  LDL.LU R243, [R1+0x3fc] ;  /* 0x0003fc0001f37983 */ /* 0x000f340000300800 */
[----:B--2---:R1:W-:Y:S01]  /*9dd60*/  @P0 STG.E desc[UR74][R20.64], R241 ;  /* 0x000000f114000986 */ /* 0x0043e2000c10194a */
[----:B------:R-:W-:-:S03]  /*9dd70*/  ISETP.LT.AND P0, PT, R143, UR4, !P6 ;  /* 0x000000048f007c0c */ /* 0x000fc6000f701270 */
[----:B-1----:R-:W2:Y:S01]  /*9dd80*/  LDL.LU R241, [R1+0x9d0] ;  /* 0x0009d00001f17983 */ /* 0x002ea20000300800 */
[----:B------:R-:W-:-:S09]  /*9dd90*/  IMAD.WIDE R20, R235, 0x4, R2 ;  /* 0x00000004eb147825 */ /* 0x000fd200078e0202 */
        /* <DEDUP_REMOVED lines=129> */
[C---:B------:R-:W-:Y:S02]  /*9e5b0*/  LOP3.LUT P1, RZ, R18.reuse, 0x8000000, RZ, 0xc0, !PT ;  /* 0x0800000012ff7812 */ /* 0x040fe4000782c0ff */
[C---:B------:R-:W-:Y:S02]  /*9e5c0*/  LOP3.LUT P2, RZ, R18.reuse, 0x4000000, RZ, 0xc0, !PT ;  /* 0x0400000012ff7812 */ /* 0x040fe4000784c0ff */
[----:B------:R-:W-:-:S02]  /*9e5d0*/  LOP3.LUT P3, RZ, R18, 0x2000000, RZ, 0xc0, !PT ;  /* 0x0200000012ff7812 */ /* 0x000fc4000786c0ff */
[C---:B------:R-:W-:Y:S02]  /*9e5e0*/  LOP3.LUT P4, RZ, R18.reuse, 0x1000000, RZ, 0xc0, !PT ;  /* 0x0100000012ff7812 */ /* 0x040fe4000788c0ff */
[C---:B------:R-:W-:Y:S02]  /*9e5f0*/  LOP3.LUT P5, RZ, R18.reuse, 0x800000, RZ, 0xc0, !PT ;  /* 0x0080000012ff7812 */ /* 0x040fe400078ac0ff */
[----:B------:R-:W-:Y:S01]  /*9e600*/  LOP3.LUT P6, RZ, R18, 0x400000, RZ, 0xc0, !PT ;  /* 0x0040000012ff7812 */ /* 0x000fe200078cc0ff */
[----:B------:R-:W-:Y:S02]  /*9e610*/  IMAD.WIDE R18, R235, 0x4, R16 ;  /* 0x00000004eb127825 */ /* 0x000fe400078e0210 */
[----:B------:R-:W4:Y:S04]  /*9e620*/  LDL.LU R235, [R1+0x71c] ;  /* 0x00071c0001eb7983 */ /* 0x000f280000300800 */
        /* <DEDUP_REMOVED lines=32> */
[----:B------:R-:W-:-:S10]  /*9e830*/  IMAD.WIDE R18, R244, 0x4, R16 ;  /* 0x00000004f4127825 */ /* 0x000fd400078e0210 */
[----:B--2---:R1:W-:Y:S04]  /*9e840*/  @P1 STG.E desc[UR74][R18.64], R241 ;  /* 0x000000f112001986 */ /* 0x0043e8000c10194a */
[----:B-1----:R-:W2:Y:S01]  /*9e850*/  LDL.LU R241, [R1+0xc7c] ;  /* 0x000c7c0001f17983 */ /* 0x002ea20000300800 */
[----:B------:R-:W-:-:S05]  /*9e860*/  IMAD.WIDE R18, R243, 0x4, R2 ;  /* 0x00000004f3127825 */ /* 0x000fca00078e0202 */
        /* <DEDUP_REMOVED lines=29> */
[----:B------:R-:W4:Y:S09]  /*9ea40*/  LDL.LU R244, [R1+0x990] ;  /* 0x0009900001f47983 */ /* 0x000f320000300800 */
[----:B--2---:R1:W-:Y:S02]  /*9ea50*/  @P2 STG.E desc[UR74][R18.64], R241 ;  /* 0x000000f112002986 */ /* 0x0043e4000c10194a */
[----:B-1----:R-:W-:-:S02]  /*9ea60*/  IMAD.WIDE R18, R235, 0x4, R2 ;  /* 0x00000004eb127825 */ /* 0x002fc400078e0202 */
[----:B------:R-:W2:Y:S04]  /*9ea70*/  LDL.LU R241, [R1+0x9dc] ;  /* 0x0009dc0001f17983 */ /* 0x000ea80000300800 */
[----:B------:R1:W-:Y:S01]  /*9ea80*/  @P0 STG.E desc[UR74][R18.64], R242 ;  /* 0x000000f212000986 */ /* 0x0003e2000c10194a */
[----:B------:R-:W-:Y:S01]  /*9ea90*/  ISETP.LT.AND P0, PT, R231, UR4, !P3 ;  /* 0x00000004e7007c0c */ /* 0x000fe2000df01270 */
[----:B-1----:R-:W-:-:S12]  /*9eaa0*/  IMAD.WIDE R18, R235, 0x4, R8 ;  /* 0x00000004eb127825 */ /* 0x002fd800078e0208 */
        /* <DEDUP_REMOVED lines=22> */
[----:B------:R-:W-:-:S03]  /*9ec10*/  IMAD.WIDE R18, R235, 0x4, R16 ;  /* 0x00000004eb127825 */ /* 0x000fc600078e0210 */
[----:B------:R-:W4:Y:S01]  /*9ec20*/  LDL.LU R235, [R1+0xe00] ;  /* 0x000e000001eb7983 */ /* 0x000f220000300800 */
[----:B------:R-:W-:Y:S02]  /*9ec30*/  ISETP.LT.AND P3, PT, R232, UR4, !P3 ;  /* 0x00000004e8007c0c */ /* 0x000fe4000df61270 */
[----:B------:R-:W-:Y:S01]  /*9ec40*/  LOP3.LUT P2, RZ, R34, 0x4000000, RZ, 0xc0, !PT ;  /* 0x0400000022ff7812 */ /* 0x000fe2000784c0ff */
[----:B------:R-:W4:Y:S03]  /*9ec50*/  LDL.LU R242, [R1+0x998] ;  /* 0x0009980001f27983 */ /* 0x000f260000300800 */
[----:B------:R-:W-:-:S07]  /*9ec60*/  ISETP.LT.AND P0, PT, R143, UR4, !P2 ;  /* 0x000000048f007c0c */ /* 0x000fce000d701270 */
[----:B--2---:R1:W-:Y:S04]  /*9ec70*/  @P3 STG.E desc[UR74][R18.64], R241 ;  /* 0x000000f112003986 */ /* 0x0043e8000c10194a */
[----:B-1----:R-:W2:Y:S01]  /*9ec80*/  LDL.LU R241, [R1+0xdf0] ;  /* 0x000df00001f17983 */ /* 0x002ea20000300800 */
[----:B------:R-:W-:-:S03]  /*9ec90*/  IMAD.WIDE R18, R244, 0x4, R2 ;  /* 0x00000004f4127825 */ /* 0x000fc600078e0202 */
[----:B------:R-:W2:Y:S04]  /*9eca0*/  LDL.LU R243, [R1+0xb10] ;  /* 0x000b100001f37983 */ /* 0x000ea80000300800 */
        /* <DEDUP_REMOVED lines=234> */
[----:B------:R-:W-:Y:S01]  /*9fb50*/  ISETP.LT.AND P0, PT, R143, UR4, !P3 ;  /* 0x000000048f007c0c */ /* 0x000fe2000df01270 */
[----:B-1----:R-:W-:-:S02]  /*9fb60*/  IMAD.WIDE R18, R242, 0x4, R2 ;  /* 0x00000004f2127825 */ /* 0x002fc400078e0202 */
[----:B------:R-:W2:Y:S10]  /*9fb70*/  LDL.LU R241, [R1+0xb2c] ;  /* 0x000b2c0001f17983 */ /* 0x000eb40000300800 */
[----:B---3--:R1:W-:Y:S01]  /*9fb80*/  @P0 STG.E desc[UR74][R18.64], R32 ;  /* 0x0000002012000986 */ /* 0x0083e2000c10194a */
[----:B------:R-:W-:Y:S01]  /*9fb90*/  ISETP.LT.AND P0, PT, R231, UR4, !P3 ;  /* 0x00000004e7007c0c */ /* 0x000fe2000df01270 */
[----:B-1----:R-:W-:-:S02]  /*9fba0*/  IMAD.WIDE R18, R242, 0x4, R8 ;  /* 0x00000004f2127825 */ /* 0x002fc400078e0208 */
[----:B------:R-:W3:Y:S10]  /*9fbb0*/  LDL.LU R32, [R1+0xf50] ;  /* 0x000f500001207983 */ /* 0x000ef40000300800 */
[----:B----4-:R1:W-:Y:S01]  /*9fbc0*/  @P0 STG.E desc[UR74][R18.64], R35 ;  /* 0x0000002312000986 */ /* 0x0103e2000c10194a */
[----:B------:R-:W-:Y:S01]  /*9fbd0*/  ISETP.LT.AND P0, PT, R229, UR4, !P3 ;  /* 0x00000004e5007c0c */ /* 0x000fe2000df01270 */
[----:B-1----:R-:W-:-:S02]  /*9fbe0*/  IMAD.WIDE R18, R242, 0x4, R6 ;  /* 0x00000004f2127825 */ /* 0x002fc400078e0206 */
[----:B------:R-:W4:Y:S10]  /*9fbf0*/  LDL.LU R35, [R1+0xf40] ;  /* 0x000f400001237983 */ /* 0x000f340000300800 */
[----:B------:R1:W-:Y:S01]  /*9fc00*/  @P0 STG.E desc[UR74][R18.64], R240 ;  /* 0x000000f012000986 */ /* 0x0003e2000c10194a */
        /* <DEDUP_REMOVED lines=13> */
[----:B-1----:R-:W-:-:S12]  /*9fce0*/  IMAD.WIDE R18, R242, 0x4, R14 ;  /* 0x00000004f2127825 */ /* 0x002fd800078e020e */
[----:B------:R1:W-:Y:S04]  /*9fcf0*/  @P0 STG.E desc[UR74][R18.64], R235 ;  /* 0x000000eb12000986 */ /* 0x0003e8000c10194a */
[----:B-1----:R-:W4:Y:S01]  /*9fd00*/  LDL.LU R235, [R1+0xf00] ;  /* 0x000f000001eb7983 */ /* 0x002f220000300800 */
[----:B------:R-:W-:-:S03]  /*9fd10*/  ISETP.LT.AND P0, PT, R232, UR4, !P3 ;  /* 0x00000004e8007c0c */ /* 0x000fc6000df01270 */
[----:B------:R-:W4:Y:S01]  /*9fd20*/  LDL.LU R142, [R1+0xef0] ;  /* 0x000ef000018e7983 */ /* 0x000f220000300800 */
[----:B------:R-:W-:Y:S01]  /*9fd30*/  IMAD.WIDE R18, R242, 0x4, R16 ;  /* 0x00000004f2127825 */ /* 0x000fe200078e0210 */
[----:B------:R-:W-:Y:S02]  /*9fd40*/  LOP3.LUT P1, RZ, R36, 0x800, RZ, 0xc0, !PT ;  /* 0x0000080024ff7812 */ /* 0x000fe4000782c0ff */
[----:B------:R-:W4:Y:S06]  /*9fd50*/  LDL.LU R244, [R1+0xe7c] ;  /* 0x000e7c0001f47983 */ /* 0x000f2c0000300800 */
[----:B--2---:R1:W-:Y:S01]  /*9fd60*/  @P0 STG.E desc[UR74][R18.64], R241 ;  /* 0x000000f112000986 */ /* 0x0043e2000c10194a */
[----:B------:R-:W-:-:S03]  /*9fd70*/  ISETP.LT.AND P0, PT, R143, UR4, !P1 ;  /* 0x000000048f007c0c */ /* 0x000fc6000cf01270 */
[----:B-1----:R-:W2:Y:S01]  /*9fd80*/  LDL.LU R241, [R1+0xed0] ;  /* 0x000ed00001f17983 */ /* 0x002ea20000300800 */
[----:B------:R-:W-:-:S03]  /*9fd90*/  IMAD.WIDE R18, R243, 0x4, R2 ;  /* 0x00000004f3127825 */ /* 0x000fc600078e0202 */
[----:B------:R-:W2:Y:S06]  /*9fda0*/  LDL.LU R242, [R1+0xdb4] ;  /* 0x000db40001f27983 */ /* 0x000eac0000300800 */
        /* <DEDUP_REMOVED lines=26> */
[----:B------:R-:W-:-:S03]  /*9ff50*/  ISETP.LT.AND P0, PT, R232, UR4, !P1 ;  /* 0x00000004e8007c0c */ /* 0x000fc6000cf01270 */
[----:B-1----:R-:W4:Y:S01]  /*9ff60*/  LDL.LU R142, [R1+0x970] ;  /* 0x00097000018e7983 */ /* 0x002f220000300800 */
[----:B------:R-:W-:-:S03]  /*9ff70*/  IMAD.WIDE R18, R243, 0x4, R16 ;  /* 0x00000004f3127825 */ /* 0x000fc600078e0210 */
[----:B------:R-:W4:Y:S06]  /*9ff80*/  LDL.LU R243, [R1+0xdbc] ;  /* 0x000dbc0001f37983 */ /* 0x000f2c0000300800 */
        /* <DEDUP_REMOVED lines=168> */
[----:B------:R-:W-:-:S09]  /*a0a10*/  IMAD.WIDE R18, R242, 0x4, R16 ;  /* 0x00000004f2127825 */ /* 0x000fd200078e0210 */
        /* <DEDUP_REMOVED lines=32> */
[----:B------:R-:W4:Y:S04]  /*a0c20*/  LDL.LU R142, [R1+0x97c] ;  /* 0x00097c00018e7983 */ /* 0x000f280000300800 */
[----:B------:R-:W4:Y:S06]  /*a0c30*/  LDL.LU R242, [R1+0x994] ;  /* 0x0009940001f27983 */ /* 0x000f2c0000300800 */
[----:B--2---:R1:W-:Y:S01]  /*a0c40*/  @P0 STG.E desc[UR74][R18.64], R241 ;  /* 0x000000f112000986 */ /* 0x0043e2000c10194a */
[----:B------:R-:W-:Y:S01]  /*a0c50*/  ISETP.LT.AND P0, PT, R143, UR4, !P2 ;  /* 0x000000048f007c0c */ /* 0x000fe2000d701270 */
[----:B-1----:R-:W-:-:S02]  /*a0c60*/  IMAD.WIDE R18, R244, 0x4, R2 ;  /* 0x00000004f4127825 */ /* 0x002fc400078e0202 */
[----:B------:R-:W2:Y:S10]  /*a0c70*/  LDL.LU R241, [R1+0x3ec] ;  /* 0x0003ec0001f17983 */ /* 0x000eb40000300800 */
[----:B---3--:R1:W-:Y:S01]  /*a0c80*/  @P0 STG.E desc[UR74][R18.64], R32 ;  /* 0x0000002012000986 */ /* 0x0083e2000c10194a */
[----:B------:R-:W-:Y:S01]  /*a0c90*/  ISETP.LT.AND P0, PT, R231, UR4, !P2 ;  /* 0x00000004e7007c0c */ /* 0x000fe2000d701270 */
[----:B-1----:R-:W-:-:S12]  /*a0ca0*/  IMAD.WIDE R18, R244, 0x4, R8 ;  /* 0x00000004f4127825 */ /* 0x002fd800078e0208 */
[----:B----4-:R1:W-:Y:S01]  /*a0cb0*/  @P0 STG.E desc[UR74][R18.64], R35 ;  /* 0x0000002312000986 */ /* 0x0103e2000c10194a */
[----:B------:R-:W-:-:S03]  /*a0cc0*/  ISETP.LT.AND P0, PT, R229, UR4, !P2 ;  /* 0x00000004e5007c0c */ /* 0x000fc6000d701270 */
[----:B-1----:R-:W3:Y:S01]  /*a0cd0*/  LDL.LU R35, [R1+0xfe0] ;  /* 0x000fe00001237983 */ /* 0x002ee20000300800 */
        /* <DEDUP_REMOVED lines=14> */
[----:B-1----:R-:W4:Y:S04]  /*a0dc0*/  LDL.LU R235, [R1+0xfa0] ;  /* 0x000fa00001eb7983 */ /* 0x002f280000300800 */
[----:B------:R-:W4:Y:S01]  /*a0dd0*/  LDL.LU R32, [R1+0xf80] ;  /* 0x000f800001207983 */ /* 0x000f220000300800 */
[----:B------:R-:W-:Y:S01]  /*a0de0*/  ISETP.LT.AND P0, PT, R234, UR4, !P2 ;  /* 0x00000004ea007c0c */ /* 0x000fe2000d701270 */
[----:B------:R-:W-:-:S02]  /*a0df0*/  IMAD.WIDE R18, R244, 0x4, R14 ;  /* 0x00000004f4127825 */ /* 0x000fc400078e020e */
[----:B------:R-:W4:Y:S10]  /*a0e00*/  LDL.LU R243, [R1+0xf70] ;  /* 0x000f700001f37983 */ /* 0x000f340000300800 */
[----:B------:R1:W-:Y:S01]  /*a0e10*/  @P0 STG.E desc[UR74][R18.64], R142 ;  /* 0x0000008e12000986 */ /* 0x0003e2000c10194a */
[----:B------:R-:W-:-:S02]  /*a0e20*/  ISETP.LT.AND P0, PT, R232, UR4, !P2 ;  /* 0x00000004e8007c0c */ /* 0x000fc4000d701270 */
[----:B------:R-:W-:Y:S01]  /*a0e30*/  LOP3.LUT P3, RZ, R36, 0x10000000, RZ, 0xc0, !PT ;  /* 0x1000000024ff7812 */ /* 0x000fe2000786c0ff */
[----:B-1----:R-:W-:Y:S01]  /*a0e40*/  IMAD.WIDE R18, R244, 0x4, R16 ;  /* 0x00000004f4127825 */ /* 0x002fe200078e0210 */
[----:B------:R-:W4:Y:S04]  /*a0e50*/  LDL.LU R142, [R1+0x99c] ;  /* 0x00099c00018e7983 */ /* 0x000f280000300800 */
[----:B------:R-:W4:Y:S05]  /*a0e60*/  LDL.LU R244, [R1+0xf60] ;  /* 0x000f600001f47983 */ /* 0x000f2a0000300800 */
[----:B--2---:R1:W-:Y:S01]  /*a0e70*/  @P0 STG.E desc[UR74][R18.64], R241 ;  /* 0x000000f112000986 */ /* 0x0043e2000c10194a */
[----:B------:R-:W-:Y:S01]  /*a0e80*/  ISETP.LT.AND P0, PT, R143, UR4, !P3 ;  /* 0x000000048f007c0c */ /* 0x000fe2000df01270 */
[----:B-1----:R-:W-:-:S02]  /*a0e90*/  IMAD.WIDE R18, R242, 0x4, R2 ;  /* 0x00000004f2127825 */ /* 0x002fc400078e0202 */
[----:B------:R-:W2:Y:S10]  /*a0ea0*/  LDL.LU R241, [R1+0xffc] ;  /* 0x000ffc0001f17983 */ /* 0x000eb40000300800 */
        /* <DEDUP_REMOVED lines=10> */
[----:B-1----:R-:W2:Y:S01]  /*a0f50*/  LDL.LU R140, [R1+0xaf0] ;  /* 0x000af000018c7983 */ /* 0x002ea20000300800 */
[----:B------:R-:W-:-:S09]  /*a0f60*/  IMAD.WIDE R18, R242, 0x4, R4 ;  /* 0x00000004f2127825 */ /* 0x000fd200078e0204 */
[----:B------:R1:W-:Y:S01]  /*a0f70*/  @P0 STG.E desc[UR74][R18.64], R141 ;  /* 0x0000008d12000986 */ /* 0x0003e2000c10194a */
[----:B------:R-:W-:-:S03]  /*a0f80*/  ISETP.LT.AND P0, PT, R230, UR4, !P3 ;  /* 0x00000004e6007c0c */ /* 0x000fc6000df01270 */
[----:B-1----:R-:W2:Y:S01]  /*a0f90*/  LDL.LU R141, [R1+0x250] ;  /* 0x00025000018d7983 */ /* 0x002ea20000300800 */
[----:B------:R-:W-:-:S09]  /*a0fa0*/  IMAD.WIDE R18, R242, 0x4, R10 ;  /* 0x00000004f2127825 */ /* 0x000fd200078e020a */
[----:B------:R1:W-:Y:S04]  /*a0fb0*/  @P0 STG.E desc[UR74][R18.64], R235 ;  /* 0x000000eb12000986 */ /* 0x0003e8000c10194a */
[----:B-1----:R-:W2:Y:S01]  /*a0fc0*/  LDL.LU R235, [R1+0x170] ;  /* 0x0001700001eb7983 */ /* 0x002ea20000300800 */
[----:B------:R-:W-:Y:S01]  /*a0fd0*/  ISETP.LT.AND P0, PT, R228, UR4, !P3 ;  /* 0x00000004e4007c0c */ /* 0x000fe2000df01270 */
[----:B------:R-:W-:-:S12]  /*a0fe0*/  IMAD.WIDE R18, R242, 0x4, R12 ;  /* 0x00000004f2127825 */ /* 0x000fd800078e020c */
[----:B------:R1:W-:Y:S04]  /*a0ff0*/  @P0 STG.E desc[UR74][R18.64], R32 ;  /* 0x0000002012000986 */ /* 0x0003e8000c10194a */
[----:B-1----:R-:W2:Y:S01]  /*a1000*/  LDL.LU R32, [R1+0x60] ;  /* 0x0000600001207983 */ /* 0x002ea20000300800 */
[----:B------:R-:W-:Y:S01]  /*a1010*/  ISETP.LT.AND P0, PT, R234, UR4, !P3 ;  /* 0x00000004ea007c0c */ /* 0x000fe2000df01270 */
[----:B------:R-:W-:Y:S01]  /*a1020*/  IMAD.WIDE R18, R242, 0x4, R14 ;  /* 0x00000004f2127825 */ /* 0x000fe200078e020e */
[----:B------:R-:W-:Y:S02]  /*a1030*/  LOP3.LUT P1, RZ, R36, 0x40000000, RZ, 0xc0, !PT ;  /* 0x4000000024ff7812 */ /* 0x000fe4000782c0ff */
[----:B------:R-:W-:Y:S01]  /*a1040*/  LOP3.LUT P2, RZ, R33, 0x1, RZ, 0xc0, !PT ;  /* 0x0000000121ff7812 */ /* 0x000fe2000784c0ff */
[----:B------:R-:W1:Y:S08]  /*a1050*/  LDS.128 R36, [R37] ;  /* 0x0000000025247984 */ /* 0x000e700000000c00 */
[----:B------:R1:W-:Y:S01]  /*a1060*/  @P0 STG.E desc[UR74][R18.64], R243 ;  /* 0x000000f312000986 */ /* 0x0003e2000c10194a */
[----:B------:R-:W-:-:S03]  /*a1070*/  ISETP.LT.AND P0, PT, R232, UR4, !P3 ;  /* 0x00000004e8007c0c */ /* 0x000fc6000df01270 */
[----:B-1----:R-:W2:Y:S01]  /*a1080*/  LDL.LU R243, [R1+0x30] ;  /* 0x0000300001f37983 */ /* 0x002ea20000300800 */
[----:B------:R-:W-:-:S03]  /*a1090*/  IMAD.WIDE R18, R242, 0x4, R16 ;  /* 0x00000004f2127825 */ /* 0x000fc600078e0210 */
[----:B------:R-:W2:Y:S06]  /*a10a0*/  LDL.LU R242, [R1+0x1018] ;  /* 0x0010180001f27983 */ /* 0x000eac0000300800 */
        /* <DEDUP_REMOVED lines=26> */
[----:B------:R-:W-:-:S12]  /*a1250*/  IMAD.WIDE R18, R142, 0x4, R14 ;  /* 0x000000048e127825 */ /* 0x000fd800078e020e */
[----:B------:R1:W-:Y:S01]  /*a1260*/  @P0 STG.E desc[UR74][R18.64], R243 ;  /* 0x000000f312000986 */ /* 0x0003e2000c10194a */
[----:B------:R-:W-:-:S03]  /*a1270*/  ISETP.LT.AND P0, PT, R232, UR4, !P1 ;  /* 0x00000004e8007c0c */ /* 0x000fc6000cf01270 */
[----:B-1----:R-:W2:Y:S01]  /*a1280*/  LDL.LU R243, [R1+0xf74] ;  /* 0x000f740001f37983 */ /* 0x002ea20000300800 */
[----:B------:R-:W-:-:S03]  /*a1290*/  IMAD.WIDE R18, R142, 0x4, R16 ;  /* 0x000000048e127825 */ /* 0x000fc600078e0210 */
[----:B------:R-:W2:Y:S06]  /*a12a0*/  LDL.LU R244, [R1+0xf64] ;  /* 0x000f640001f47983 */ /* 0x000eac0000300800 */
[----:B------:R1:W-:Y:S01]  /*a12b0*/  @P0 STG.E desc[UR74][R18.64], R248 ;  /* 0x000000f812000986 */ /* 0x0003e2000c10194a */
[----:B------:R-:W-:-:S03]  /*a12c0*/  ISETP.LT.AND P0, PT, R143, UR4, !P2 ;  /* 0x000000048f007c0c */ /* 0x000fc6000d701270 */
[----:B------:R-:W2:Y:S01]  /*a12d0*/  LDL.LU R142, [R1+0x1020] ;  /* 0x00102000018e7983 */ /* 0x000ea20000300800 */
[----:B-1----:R-:W-:-:S09]  /*a12e0*/  IMAD.WIDE R18, R241, 0x4, R2 ;  /* 0x00000004f1127825 */ /* 0x002fd200078e0202 */
        /* <DEDUP_REMOVED lines=24> */
[----:B------:R-:W-:-:S11]  /*a1470*/  LOP3.LUT P3, RZ, R33, 0x4, RZ, 0xc0, !PT ;  /* 0x0000000421ff7812 */ /* 0x000fd6000786c0ff */
        /* <DEDUP_REMOVED lines=31> */
[----:B------:R-:W-:Y:S02]  /*a1670*/  IMAD.WIDE R18, R242, 0x4, R14 ;  /* 0x00000004f2127825 */ /* 0x000fe400078e020e */
[----:B------:R-:W2:Y:S10]  /*a1680*/  LDL.LU R244, [R1+0xf78] ;  /* 0x000f780001f47983 */ /* 0x000eb40000300800 */
[----:B------:R1:W-:Y:S01]  /*a1690*/  @P0 STG.E desc[UR74][R18.64], R243 ;  /* 0x000000f312000986 */ /* 0x0003e2000c10194a */
[----:B------:R-:W-:-:S02]  /*a16a0*/  ISETP.LT.AND P0, PT, R232, UR4, !P3 ;  /* 0x00000004e8007c0c */ /* 0x000fc4000df01270 */
[----:B------:R-:W-:Y:S01]  /*a16b0*/  LOP3.LUT P1, RZ, R33, 0x10, RZ, 0xc0, !PT ;  /* 0x0000001021ff7812 */ /* 0x000fe2000782c0ff */
[----:B-1----:R-:W-:Y:S02]  /*a16c0*/  IMAD.WIDE R18, R242, 0x4, R16 ;  /* 0x00000004f2127825 */ /* 0x002fe400078e0210 */
[----:B------:R-:W2:Y:S08]  /*a16d0*/  LDL.LU R242, [R1+0xf68] ;  /* 0x000f680001f27983 */ /* 0x000eb00000300800 */
        /* <DEDUP_REMOVED lines=30> */
[----:B------:R-:W-:Y:S01]  /*a18c0*/  ISETP.LT.AND P0, PT, R232, UR4, !P1 ;  /* 0x00000004e8007c0c */ /* 0x000fe2000cf01270 */
[----:B-1----:R-:W-:Y:S02]  /*a18d0*/  IMAD.WIDE R18, R142, 0x4, R16 ;  /* 0x000000048e127825 */ /* 0x002fe400078e0210 */
[----:B------:R-:W2:Y:S10]  /*a18e0*/  LDL.LU R142, [R1+0x1038] ;  /* 0x00103800018e7983 */ /* 0x000eb40000300800 */
        /* <DEDUP_REMOVED lines=22> */
[C---:B------:R-:W-:Y:S02]  /*a1a50*/  IMAD.WIDE R18, R241.reuse, 0x4, R12 ;  /* 0x00000004f1127825 */ /* 0x040fe400078e020c */
[----:B------:R-:W2:Y:S10]  /*a1a60*/  LDL.LU R244, [R1+0xf8c] ;  /* 0x000f8c0001f47983 */ /* 0x000eb40000300800 */
[----:B------:R1:W-:Y:S01]  /*a1a70*/  @P0 STG.E desc[UR74][R18.64], R32 ;  /* 0x0000002012000986 */ /* 0x0003e2000c10194a */
[----:B------:R-:W-:Y:S01]  /*a1a80*/  ISETP.LT.AND P0, PT, R234, UR4, !P2 ;  /* 0x00000004ea007c0c */ /* 0x000fe2000d701270 */
[----:B-1----:R-:W-:-:S12]  /*a1a90*/  IMAD.WIDE R18, R241, 0x4, R14 ;  /* 0x00000004f1127825 */ /* 0x002fd800078e020e */
[----:B------:R1:W-:Y:S04]  /*a1aa0*/  @P0 STG.E desc[UR74][R18.64], R252 ;  /* 0x000000fc12000986 */ /* 0x0003e8000c10194a */
[----:B-1----:R-:W2:Y:S04]  /*a1ab0*/  LDL.LU R252, [R1+0x2e8c] ;  /* 0x002e8c0001fc7983 */ /* 0x002ea80000300800 */
[----:B------:R-:W2:Y:S01]  /*a1ac0*/  LDL.LU R242, [R1+0xf6c] ;  /* 0x000f6c0001f27983 */ /* 0x000ea20000300800 */
[----:B------:R-:W-:-:S03]  /*a1ad0*/  ISETP.LT.AND P0, PT, R232, UR4, !P2 ;  /* 0x00000004e8007c0c */ /* 0x000fc6000d701270 */
[----:B------:R-:W2:Y:S01]  /*a1ae0*/  LDL.LU R32, [R1+0xeec] ;  /* 0x000eec0001207983 */ /* 0x000ea20000300800 */
[----:B------:R-:W-:Y:S01]  /*a1af0*/  IMAD.WIDE R18, R241, 0x4, R16 ;  /* 0x00000004f1127825 */ /* 0x000fe200078e0210 */
[----:B------:R-:W-:Y:S02]  /*a1b00*/  LOP3.LUT P3, RZ, R33, 0x100, RZ, 0xc0, !PT ;  /* 0x0000010021ff7812 */ /* 0x000fe4000786c0ff */
        /* <DEDUP_REMOVED lines=24> */
[----:B------:R1:W-:Y:S01]  /*a1c90*/  @P0 STG.E desc[UR74][R18.64], R244 ;  /* 0x000000f412000986 */ /* 0x0003e2000c10194a */
[----:B------:R-:W-:Y:S01]  /*a1ca0*/  ISETP.LT.AND P0, PT, R234, UR4, !P3 ;  /* 0x00000004ea007c0c */ /* 0x000fe2000df01270 */
[----:B-1----:R-:W-:-:S12]  /*a1cb0*/  IMAD.WIDE R18, R243, 0x4, R14 ;  /* 0x00000004f3127825 */ /* 0x002fd800078e020e */
[----:B------:R1:W-:Y:S01]  /*a1cc0*/  @P0 STG.E desc[UR74][R18.64], R252 ;  /* 0x000000fc12000986 */ /* 0x0003e2000c10194a */
[----:B------:R-:W-:-:S03]  /*a1cd0*/  ISETP.LT.AND P0, PT, R232, UR4, !P3 ;  /* 0x00000004e8007c0c */ /* 0x000fc6000df01270 */
[----:B-1----:R-:W2:Y:S01]  /*a1ce0*/  LDL.LU R252, [R1+0x1044] ;  /* 0x0010440001fc7983 */ /* 0x002ea20000300800 */
[----:B------:R-:W-:Y:S01]  /*a1cf0*/  IMAD.WIDE R18, R243, 0x4, R16 ;  /* 0x00000004f3127825 */ /* 0x000fe200078e0210 */
[----:B------:R-:W-:-:S08]  /*a1d00*/  LOP3.LUT P1, RZ, R33, 0x800, RZ, 0xc0, !PT ;  /* 0x0000080021ff7812 */ /* 0x000fd0000782c0ff */
[----:B------:R1:W-:Y:S01]  /*a1d10*/  @P0 STG.E desc[UR74][R18.64], R242 ;  /* 0x000000f212000986 */ /* 0x0003e2000c10194a */
[----:B------:R-:W-:Y:S01]  /*a1d20*/  ISETP.LT.AND P0, PT, R143, UR4, !P1 ;  /* 0x000000048f007c0c */ /* 0x000fe2000cf01270 */
[----:B-1----:R-:W-:-:S12]  /*a1d30*/  IMAD.WIDE R18, R142, 0x4, R2 ;  /* 0x000000048e127825 */ /* 0x002fd800078e0202 */
[----:B------:R1:W-:Y:S01]  /*a1d40*/  @P0 STG.E desc[UR74][R18.64], R32 ;  /* 0x0000002012000986 */ /* 0x0003e2000c10194a */
[----:B------:R-:W-:Y:S01]  /*a1d50*/  ISETP.LT.AND P0, PT, R231, UR4, !P1 ;  /* 0x00000004e7007c0c */ /* 0x000fe2000cf01270 */
[----:B-1----:R-:W-:-:S12]  /*a1d60*/  IMAD.WIDE R18, R142, 0x4, R8 ;  /* 0x000000048e127825 */ /* 0x002fd800078e0208 */
[----:B------:R1:W-:Y:S01]  /*a1d70*/  @P0 STG.E desc[UR74][R18.64], R241 ;  /* 0x000000f112000986 */ /* 0x0003e2000c10194a */
[----:B------:R-:W-:Y:S01]  /*a1d80*/  ISETP.LT.AND P0, PT, R229, UR4, !P1 ;  /* 0x00000004e5007c0c */ /* 0x000fe2000cf01270 */
[----:B-1----:R-:W-:-:S12]  /*a1d90*/  IMAD.WIDE R18, R142, 0x4, R6 ;  /* 0x000000048e127825 */ /* 0x002fd800078e0206 */
[----:B---3--:R1:W-:Y:S01]  /*a1da0*/  @P0 STG.E desc[UR74][R18.64], R35 ;  /* 0x0000002312000986 */ /* 0x0083e2000c10194a */
[----:B------:R-:W-:Y:S01]  /*a1db0*/  ISETP.LT.AND P0, PT, R233, UR4, !P1 ;  /* 0x00000004e9007c0c */ /* 0x000fe2000cf01270 */
[----:B-1----:R-:W-:-:S12]  /*a1dc0*/  IMAD.WIDE R18, R142, 0x4, R4 ;  /* 0x000000048e127825 */ /* 0x002fd800078e0204 */
[----:B----4-:R1:W-:Y:S01]  /*a1dd0*/  @P0 STG.E desc[UR74][R18.64], R240 ;  /* 0x000000f012000986 */ /* 0x0103e2000c10194a */
[----:B------:R-:W-:Y:S01]  /*a1de0*/  ISETP.LT.AND P0, PT, R230, UR4, !P1 ;  /* 0x00000004e6007c0c */ /* 0x000fe2000cf01270 */
[----:B-1----:R-:W-:-:S12]  /*a1df0*/  IMAD.WIDE R18, R142, 0x4, R10 ;  /* 0x000000048e127825 */ /* 0x002fd800078e020a */
[----:B--2---:R1:W-:Y:S01]  /*a1e00*/  @P0 STG.E desc[UR74][R18.64], R140 ;  /* 0x0000008c12000986 */ /* 0x0043e2000c10194a */
[----:B------:R-:W-:Y:S01]  /*a1e10*/  ISETP.LT.AND P0, PT, R228, UR4, !P1 ;  /* 0x00000004e4007c0c */ /* 0x000fe2000cf01270 */
[----:B-1----:R-:W-:-:S12]  /*a1e20*/  IMAD.WIDE R18, R142, 0x4, R12 ;  /* 0x000000048e127825 */ /* 0x002fd800078e020c */
[----:B------:R1:W-:Y:S01]  /*a1e30*/  @P0 STG.E desc[UR74][R18.64], R141 ;  /* 0x0000008d12000986 */ /* 0x0003e2000c10194a */
[----:B------:R-:W-:Y:S01]  /*a1e40*/  ISETP.LT.AND P0, PT, R234, UR4, !P1 ;  /* 0x00000004ea007c0c */ /* 0x000fe2000cf01270 */
[----:B-1----:R-:W-:-:S12]  /*a1e50*/  IMAD.WIDE R18, R142, 0x4, R14 ;  /* 0x000000048e127825 */ /* 0x002fd800078e020e */
[----:B------:R1:W-:Y:S04]  /*a1e60*/  @P0 STG.E desc[UR74][R18.64], R235 ;  /* 0x000000eb12000986 */ /* 0x0003e8000c10194a */
[----:B-1----:R-:W2:Y:S01]  /*a1e70*/  LDL.LU R235, [R1+0x1050] ;  /* 0x0010500001eb7983 */ /* 0x002ea20000300800 */
[----:B------:R-:W-:Y:S01]  /*a1e80*/  ISETP.LT.AND P0, PT, R232, UR4, !P1 ;  /* 0x00000004e8007c0c */ /* 0x000fe2000cf01270 */
[----:B------:R-:W-:Y:S02]  /*a1e90*/  IMAD.WIDE R18, R142, 0x4, R16 ;  /* 0x000000048e127825 */ /* 0x000fe400078e0210 */
[----:B------:R-:W3:Y:S01]  /*a1ea0*/  LDL.LU R142, [R1+0x105c] ;  /* 0x00105c00018e7983 */ /* 0x000ee20000300800 */
[----:B------:R-:W-:-:S09]  /*a1eb0*/  LOP3.LUT P2, RZ, R33, 0x2000, RZ, 0xc0, !PT ;  /* 0x0000200021ff7812 */ /* 0x000fd2000784c0ff */
        /* <DEDUP_REMOVED lines=23> */
[----:B-1----:R-:W-:Y:S02]  /*a2030*/  IMAD.WIDE R18, R252, 0x4, R16 ;  /* 0x00000004fc127825 */ /* 0x002fe400078e0210 */
[----:B------:R-:W4:Y:S01]  /*a2040*/  LDL.LU R252, [R1+0x1058] ;  /* 0x0010580001fc7983 */ /* 0x000f220000300800 */
[----:B------:R-:W-:-:S09]  /*a2050*/  LOP3.LUT P3, RZ, R33, 0x8000, RZ, 0xc0, !PT ;  /* 0x0000800021ff7812 */ /* 0x000fd2000786c0ff */
[----:B------:R2:W-:Y:S01]  /*a2060*/  @P0 STG.E desc[UR74][R18.64], R200 ;  /* 0x000000c812000986 */ /* 0x0005e2000c10194a */
[----:B------:R-:W-:Y:S01]  /*a2070*/  ISETP.LT.AND P0, PT, R143, UR4, !P3 ;  /* 0x000000048f007c0c */ /* 0x000fe2000df01270 */
[----:B--2---:R-:W-:-:S12]  /*a2080*/  IMAD.WIDE R18, R235, 0x4, R2 ;  /* 0x00000004eb127825 */ /* 0x004fd800078e0202 */
        /* <DEDUP_REMOVED lines=18> */
[----:B------:R1:W-:Y:S02]  /*a21b0*/  @P0 STG.E desc[UR74][R18.64], R172 ;  /* 0x000000ac12000986 */ /* 0x0003e4000c10194a */
[----:B-1----:R-:W-:Y:S02]  /*a21c0*/  IMAD.WIDE R18, R235, 0x4, R16 ;  /* 0x00000004eb127825 */ /* 0x002fe400078e0210 */
[----:B------:R-:W2:Y:S01]  /*a21d0*/  LDL.LU R235, [R1+0x1054] ;  /* 0x0010540001eb7983 */ /* 0x000ea20000300800 */
[----:B------:R-:W-:Y:S02]  /*a21e0*/  ISETP.LT.AND P0, PT, R232, UR4, !P3 ;  /* 0x00000004e8007c0c */ /* 0x000fe4000df01270 */
[----:B------:R-:W-:-:S11]  /*a21f0*/  LOP3.LUT P1, RZ, R33, 0x20000, RZ, 0xc0, !PT ;  /* 0x0002000021ff7812 */ /* 0x000fd6000782c0ff */
[----:B------:R3:W-:Y:S01]  /*a2200*/  @P0 STG.E desc[UR74][R18.64], R168 ;  /* 0x000000a812000986 */ /* 0x0007e2000c10194a */
[----:B------:R-:W-:Y:S01]  /*a2210*/  ISETP.LT.AND P0, PT, R143, UR4, !P1 ;  /* 0x000000048f007c0c */ /* 0x000fe2000cf01270 */
[----:B---3--:R-:W-:-:S12]  /*a2220*/  IMAD.WIDE R18, R142, 0x4, R2 ;  /* 0x000000048e127825 */ /* 0x008fd800078e0202 */
        /* <DEDUP_REMOVED lines=19> */
[----:B------:R-:W-:Y:S02]  /*a2360*/  ISETP.LT.AND P0, PT, R232, UR4, !P1 ;  /* 0x00000004e8007c0c */ /* 0x000fe4000cf01270 */
[----:B------:R-:W-:Y:S01]  /*a2370*/  LOP3.LUT P2, RZ, R33, 0x80000, RZ, 0xc0, !PT ;  /* 0x0008000021ff7812 */ /* 0x000fe2000784c0ff */
[----:B-1----:R-:W-:Y:S02]  /*a2380*/  IMAD.WIDE R18, R142, 0x4, R16 ;  /* 0x000000048e127825 */ /* 0x002fe400078e0210 */
[----:B------:R-:W3:Y:S08]  /*a2390*/  LDL.LU R142, [R1+0x104c] ;  /* 0x00104c00018e7983 */ /* 0x000ef00000300800 */
[----:B------:R4:W-:Y:S01]  /*a23a0*/  @P0 STG.E desc[UR74][R18.64], R201 ;  /* 0x000000c912000986 */ /* 0x0009e2000c10194a */
[----:B------:R-:W-:Y:S01]  /*a23b0*/  ISETP.LT.AND P0, PT, R143, UR4, !P2 ;  /* 0x000000048f007c0c */ /* 0x000fe2000d701270 */
[----:B----4-:R-:W-:-:S12]  /*a23c0*/  IMAD.WIDE R18, R252, 0x4, R2 ;  /* 0x00000004fc127825 */ /* 0x010fd800078e0202 */
        /* <DEDUP_REMOVED lines=22> */
[----:B------:R-:W4:Y:S08]  /*a2530*/  LDL.LU R252, [R1+0x1048] ;  /* 0x0010480001fc7983 */ /* 0x000f300000300800 */
        /* <DEDUP_REMOVED lines=46> */
[----:B------:R-:W-:Y:S02]  /*a2820*/  ISETP.LT.AND P1, PT, R232, UR4, !P1 ;  /* 0x00000004e8007c0c */ /* 0x000fe4000cf21270 */
[----:B------:R-:W-:Y:S01]  /*a2830*/  LOP3.LUT P2, RZ, R34, 0x800000, RZ, 0xc0, !PT ;  /* 0x0080000022ff7812 */ /* 0x000fe2000784c0ff */
[----:B-1----:R-:W-:-:S08]  /*a2840*/  IMAD.WIDE R18, R142, 0x4, R14 ;  /* 0x000000048e127825 */ /* 0x002fd000078e020e */
[----:B------:R1:W-:Y:S01]  /*a2850*/  @P0 STG.E desc[UR74][R18.64], R174 ;  /* 0x000000ae12000986 */ /* 0x0003e2000c10194a */
[----:B------:R-:W-:Y:S01]  /*a2860*/  ISETP.LT.AND P0, PT, R143, UR4, !P2 ;  /* 0x000000048f007c0c */ /* 0x000fe2000d701270 */
[----:B-1----:R-:W-:Y:S02]  /*a2870*/  IMAD.WIDE R18, R142, 0x4, R16 ;  /* 0x000000048e127825 */ /* 0x002fe400078e0210 */
[----:B------:R-:W3:Y:S04]  /*a2880*/  LDL.LU R142, [R1+0x103c] ;  /* 0x00103c00018e7983 */ /* 0x000ee80000300800 */
[----:B------:R4:W-:Y:S01]  /*a2890*/  @P1 STG.E desc[UR74][R18.64], R170 ;  /* 0x000000aa12001986 */ /* 0x0009e2000c10194a */
[----:B------:R-:W-:Y:S01]  /*a28a0*/  ISETP.LT.AND P1, PT, R231, UR4, !P2 ;  /* 0x00000004e7007c0c */ /* 0x000fe2000d721270 */
[----:B----4-:R-:W-:-:S05]  /*a28b0*/  IMAD.WIDE R18, R252, 0x4, R2 ;  /* 0x00000004fc127825 */ /* 0x010fca00078e0202 */
[----:B------:R1:W-:Y:S01]  /*a28c0*/  @P0 STG.E desc[UR74][R18.64], R239 ;  /* 0x000000ef12000986 */ /* 0x0003e2000c10194a */
[----:B------:R-:W-:Y:S01]  /*a28d0*/  ISETP.LT.AND P0, PT, R229, UR4, !P2 ;  /* 0x00000004e5007c0c */ /* 0x000fe2000d701270 */
[----:B------:R-:W-:-:S04]  /*a28e0*/  IMAD.WIDE R20, R252, 0x4, R6 ;  /* 0x00000004fc147825 */ /* 0x000fc800078e0206 */
[----:B-1----:R-:W-:-:S05]  /*a28f0*/  IMAD.WIDE R18, R252, 0x4, R8 ;  /* 0x00000004fc127825 */ /* 0x002fca00078e0208 */
[----:B------:R1:W-:Y:S01]  /*a2900*/  @P1 STG.E desc[UR74][R18.64], R227 ;  /* 0x000000e312001986 */ /* 0x0003e2000c10194a */
[----:B------:R-:W-:-:S03]  /*a2910*/  ISETP.LT.AND P1, PT, R233, UR4, !P2 ;  /* 0x00000004e9007c0c */ /* 0x000fc6000d721270 */
[----:B------:R4:W-:Y:S01]  /*a2920*/  @P0 STG.E desc[UR74][R20.64], R223 ;  /* 0x000000df14000986 */ /* 0x0009e2000c10194a */
[----:B------:R-:W-:Y:S01]  /*a2930*/  ISETP.LT.AND P0, PT, R230, UR4, !P2 ;  /* 0x00000004e6007c0c */ /* 0x000fe2000d701270 */
[----:B------:R-:W-:-:S04]  /*a2940*/  IMAD.WIDE R22, R252, 0x4, R4 ;  /* 0x00000004fc167825 */ /* 0x000fc800078e0204 */
[----:B------:R-:W-:-:S04]  /*a2950*/  IMAD.WIDE R24, R252, 0x4, R10 ;  /* 0x00000004fc187825 */ /* 0x000fc800078e020a */
[----:B------:R4:W-:Y:S01]  /*a2960*/  @P1 STG.E desc[UR74][R22.64], R219 ;  /* 0x000000db16001986 */ /* 0x0009e2000c10194a */
[----:B------:R-:W-:-:S03]  /*a2970*/  ISETP.LT.AND P1, PT, R228, UR4, !P2 ;  /* 0x00000004e4007c0c */ /* 0x000fc6000d721270 */
[----:B------:R2:W-:Y:S01]  /*a2980*/  @P0 STG.E desc[UR74][R24.64], R215 ;  /* 0x000000d718000986 */ /* 0x0005e2000c10194a */
[----:B------:R-:W-:Y:S02]  /*a2990*/  ISETP.LT.AND P0, PT, R234, UR4, !P2 ;  /* 0x00000004ea007c0c */ /* 0x000fe4000d701270 */
[----:B------:R-:W-:Y:S01]  /*a29a0*/  ISETP.LT.AND P2, PT, R232, UR4, !P2 ;  /* 0x00000004e8007c0c */ /* 0x000fe2000d741270 */
[----:B-1----:R-:W-:Y:S01]  /*a29b0*/  IMAD.WIDE R18, R252, 0x4, R12 ;  /* 0x00000004fc127825 */ /* 0x002fe200078e020c */
[----:B------:R-:W-:-:S03]  /*a29c0*/  LOP3.LUT P3, RZ, R34, 0x100000, RZ, 0xc0, !PT ;  /* 0x0010000022ff7812 */ /* 0x000fc6000786c0ff */
[----:B----4-:R-:W-:-:S04]  /*a29d0*/  IMAD.WIDE R20, R252, 0x4, R14 ;  /* 0x00000004fc147825 */ /* 0x010fc800078e020e */
[----:B------:R-:W-:Y:S01]  /*a29e0*/  IMAD.WIDE R22, R252, 0x4, R16 ;  /* 0x00000004fc167825 */ /* 0x000fe200078e0210 */
[----:B------:R1:W-:Y:S01]  /*a29f0*/  @P1 STG.E desc[UR74][R18.64], R211 ;  /* 0x000000d312001986 */ /* 0x0003e2000c10194a */
[----:B------:R-:W-:-:S03]  /*a2a00*/  ISETP.LT.AND P1, PT, R143, UR4, !P3 ;  /* 0x000000048f007c0c */ /* 0x000fc6000df21270 */
[----:B------:R-:W4:Y:S04]  /*a2a10*/  LDL.LU R252, [R1+0x1034] ;  /* 0x0010340001fc7983 */ /* 0x000f280000300800 */
[----:B------:R1:W-:Y:S01]  /*a2a20*/  @P0 STG.E desc[UR74][R20.64], R207 ;  /* 0x000000cf14000986 */ /* 0x0003e2000c10194a */
[----:B------:R-:W-:-:S03]  /*a2a30*/  ISETP.LT.AND P0, PT, R231, UR4, !P3 ;  /* 0x00000004e7007c0c */ /* 0x000fc6000df01270 */
[----:B------:R1:W-:Y:S01]  /*a2a40*/  @P2 STG.E desc[UR74][R22.64], R203 ;  /* 0x000000cb16002986 */ /* 0x0003e2000c10194a */
[----:B------:R-:W-:Y:S01]  /*a2a50*/  ISETP.LT.AND P2, PT, R229, UR4, !P3 ;  /* 0x00000004e5007c0c */ /* 0x000fe2000df41270 */
[----:B--2---:R-:W-:-:S04]  /*a2a60*/  IMAD.WIDE R26, R235, 0x4, R2 ;  /* 0x00000004eb1a7825 */ /* 0x004fc800078e0202 */
[C---:B------:R-:W-:Y:S01]  /*a2a70*/  IMAD.WIDE R24, R235.reuse, 0x4, R8 ;  /* 0x00000004eb187825 */ /* 0x040fe200078e0208 */
[----:B------:R-:W-:Y:S03]  /*a2a80*/  @P1 STG.E desc[UR74][R26.64], R199 ;  /* 0x000000c71a001986 */ /* 0x000fe6000c10194a */
[C---:B-1----:R-:W-:Y:S01]  /*a2a90*/  IMAD.WIDE R18, R235.reuse, 0x4, R6 ;  /* 0x00000004eb127825 */ /* 0x042fe200078e0206 */
[----:B------:R1:W-:Y:S03]  /*a2aa0*/  @P0 STG.E desc[UR74][R24.64], R195 ;  /* 0x000000c318000986 */ /* 0x0003e6000c10194a */
[C---:B------:R-:W-:Y:S01]  /*a2ab0*/  IMAD.WIDE R20, R235.reuse, 0x4, R4 ;  /* 0x00000004eb147825 */ /* 0x040fe200078e0204 */
[----:B------:R2:W-:Y:S03]  /*a2ac0*/  @P2 STG.E desc[UR74][R18.64], R191 ;  /* 0x000000bf12002986 */ /* 0x0005e6000c10194a */
[----:B------:R-:W-:-:S04]  /*a2ad0*/  IMAD.WIDE R28, R235, 0x4, R10 ;  /* 0x00000004eb1c7825 */ /* 0x000fc800078e020a */
[----:B------:R-:W-:-:S04]  /*a2ae0*/  IMAD.WIDE R22, R235, 0x4, R12 ;  /* 0x00000004eb167825 */ /* 0x000fc800078e020c */
[----:B-1----:R-:W-:-:S04]  /*a2af0*/  IMAD.WIDE R24, R235, 0x4, R14 ;  /* 0x00000004eb187825 */ /* 0x002fc800078e020e */
[----:B--2---:R-:W-:Y:S02]  /*a2b00*/  IMAD.WIDE R18, R235, 0x4, R16 ;  /* 0x00000004eb127825 */ /* 0x004fe400078e0210 */
[----:B------:R-:W2:Y:S04]  /*a2b10*/  LDL.LU R235, [R1+0x1030] ;  /* 0x0010300001eb7983 */ /* 0x000ea80000300800 */
[----:B------:R-:W2:Y:S01]  /*a2b20*/  LDL.LU R0, [R1+0x2e84] ;  /* 0x002e840001007983 */ /* 0x000ea20000300800 */
[----:B------:R-:W-:Y:S02]  /*a2b30*/  ISETP.LT.AND P1, PT, R233, UR4, !P3 ;  /* 0x00000004e9007c0c */ /* 0x000fe4000df21270 */
[----:B------:R-:W-:Y:S01]  /*a2b40*/  ISETP.LT.AND P0, PT, R230, UR4, !P3 ;  /* 0x00000004e6007c0c */ /* 0x000fe2000df01270 */
[----:B------:R-:W2:Y:S01]  /*a2b50*/  LDL.LU R30, [R1+0x2e80] ;  /* 0x002e8000011e7983 */ /* 0x000ea20000300800 */
[----:B------:R-:W-:-:S09]  /*a2b60*/  ISETP.LT.AND P2, PT, R234, UR4, !P3 ;  /* 0x00000004ea007c0c */ /* 0x000fd2000df41270 */
[----:B------:R3:W-:Y:S01]  /*a2b70*/  @P1 STG.E desc[UR74][R20.64], R187 ;  /* 0x000000bb14001986 */ /* 0x0007e2000c10194a */
[----:B------:R-:W-:-:S03]  /*a2b80*/  ISETP.LT.AND P1, PT, R228, UR4, !P3 ;  /* 0x00000004e4007c0c */ /* 0x000fc6000df21270 */
[----:B------:R1:W-:Y:S01]  /*a2b90*/  @P0 STG.E desc[UR74][R28.64], R183 ;  /* 0x000000b71c000986 */ /* 0x0003e2000c10194a */
[----:B------:R-:W-:Y:S02]  /*a2ba0*/  ISETP.LT.AND P0, PT, R232, UR4, !P3 ;  /* 0x00000004e8007c0c */ /* 0x000fe4000df01270 */
[----:B------:R-:W-:-:S07]  /*a2bb0*/  ISETP.LT.AND P3, PT, R143, UR4, !P4 ;  /* 0x000000048f007c0c */ /* 0x000fce000e761270 */
[----:B------:R1:W-:Y:S04]  /*a2bc0*/  @P1 STG.E desc[UR74][R22.64], R179 ;  /* 0x000000b316001986 */ /* 0x0003e8000c10194a */
[----:B------:R1:W-:Y:S01]  /*a2bd0*/  @P2 STG.E desc[UR74][R24.64], R175 ;  /* 0x000000af18002986 */ /* 0x0003e2000c10194a */
[----:B------:R-:W-:Y:S02]  /*a2be0*/  ISETP.LT.AND P2, PT, R231, UR4, !P4 ;  /* 0x00000004e7007c0c */ /* 0x000fe4000e741270 */
[----:B------:R-:W-:Y:S01]  /*a2bf0*/  ISETP.LT.AND P1, PT, R229, UR4, !P4 ;  /* 0x00000004e5007c0c */ /* 0x000fe2000e721270 */
[----:B------:R1:W-:Y:S01]  /*a2c00*/  @P0 STG.E desc[UR74][R18.64], R171 ;  /* 0x000000ab12000986 */ /* 0x0003e2000c10194a */
[----:B------:R-:W-:Y:S01]  /*a2c10*/  ISETP.LT.AND P0, PT, R230, UR4, !P4 ;  /* 0x00000004e6007c0c */ /* 0x000fe2000e701270 */
[----:B---3--:R-:W-:-:S04]  /*a2c20*/  IMAD.WIDE R20, R142, 0x4, R2 ;  /* 0x000000048e147825 */ /* 0x008fc800078e0202 */
[----:B------:R-:W-:Y:S01]  /*a2c30*/  IMAD.WIDE R26, R142, 0x4, R8 ;  /* 0x000000048e1a7825 */ /* 0x000fe200078e0208 */
[----:B------:R3:W-:Y:S01]  /*a2c40*/  @P3 STG.E desc[UR74][R20.64], R164 ;  /* 0x000000a414003986 */ /* 0x0007e2000c10194a */
[----:B------:R-:W-:-:S03]  /*a2c50*/  ISETP.LT.AND P3, PT, R233, UR4, !P4 ;  /* 0x00000004e9007c0c */ /* 0x000fc6000e761270 */
[----:B------:R3:W-:Y:S01]  /*a2c60*/  @P2 STG.E desc[UR74][R26.64], R160 ;  /* 0x000000a01a002986 */ /* 0x0007e2000c10194a */
[----:B------:R-:W-:Y:S01]  /*a2c70*/  ISETP.LT.AND P2, PT, R228, UR4, !P4 ;  /* 0x00000004e4007c0c */ /* 0x000fe2000e741270 */
[----:B-1----:R-:W-:-:S04]  /*a2c80*/  IMAD.WIDE R28, R142, 0x4, R6 ;  /* 0x000000048e1c7825 */ /* 0x002fc800078e0206 */
[C---:B------:R-:W-:Y:S01]  /*a2c90*/  IMAD.WIDE R22, R142.reuse, 0x4, R4 ;  /* 0x000000048e167825 */ /* 0x040fe200078e0204 */
[----:B------:R4:W-:Y:S03]  /*a2ca0*/  @P1 STG.E desc[UR74][R28.64], R156 ;  /* 0x0000009c1c001986 */ /* 0x0009e6000c10194a */
[----:B------:R-:W-:Y:S01]  /*a2cb0*/  IMAD.WIDE R24, R142, 0x4, R10 ;  /* 0x000000048e187825 */ /* 0x000fe200078e020a */
[----:B------:R-:W-:Y:S01]  /*a2cc0*/  ISETP.LT.AND P1, PT, R234, UR4, !P4 ;  /* 0x00000004ea007c0c */ /* 0x000fe2000e721270 */
[----:B------:R1:W-:Y:S01]  /*a2cd0*/  @P3 STG.E desc[UR74][R22.64], R152 ;  /* 0x0000009816003986 */ /* 0x0003e2000c10194a */
[----:B------:R-:W-:Y:S01]  /*a2ce0*/  ISETP.LT.AND P4, PT, R232, UR4, !P4 ;  /* 0x00000004e8007c0c */ /* 0x000fe2000e781270 */
[C---:B------:R-:W-:Y:S01]  /*a2cf0*/  IMAD.WIDE R18, R142.reuse, 0x4, R12 ;  /* 0x000000048e127825 */ /* 0x040fe200078e020c */
[----:B------:R-:W-:Y:S01]  /*a2d00*/  ISETP.LT.AND P3, PT, R143, UR4, !P5 ;  /* 0x000000048f007c0c */ /* 0x000fe2000ef61270 */
[----:B------:R1:W-:Y:S01]  /*a2d10*/  @P0 STG.E desc[UR74][R24.64], R148 ;  /* 0x0000009418000986 */ /* 0x0003e2000c10194a */
[----:B------:R-:W-:Y:S01]  /*a2d20*/  ISETP.LT.AND P0, PT, R231, UR4, !P5 ;  /* 0x00000004e7007c0c */ /* 0x000fe2000ef01270 */
[----:B---3--:R-:W-:-:S02]  /*a2d30*/  IMAD.WIDE R20, R142, 0x4, R14 ;  /* 0x000000048e147825 */ /* 0x008fc400078e020e */
[----:B------:R3:W-:Y:S01]  /*a2d40*/  @P2 STG.E desc[UR74][R18.64], R144 ;  /* 0x0000009012002986 */ /* 0x0007e2000c10194a */
[----:B------:R-:W-:Y:S01]  /*a2d50*/  ISETP.LT.AND P2, PT, R229, UR4, !P5 ;  /* 0x00000004e5007c0c */ /* 0x000fe2000ef41270 */
[----:B------:R-:W-:Y:S02]  /*a2d60*/  IMAD.WIDE R26, R142, 0x4, R16 ;  /* 0x000000048e1a7825 */ /* 0x000fe400078e0210 */
[----:B------:R-:W2:Y:S04]  /*a2d70*/  LDL.LU R142, [R1+0x1028] ;  /* 0x00102800018e7983 */ /* 0x000ea80000300800 */
[----:B------:R1:W-:Y:S01]  /*a2d80*/  @P1 STG.E desc[UR74][R20.64], R136 ;  /* 0x0000008814001986 */ /* 0x0003e2000c10194a */
[----:B------:R-:W-:-:S03]  /*a2d90*/  ISETP.LT.AND P1, PT, R233, UR4, !P5 ;  /* 0x00000004e9007c0c */ /* 0x000fc6000ef21270 */
[----:B------:R1:W-:Y:S01]  /*a2da0*/  @P4 STG.E desc[UR74][R26.64], R128 ;  /* 0x000000801a004986 */ /* 0x0003e2000c10194a */
[----:B------:R-:W-:Y:S01]  /*a2db0*/  ISETP.LT.AND P4, PT, R234, UR4, !P5 ;  /* 0x00000004ea007c0c */ /* 0x000fe2000ef81270 */
[----:B----4-:R-:W-:-:S04]  /*a2dc0*/  IMAD.WIDE R28, R252, 0x4, R2 ;  /* 0x00000004fc1c7825 */ /* 0x010fc800078e0202 */
[C---:B-1----:R-:W-:Y:S01]  /*a2dd0*/  IMAD.WIDE R22, R252.reuse, 0x4, R8 ;  /* 0x00000004fc167825 */ /* 0x042fe200078e0208 */
[----:B------:R-:W-:Y:S03]  /*a2de0*/  @P3 STG.E desc[UR74][R28.64], R120 ;  /* 0x000000781c003986 */ /* 0x000fe6000c10194a */
[----:B------:R-:W-:Y:S01]  /*a2df0*/  IMAD.WIDE R24, R252, 0x4, R6 ;  /* 0x00000004fc187825 */ /* 0x000fe200078e0206 */
[----:B------:R1:W-:Y:S01]  /*a2e00*/  @P0 STG.E desc[UR74][R22.64], R112 ;  /* 0x0000007016000986 */ /* 0x0003e2000c10194a */
[----:B------:R-:W-:Y:S02]  /*a2e10*/  ISETP.LT.AND P0, PT, R230, UR4, !P5 ;  /* 0x00000004e6007c0c */ /* 0x000fe4000ef01270 */
[----:B------:R-:W-:Y:S01]  /*a2e20*/  ISETP.LT.AND P3, PT, R228, UR4, !P5 ;  /* 0x00000004e4007c0c */ /* 0x000fe2000ef61270 */
[----:B------:R-:W-:Y:S01]  /*a2e30*/  @P2 STG.E desc[UR74][R24.64], R40 ;  /* 0x0000002818002986 */ /* 0x000fe2000c10194a */
[----:B------:R-:W-:-:S02]  /*a2e40*/  ISETP.LT.AND P5, PT, R232, UR4, !P5 ;  /* 0x00000004e8007c0c */ /* 0x000fc4000efa1270 */
[----:B------:R-:W-:Y:S01]  /*a2e50*/  ISETP.LT.AND P2, PT, R143, UR4, !P6 ;  /* 0x000000048f007c0c */ /* 0x000fe2000f741270 */
[----:B---3--:R-:W-:-:S04]  /*a2e60*/  IMAD.WIDE R18, R252, 0x4, R4 ;  /* 0x00000004fc127825 */ /* 0x008fc800078e0204 */
[C---:B------:R-:W-:Y:S01]  /*a2e70*/  IMAD.WIDE R20, R252.reuse, 0x4, R10 ;  /* 0x00000004fc147825 */ /* 0x040fe200078e020a */
[----:B------:R2:W-:Y:S03]  /*a2e80*/  @P1 STG.E desc[UR74][R18.64], R44 ;  /* 0x0000002c12001986 */ /* 0x0005e6000c10194a */
[C---:B------:R-:W-:Y:S01]  /*a2e90*/  IMAD.WIDE R26, R252.reuse, 0x4, R12 ;  /* 0x00000004fc1a7825 */ /* 0x040fe200078e020c */
[----:B------:R3:W-:Y:S03]  /*a2ea0*/  @P0 STG.E desc[UR74][R20.64], R48 ;  /* 0x0000003014000986 */ /* 0x0007e6000c10194a */
[C---:B-1----:R-:W-:Y:S01]  /*a2eb0*/  IMAD.WIDE R22, R252.reuse, 0x4, R14 ;  /* 0x00000004fc167825 */ /* 0x042fe200078e020e */
[----:B------:R-:W-:Y:S03]  /*a2ec0*/  @P3 STG.E desc[UR74][R26.64], R52 ;  /* 0x000000341a003986 */ /* 0x000fe6000c10194a */
[----:B------:R-:W-:Y:S01]  /*a2ed0*/  IMAD.WIDE R28, R252, 0x4, R16 ;  /* 0x00000004fc1c7825 */ /* 0x000fe200078e0210 */
[----:B------:R1:W-:Y:S04]  /*a2ee0*/  @P4 STG.E desc[UR74][R22.64], R88 ;  /* 0x0000005816004986 */ /* 0x0003e8000c10194a */
[----:B------:R4:W-:Y:S04]  /*a2ef0*/  @P5 STG.E desc[UR74][R28.64], R84 ;  /* 0x000000541c005986 */ /* 0x0009e8000c10194a */
[----:B------:R-:W2:Y:S02]  /*a2f00*/  LDL.LU R252, [R1+0x101c] ;  /* 0x00101c0001fc7983 */ /* 0x000ea40000300800 */
[----:B--2---:R-:W-:-:S05]  /*a2f10*/  IMAD.WIDE R18, R235, 0x4, R2 ;  /* 0x00000004eb127825 */ /* 0x004fca00078e0202 */
[----:B------:R2:W-:Y:S01]  /*a2f20*/  @P2 STG.E desc[UR74][R18.64], R165 ;  /* 0x000000a512002986 */ /* 0x0005e2000c10194a */
[----:B------:R-:W-:-:S03]  /*a2f30*/  ISETP.GE.AND P2, PT, R0, UR5, PT ;  /* 0x0000000500007c0c */ /* 0x000fc6000bf46270 */
[----:B------:R-:W2:Y:S01]  /*a2f40*/  LDL.LU R0, [R1+0x2e7c] ;  /* 0x002e7c0001007983 */ /* 0x000ea20000300800 */
[----:B------:R-:W-:Y:S02]  /*a2f50*/  ISETP.LT.AND P1, PT, R231, UR4, !P6 ;  /* 0x00000004e7007c0c */ /* 0x000fe4000f721270 */
[----:B------:R-:W-:Y:S02]  /*a2f60*/  ISETP.LT.AND P0, PT, R229, UR4, !P6 ;  /* 0x00000004e5007c0c */ /* 0x000fe4000f701270 */
[----:B------:R-:W-:Y:S02]  /*a2f70*/  ISETP.LT.AND P5, PT, R233, UR4, !P6 ;  /* 0x00000004e9007c0c */ /* 0x000fe4000f7a1270 */
[----:B------:R-:W-:Y:S02]  /*a2f80*/  ISETP.LT.AND P4, PT, R230, UR4, !P6 ;  /* 0x00000004e6007c0c */ /* 0x000fe4000f781270 */
[----:B------:R-:W-:Y:S01]  /*a2f90*/  ISETP.LT.AND P3, PT, R228, UR4, !P6 ;  /* 0x00000004e4007c0c */ /* 0x000fe2000f761270 */
[----:B------:R-:W-:-:S04]  /*a2fa0*/  IMAD.WIDE R24, R235, 0x4, R8 ;  /* 0x00000004eb187825 */ /* 0x000fc800078e0208 */
[C---:B---3--:R-:W-:Y:S01]  /*a2fb0*/  IMAD.WIDE R20, R235.reuse, 0x4, R6 ;  /* 0x00000004eb147825 */ /* 0x048fe200078e0206 */
[----:B------:R3:W-:Y:S03]  /*a2fc0*/  @P1 STG.E desc[UR74][R24.64], R161 ;  /* 0x000000a118001986 */ /* 0x0007e6000c10194a */
[C---:B-1----:R-:W-:Y:S01]  /*a2fd0*/  IMAD.WIDE R22, R235.reuse, 0x4, R4 ;  /* 0x00000004eb167825 */ /* 0x042fe200078e0204 */
[----:B------:R1:W-:Y:S03]  /*a2fe0*/  @P0 STG.E desc[UR74][R20.64], R157 ;  /* 0x0000009d14000986 */ /* 0x0003e6000c10194a */
[C---:B------:R-:W-:Y:S01]  /*a2ff0*/  IMAD.WIDE R26, R235.reuse, 0x4, R10 ;  /* 0x00000004eb1a7825 */ /* 0x040fe200078e020a */
[----:B------:R1:W-:Y:S03]  /*a3000*/  @P5 STG.E desc[UR74][R22.64], R153 ;  /* 0x0000009916005986 */ /* 0x0003e6000c10194a */
[----:B----4-:R-:W-:Y:S01]  /*a3010*/  IMAD.WIDE R28, R235, 0x4, R12 ;  /* 0x00000004eb1c7825 */ /* 0x010fe200078e020c */
[----:B------:R-:W-:Y:S01]  /*a3020*/  ISETP.LT.AND P1, PT, R234, UR4, !P6 ;  /* 0x00000004ea007c0c */ /* 0x000fe2000f721270 */
[----:B------:R4:W-:Y:S01]  /*a3030*/  @P4 STG.E desc[UR74][R26.64], R149 ;  /* 0x000000951a004986 */ /* 0x0009e2000c10194a */
[----:B------:R-:W-:-:S03]  /*a3040*/  ISETP.LT.AND P6, PT, R232, UR4, !P6 ;  /* 0x00000004e8007c0c */ /* 0x000fc6000f7c1270 */
[----:B------:R1:W-:Y:S01]  /*a3050*/  @P3 STG.E desc[UR74][R28.64], R145 ;  /* 0x000000911c003986 */ /* 0x0003e2000c10194a */
[----:B------:R-:W-:Y:S01]  /*a3060*/  ISETP.LT.AND P3, PT, R143, UR4, !P2 ;  /* 0x000000048f007c0c */ /* 0x000fe2000d761270 */
[----:B--2---:R-:W-:Y:S01]  /*a3070*/  IMAD.WIDE R18, R235, 0x4, R14 ;  /* 0x00000004eb127825 */ /* 0x004fe200078e020e */
[----:B------:R-:W-:-:S03]  /*a3080*/  ISETP.LT.AND P0, PT, R231, UR4, !P2 ;  /* 0x00000004e7007c0c */ /* 0x000fc6000d701270 */
[----:B---3--:R-:W-:Y:S02]  /*a3090*/  IMAD.WIDE R24, R235, 0x4, R16 ;  /* 0x00000004eb187825 */ /* 0x008fe400078e0210 */
[----:B------:R-:W2:Y:S04]  /*a30a0*/  LDL.LU R235, [R1+0x1014] ;  /* 0x0010140001eb7983 */ /* 0x000ea80000300800 */
[----:B------:R3:W-:Y:S01]  /*a30b0*/  @P1 STG.E desc[UR74][R18.64], R137 ;  /* 0x0000008912001986 */ /* 0x0007e2000c10194a */
[----:B------:R-:W-:-:S03]  /*a30c0*/  ISETP.LT.AND P5, PT, R229, UR4, !P2 ;  /* 0x00000004e5007c0c */ /* 0x000fc6000d7a1270 */
[----:B------:R1:W-:Y:S01]  /*a30d0*/  @P6 STG.E desc[UR74][R24.64], R129 ;  /* 0x0000008118006986 */ /* 0x0003e2000c10194a */
[----:B------:R-:W-:Y:S02]  /*a30e0*/  ISETP.LT.AND P4, PT, R233, UR4, !P2 ;  /* 0x00000004e9007c0c */ /* 0x000fe4000d781270 */
[----:B------:R-:W-:Y:S02]  /*a30f0*/  ISETP.LT.AND P1, PT, R230, UR4, !P2 ;  /* 0x00000004e6007c0c */ /* 0x000fe4000d721270 */
[----:B------:R-:W-:Y:S01]  /*a3100*/  ISETP.LT.AND P6, PT, R228, UR4, !P2 ;  /* 0x00000004e4007c0c */ /* 0x000fe2000d7c1270 */
[----:B-1----:R-:W-:-:S04]  /*a3110*/  IMAD.WIDE R20, R142, 0x4, R2 ;  /* 0x000000048e147825 */ /* 0x002fc800078e0202 */
[----:B------:R-:W-:Y:S01]  /*a3120*/  IMAD.WIDE R22, R142, 0x4, R8 ;  /* 0x000000048e167825 */ /* 0x000fe200078e0208 */
[----:B------:R1:W-:Y:S01]  /*a3130*/  @P3 STG.E desc[UR74][R20.64], R121 ;  /* 0x0000007914003986 */ /* 0x0003e2000c10194a */
[----:B------:R-:W-:-:S03]  /*a3140*/  ISETP.GE.AND P3, PT, R30, UR5, PT ;  /* 0x000000051e007c0c */ /* 0x000fc6000bf66270 */
[----:B------:R-:W2:Y:S04]  /*a3150*/  LDL.LU R30, [R1+0x2e78] ;  /* 0x002e7800011e7983 */ /* 0x000ea80000300800 */
[----:B------:R1:W-:Y:S01]  /*a3160*/  @P0 STG.E desc[UR74][R22.64], R113 ;  /* 0x0000007116000986 */ /* 0x0003e2000c10194a */
[----:B------:R-:W-:Y:S01]  /*a3170*/  ISETP.LT.AND P0, PT, R234, UR4, !P2 ;  /* 0x00000004ea007c0c */ /* 0x000fe2000d701270 */
[----:B----4-:R-:W-:-:S04]  /*a3180*/  IMAD.WIDE R26, R142, 0x4, R6 ;  /* 0x000000048e1a7825 */ /* 0x010fc800078e0206 */
[C---:B------:R-:W-:Y:S01]  /*a3190*/  IMAD.WIDE R28, R142.reuse, 0x4, R4 ;  /* 0x000000048e1c7825 */ /* 0x040fe200078e0204 */
[----:B------:R4:W-:Y:S03]  /*a31a0*/  @P5 STG.E desc[UR74][R26.64], R41 ;  /* 0x000000291a005986 */ /* 0x0009e6000c10194a */
[C---:B---3--:R-:W-:Y:S01]  /*a31b0*/  IMAD.WIDE R18, R142.reuse, 0x4, R10 ;  /* 0x000000048e127825 */ /* 0x048fe200078e020a */
[----:B------:R3:W-:Y:S03]  /*a31c0*/  @P4 STG.E desc[UR74][R28.64], R45 ;  /* 0x0000002d1c004986 */ /* 0x0007e6000c10194a */
[C---:B------:R-:W-:Y:S01]  /*a31d0*/  IMAD.WIDE R24, R142.reuse, 0x4, R12 ;  /* 0x000000048e187825 */ /* 0x040fe200078e020c */
[----:B------:R3:W-:Y:S03]  /*a31e0*/  @P1 STG.E desc[UR74][R18.64], R49 ;  /* 0x0000003112001986 */ /* 0x0007e6000c10194a */
[C---:B-1----:R-:W-:Y:S01]  /*a31f0*/  IMAD.WIDE R20, R142.reuse, 0x4, R14 ;  /* 0x000000048e147825 */ /* 0x042fe200078e020e */
[----:B------:R1:W-:Y:S04]  /*a3200*/  @P6 STG.E desc[UR74][R24.64], R53 ;  /* 0x0000003518006986 */ /* 0x0003e8000c10194a */
[----:B------:R1:W-:Y:S01]  /*a3210*/  @P0 STG.E desc[UR74][R20.64], R89 ;  /* 0x0000005914000986 */ /* 0x0003e2000c10194a */
[----:B------:R-:W-:Y:S01]  /*a3220*/  IMAD.WIDE R22, R142, 0x4, R16 ;  /* 0x000000048e167825 */ /* 0x000fe200078e0210 */
[----:B------:R-:W-:-:S02]  /*a3230*/  ISETP.GE.AND P0, PT, R0, UR5, PT ;  /* 0x0000000500007c0c */ /* 0x000fc4000bf06270 */
[----:B------:R-:W2:Y:S04]  /*a3240*/  LDL.LU R0, [R1+0x2e74] ;  /* 0x002e740001007983 */ /* 0x000ea80000300800 */
[----:B------:R-:W2:Y:S01]  /*a3250*/  LDL.LU R142, [R1+0x1010] ;  /* 0x00101000018e7983 */ /* 0x000ea20000300800 */
[----:B------:R-:W-:Y:S02]  /*a3260*/  ISETP.LT.AND P2, PT, R232, UR4, !P2 ;  /* 0x00000004e8007c0c */ /* 0x000fe4000d741270 */
[----:B------:R-:W-:Y:S02]  /*a3270*/  ISETP.LT.AND P5, PT, R143, UR4, !P3 ;  /* 0x000000048f007c0c */ /* 0x000fe4000dfa1270 */
[----:B------:R-:W-:Y:S02]  /*a3280*/  ISETP.LT.AND P4, PT, R231, UR4, !P3 ;  /* 0x00000004e7007c0c */ /* 0x000fe4000df81270 */
[----:B------:R-:W-:-:S02]  /*a3290*/  ISETP.LT.AND P6, PT, R229, UR4, !P3 ;  /* 0x00000004e5007c0c */ /* 0x000fc4000dfc1270 */
[----:B------:R-:W-:Y:S01]  /*a32a0*/  ISETP.LT.AND P1, PT, R233, UR4, !P3 ;  /* 0x00000004e9007c0c */ /* 0x000fe2000df21270 */
[----:B----4-:R-:W-:-:S04]  /*a32b0*/  IMAD.WIDE R26, R252, 0x4, R2 ;  /* 0x00000004fc1a7825 */ /* 0x010fc800078e0202 */
[C---:B---3--:R-:W-:Y:S01]  /*a32c0*/  IMAD.WIDE R28, R252.reuse, 0x4, R8 ;  /* 0x00000004fc1c7825 */ /* 0x048fe200078e0208 */
[----:B------:R3:W-:Y:S03]  /*a32d0*/  @P2 STG.E desc[UR74][R22.64], R85 ;  /* 0x0000005516002986 */ /* 0x0007e6000c10194a */
[----:B------:R-:W-:Y:S01]  /*a32e0*/  IMAD.WIDE R18, R252, 0x4, R6 ;  /* 0x00000004fc127825 */ /* 0x000fe200078e0206 */
[----:B------:R4:W-:Y:S01]  /*a32f0*/  @P5 STG.E desc[UR74][R26.64], R166 ;  /* 0x000000a61a005986 */ /* 0x0009e2000c10194a */
[----:B------:R-:W-:Y:S02]  /*a3300*/  ISETP.LT.AND P2, PT, R228, UR4, !P3 ;  /* 0x00000004e4007c0c */ /* 0x000fe4000df41270 */
[----:B-1----:R-:W-:Y:S01]  /*a3310*/  IMAD.WIDE R24, R252, 0x4, R4 ;  /* 0x00000004fc187825 */ /* 0x002fe200078e0204 */
[----:B------:R1:W-:Y:S01]  /*a3320*/  @P4 STG.E desc[UR74][R28.64], R162 ;  /* 0x000000a21c004986 */ /* 0x0003e2000c10194a */
[----:B------:R-:W-:-:S02]  /*a3330*/  ISETP.LT.AND P4, PT, R230, UR4, !P3 ;  /* 0x00000004e6007c0c */ /* 0x000fc4000df81270 */
[----:B------:R-:W-:Y:S01]  /*a3340*/  ISETP.LT.AND P5, PT, R234, UR4, !P3 ;  /* 0x00000004ea007c0c */ /* 0x000fe2000dfa1270 */
[----:B------:R2:W-:Y:S01]  /*a3350*/  @P6 STG.E desc[UR74][R18.64], R158 ;  /* 0x0000009e12006986 */ /* 0x0005e2000c10194a */
[----:B------:R-:W-:Y:S02]  /*a3360*/  ISETP.LT.AND P3, PT, R232, UR4, !P3 ;  /* 0x00000004e8007c0c */ /* 0x000fe4000df61270 */
[----:B------:R-:W-:Y:S01]  /*a3370*/  ISETP.LT.AND P6, PT, R143, UR4, !P0 ;  /* 0x000000048f007c0c */ /* 0x000fe2000c7c1270 */
[----:B------:R1:W-:Y:S01]  /*a3380*/  @P1 STG.E desc[UR74][R24.64], R154 ;  /* 0x0000009a18001986 */ /* 0x0003e2000c10194a */
[----:B------:R-:W-:Y:S01]  /*a3390*/  ISETP.LT.AND P1, PT, R231, UR4, !P0 ;  /* 0x00000004e7007c0c */ /* 0x000fe2000c721270 */
[----:B------:R-:W-:-:S04]  /*a33a0*/  IMAD.WIDE R20, R252, 0x4, R10 ;  /* 0x00000004fc147825 */ /* 0x000fc800078e020a */
[----:B---3--:R-:W-:-:S04]  /*a33b0*/  IMAD.WIDE R22, R252, 0x4, R12 ;  /* 0x00000004fc167825 */ /* 0x008fc800078e020c */
[----:B----4-:R-:W-:-:S04]  /*a33c0*/  IMAD.WIDE R26, R252, 0x4, R14 ;  /* 0x00000004fc1a7825 */ /* 0x010fc800078e020e */
[----:B-1----:R-:W-:Y:S02]  /*a33d0*/  IMAD.WIDE R28, R252, 0x4, R16 ;  /* 0x00000004fc1c7825 */ /* 0x002fe400078e0210 */
[----:B------:R-:W3:Y:S02]  /*a33e0*/  LDL.LU R252, [R1+0x100c] ;  /* 0x00100c0001fc7983 */ /* 0x000ee40000300800 */
[C---:B--2---:R-:W-:Y:S02]  /*a33f0*/  IMAD.WIDE R18, R235.reuse, 0x4, R2 ;  /* 0x00000004eb127825 */ /* 0x044fe400078e0202 */
[----:B------:R1:W-:Y:S02]  /*a3400*/  @P4 STG.E desc[UR74][R20.64], R150 ;  /* 0x0000009614004986 */ /* 0x0003e4000c10194a */
[----:B------:R-:W-:Y:S02]  /*a3410*/  IMAD.WIDE R24, R235, 0x4, R8 ;  /* 0x00000004eb187825 */ /* 0x000fe400078e0208 */
[----:B------:R2:W-:Y:S01]  /*a3420*/  @P2 STG.E desc[UR74][R22.64], R146 ;  /* 0x0000009216002986 */ /* 0x0005e2000c10194a */
[----:B------:R-:W-:-:S03]  /*a3430*/  ISETP.LT.AND P4, PT, R233, UR4, !P0 ;  /* 0x00000004e9007c0c */ /* 0x000fc6000c781270 */
[----:B------:R4:W-:Y:S01]  /*a3440*/  @P5 STG.E desc[UR74][R26.64], R138 ;  /* 0x0000008a1a005986 */ /* 0x0009e2000c10194a */
[----:B------:R-:W-:-:S03]  /*a3450*/  ISETP.LT.AND P5, PT, R229, UR4, !P0 ;  /* 0x00000004e5007c0c */ /* 0x000fc6000c7a1270 */
[----:B------:R2:W-:Y:S01]  /*a3460*/  @P3 STG.E desc[UR74][R28.64], R130 ;  /* 0x000000821c003986 */ /* 0x0005e2000c10194a */
[----:B------:R-:W-:-:S03]  /*a3470*/  ISETP.LT.AND P3, PT, R230, UR4, !P0 ;  /* 0x00000004e6007c0c */ /* 0x000fc6000c761270 */
[----:B------:R2:W-:Y:S01]  /*a3480*/  @P6 STG.E desc[UR74][R18.64], R122 ;  /* 0x0000007a12006986 */ /* 0x0005e2000c10194a */
[----:B------:R-:W-:Y:S02]  /*a3490*/  ISETP.LT.AND P2, PT, R228, UR4, !P0 ;  /* 0x00000004e4007c0c */ /* 0x000fe4000c741270 */
[----:B------:R-:W-:Y:S01]  /*a34a0*/  ISETP.LT.AND P6, PT, R232, UR4, !P0 ;  /* 0x00000004e8007c0c */ /* 0x000fe2000c7c1270 */
[----:B------:R2:W-:Y:S01]  /*a34b0*/  @P1 STG.E desc[UR74][R24.64], R114 ;  /* 0x0000007218001986 */ /* 0x0005e2000c10194a */
[----:B------:R-:W-:Y:S01]  /*a34c0*/  ISETP.LT.AND P1, PT, R234, UR4, !P0 ;  /* 0x00000004ea007c0c */ /* 0x000fe2000c721270 */
[----:B-1----:R-:W-:-:S04]  /*a34d0*/  IMAD.WIDE R20, R235, 0x4, R6 ;  /* 0x00000004eb147825 */ /* 0x002fc800078e0206 */
[C---:B--2---:R-:W-:Y:S01]  /*a34e0*/  IMAD.WIDE R22, R235.reuse, 0x4, R4 ;  /* 0x00000004eb167825 */ /* 0x044fe200078e0204 */
[----:B------:R1:W-:Y:S03]  /*a34f0*/  @P5 STG.E desc[UR74][R20.64], R42 ;  /* 0x0000002a14005986 */ /* 0x0003e6000c10194a */
[C---:B----4-:R-:W-:Y:S01]  /*a3500*/  IMAD.WIDE R26, R235.reuse, 0x4, R10 ;  /* 0x00000004eb1a7825 */ /* 0x050fe200078e020a */
[----:B------:R2:W-:Y:S04]  /*a3510*/  @P4 STG.E desc[UR74][R22.64], R46 ;  /* 0x0000002e16004986 */ /* 0x0005e8000c10194a */
[----:B------:R4:W-:Y:S01]  /*a3520*/  @P3 STG.E desc[UR74][R26.64], R50 ;  /* 0x000000321a003986 */ /* 0x0009e2000c10194a */
[----:B------:R-:W-:-:S04]  /*a3530*/  IMAD.WIDE R28, R235, 0x4, R12 ;  /* 0x00000004eb1c7825 */ /* 0x000fc800078e020c */
[C---:B------:R-:W-:Y:S01]  /*a3540*/  IMAD.WIDE R18, R235.reuse, 0x4, R14 ;  /* 0x00000004eb127825 */ /* 0x040fe200078e020e */
[----:B------:R1:W-:Y:S03]  /*a3550*/  @P2 STG.E desc[UR74][R28.64], R54 ;  /* 0x000000361c002986 */ /* 0x0003e6000c10194a */
[----:B------:R-:W-:Y:S01]  /*a3560*/  IMAD.WIDE R24, R235, 0x4, R16 ;  /* 0x00000004eb187825 */ /* 0x000fe200078e0210 */
[----:B------:R1:W-:Y:S04]  /*a3570*/  @P1 STG.E desc[UR74][R18.64], R90 ;  /* 0x0000005a12001986 */ /* 0x0003e8000c10194a */
[----:B------:R1:W-:Y:S01]  /*a3580*/  @P6 STG.E desc[UR74][R24.64], R86 ;  /* 0x0000005618006986 */ /* 0x0003e2000c10194a */
[----:B------:R-:W-:-:S03]  /*a3590*/  ISETP.GE.AND P0, PT, R30, UR5, PT ;  /* 0x000000051e007c0c */ /* 0x000fc6000bf06270 */
[----:B------:R-:W3:Y:S01]  /*a35a0*/  LDL.LU R30, [R1+0x2e70] ;  /* 0x002e7000011e7983 */ /* 0x000ee20000300800 */
[----:B------:R-:W-:-:S03]  /*a35b0*/  ISETP.LT.AND P3, PT, R143, UR4, !P0 ;  /* 0x000000048f007c0c */ /* 0x000fc6000c761270 */
[----:B------:R-:W3:Y:S01]  /*a35c0*/  LDL.LU R235, [R1+0x1008] ;  /* 0x0010080001eb7983 */ /* 0x000ee20000300800 */
[----:B-1----:R-:W-:-:S09]  /*a35d0*/  IMAD.WIDE R20, R142, 0x4, R2 ;  /* 0x000000048e147825 */ /* 0x002fd200078e0202 */
[----:B------:R1:W-:Y:S01]  /*a35e0*/  @P3 STG.E desc[UR74][R20.64], R167 ;  /* 0x000000a714003986 */ /* 0x0003e2000c10194a */
[----:B------:R-:W-:-:S03]  /*a35f0*/  ISETP.GE.AND P3, PT, R0, UR5, PT ;  /* 0x0000000500007c0c */ /* 0x000fc6000bf66270 */
[----:B------:R-:W3:Y:S01]  /*a3600*/  LDL.LU R0, [R1+0x2e6c] ;  /* 0x002e6c0001007983 */ /* 0x000ee20000300800 */
[----:B------:R-:W-:Y:S02]  /*a3610*/  ISETP.LT.AND P2, PT, R231, UR4, !P0 ;  /* 0x00000004e7007c0c */ /* 0x000fe4000c741270 */
[----:B------:R-:W-:Y:S02]  /*a3620*/  ISETP.LT.AND P5, PT, R229, UR4, !P0 ;  /* 0x00000004e5007c0c */ /* 0x000fe4000c7a1270 */
[----:B------:R-:W-:Y:S01]  /*a3630*/  ISETP.LT.AND P4, PT, R233, UR4, !P0 ;  /* 0x00000004e9007c0c */ /* 0x000fe2000c781270 */
[----:B--2---:R-:W-:Y:S01]  /*a3640*/  IMAD.WIDE R22, R142, 0x4, R8 ;  /* 0x000000048e167825 */ /* 0x004fe200078e0208 */
[----:B------:R-:W-:-:S03]  /*a3650*/  ISETP.LT.AND P1, PT, R230, UR4, !P0 ;  /* 0x00000004e6007c0c */ /* 0x000fc6000c721270 */
[----:B----4-:R-:W-:Y:S01]  /*a3660*/  IMAD.WIDE R26, R142, 0x4, R6 ;  /* 0x000000048e1a7825 */ /* 0x010fe200078e0206 */
[----:B------:R-:W-:-:S03]  /*a3670*/  ISETP.LT.AND P6, PT, R228, UR4, !P0 ;  /* 0x00000004e4007c0c */ /* 0x000fc6000c7c1270 */
[----:B------:R-:W-:Y:S01]  /*a3680*/  IMAD.WIDE R28, R142, 0x4, R4 ;  /* 0x000000048e1c7825 */ /* 0x000fe200078e0204 */
[----:B------:R2:W-:Y:S01]  /*a3690*/  @P2 STG.E desc[UR74][R22.64], R163 ;  /* 0x000000a316002986 */ /* 0x0005e2000c10194a */
[----:B------:R-:W-:Y:S02]  /*a36a0*/  ISETP.LT.AND P2, PT, R234, UR4, !P0 ;  /* 0x00000004ea007c0c */ /* 0x000fe4000c741270 */
[----:B------:R-:W-:Y:S01]  /*a36b0*/  ISETP.LT.AND P0, PT, R232, UR4, !P0 ;  /* 0x00000004e8007c0c */ /* 0x000fe2000c701270 */
[----:B------:R3:W-:Y:S01]  /*a36c0*/  @P5 STG.E desc[UR74][R26.64], R159 ;  /* 0x0000009f1a005986 */ /* 0x0007e2000c10194a */
[----:B------:R-:W-:-:S03]  /*a36d0*/  ISETP.LT.AND P5, PT, R143, UR4, !P3 ;  /* 0x000000048f007c0c */ /* 0x000fc6000dfa1270 */
[----:B------:R4:W-:Y:S01]  /*a36e0*/  @P4 STG.E desc[UR74][R28.64], R155 ;  /* 0x0000009b1c004986 */ /* 0x0009e2000c10194a */
[----:B------:R-:W-:Y:S01]  /*a36f0*/  ISETP.LT.AND P4, PT, R231, UR4, !P3 ;  /* 0x00000004e7007c0c */ /* 0x000fe2000df81270 */
[----:B------:R-:W-:-:S04]  /*a3700*/  IMAD.WIDE R18, R142, 0x4, R10 ;  /* 0x000000048e127825 */ /* 0x000fc800078e020a */
[C---:B------:R-:W-:Y:S01]  /*a3710*/  IMAD.WIDE R24, R142.reuse, 0x4, R12 ;  /* 0x000000048e187825 */ /* 0x040fe200078e020c */
[----:B------:R3:W-:Y:S03]  /*a3720*/  @P1 STG.E desc[UR74][R18.64], R151 ;  /* 0x0000009712001986 */ /* 0x0007e6000c10194a */
[C---:B-1----:R-:W-:Y:S01]  /*a3730*/  IMAD.WIDE R20, R142.reuse, 0x4, R14 ;  /* 0x000000048e147825 */ /* 0x042fe200078e020e */
[----:B------:R1:W-:Y:S03]  /*a3740*/  @P6 STG.E desc[UR74][R24.64], R147 ;  /* 0x0000009318006986 */ /* 0x0003e6000c10194a */
[----:B--2---:R-:W-:Y:S01]  /*a3750*/  IMAD.WIDE R22, R142, 0x4, R16 ;  /* 0x000000048e167825 */ /* 0x004fe200078e0210 */
[----:B------:R2:W-:Y:S03]  /*a3760*/  @P2 STG.E desc[UR74][R20.64], R139 ;  /* 0x0000008b14002986 */ /* 0x0005e6000c10194a */
[C---:B---3--:R-:W-:Y:S01]  /*a3770*/  IMAD.WIDE R26, R252.reuse, 0x4, R2 ;  /* 0x00000004fc1a7825 */ /* 0x048fe200078e0202 */
[----:B------:R3:W-:Y:S03]  /*a3780*/  @P0 STG.E desc[UR74][R22.64], R131 ;  /* 0x0000008316000986 */ /* 0x0007e6000c10194a */
[C---:B----4-:R-:W-:Y:S01]  /*a3790*/  IMAD.WIDE R28, R252.reuse, 0x4, R8 ;  /* 0x00000004fc1c7825 */ /* 0x050fe200078e0208 */
[----:B------:R4:W-:Y:S03]  /*a37a0*/  @P5 STG.E desc[UR74][R26.64], R123 ;  /* 0x0000007b1a005986 */ /* 0x0009e6000c10194a */
[C---:B------:R-:W-:Y:S01]  /*a37b0*/  IMAD.WIDE R18, R252.reuse, 0x4, R6 ;  /* 0x00000004fc127825 */ /* 0x040fe200078e0206 */
[----:B------:R3:W-:Y:S03]  /*a37c0*/  @P4 STG.E desc[UR74][R28.64], R115 ;  /* 0x000000731c004986 */ /* 0x0007e6000c10194a */
[----:B-1----:R-:W-:-:S04]  /*a37d0*/  IMAD.WIDE R24, R252, 0x4, R4 ;  /* 0x00000004fc187825 */ /* 0x002fc800078e0204 */
[----:B--2---:R-:W-:-:S04]  /*a37e0*/  IMAD.WIDE R20, R252, 0x4, R10 ;  /* 0x00000004fc147825 */ /* 0x004fc800078e020a */
[----:B---3--:R-:W-:-:S04]  /*a37f0*/  IMAD.WIDE R22, R252, 0x4, R12 ;  /* 0x00000004fc167825 */ /* 0x008fc800078e020c */
[----:B----4-:R-:W-:-:S04]  /*a3800*/  IMAD.WIDE R26, R252, 0x4, R14 ;  /* 0x00000004fc1a7825 */ /* 0x010fc800078e020e */
[----:B------:R-:W-:Y:S02]  /*a3810*/  IMAD.WIDE R28, R252, 0x4, R16 ;  /* 0x00000004fc1c7825 */ /* 0x000fe400078e0210 */
[----:B------:R-:W2:Y:S01]  /*a3820*/  LDL.LU R252, [R1+0x1004] ;  /* 0x0010040001fc7983 */ /* 0x000ea20000300800 */
[----:B------:R-:W-:Y:S02]  /*a3830*/  ISETP.LT.AND P6, PT, R229, UR4, !P3 ;  /* 0x00000004e5007c0c */ /* 0x000fe4000dfc1270 */
[----:B------:R-:W-:Y:S02]  /*a3840*/  ISETP.LT.AND P1, PT, R233, UR4, !P3 ;  /* 0x00000004e9007c0c */ /* 0x000fe4000df21270 */
[----:B------:R-:W-:-:S09]  /*a3850*/  ISETP.LT.AND P0, PT, R230, UR4, !P3 ;  /* 0x00000004e6007c0c */ /* 0x000fd2000df01270 */
[----:B------:R1:W-:Y:S04]  /*a3860*/  @P6 STG.E desc[UR74][R18.64], R43 ;  /* 0x0000002b12006986 */ /* 0x0003e8000c10194a */
[----:B------:R3:W-:Y:S04]  /*a3870*/  @P1 STG.E desc[UR74][R24.64], R47 ;  /* 0x0000002f18001986 */ /* 0x0007e8000c10194a */
[----:B------:R4:W-:Y:S01]  /*a3880*/  @P0 STG.E desc[UR74][R20.64], R51 ;  /* 0x0000003314000986 */ /* 0x0009e2000c10194a */
[----:B------:R-:W-:-:S03]  /*a3890*/  ISETP.GE.AND P2, PT, R30, UR5, PT ;  /* 0x000000051e007c0c */ /* 0x000fc6000bf46270 */
[----:B------:R-:W2:Y:S04]  /*a38a0*/  LDL.LU R30, [R1+0x2e68] ;  /* 0x002e6800011e7983 */ /* 0x000ea80000300800 */
[----:B------:R-:W2:Y:S01]  /*a38b0*/  LDL.LU R142, [R1+0x1000] ;  /* 0x00100000018e7983 */ /* 0x000ea20000300800 */
[----:B------:R-:W-:-:S03]  /*a38c0*/  ISETP.GE.AND P0, PT, R0, UR5, PT ;  /* 0x0000000500007c0c */ /* 0x000fc6000bf06270 */
[----:B------:R-:W2:Y:S01]  /*a38d0*/  LDL.LU R0, [R1+0x2e64] ;  /* 0x002e640001007983 */ /* 0x000ea20000300800 */
[----:B------:R-:W-:Y:S02]  /*a38e0*/  ISETP.LT.AND P4, PT, R228, UR4, !P3 ;  /* 0x00000004e4007c0c */ /* 0x000fe4000df81270 */
[----:B------:R-:W-:Y:S02]  /*a38f0*/  ISETP.LT.AND P5, PT, R234, UR4, !P3 ;  /* 0x00000004ea007c0c */ /* 0x000fe4000dfa1270 */
[----:B------:R-:W-:Y:S02]  /*a3900*/  ISETP.LT.AND P3, PT, R232, UR4, !P3 ;  /* 0x00000004e8007c0c */ /* 0x000fe4000df61270 */
[----:B------:R-:W-:Y:S02]  /*a3910*/  ISETP.LT.AND P6, PT, R143, UR4, !P2 ;  /* 0x000000048f007c0c */ /* 0x000fe4000d7c1270 */
[----:B------:R-:W-:-:S05]  /*a3920*/  ISETP.LT.AND P1, PT, R231, UR4, !P2 ;  /* 0x00000004e7007c0c */ /* 0x000fca000d721270 */
[----:B------:R1:W-:Y:S04]  /*a3930*/  @P4 STG.E desc[UR74][R22.64], R55 ;  /* 0x0000003716004986 */ /* 0x0003e8000c10194a */
[----:B------:R3:W-:Y:S01]  /*a3940*/  @P5 STG.E desc[UR74][R26.64], R91 ;  /* 0x0000005b1a005986 */ /* 0x0007e2000c10194a */
[----:B------:R-:W-:-:S03]  /*a3950*/  ISETP.LT.AND P5, PT, R233, UR4, !P2 ;  /* 0x00000004e9007c0c */ /* 0x000fc6000d7a1270 */
[----:B------:R-:W-:Y:S01]  /*a3960*/  @P3 STG.E desc[UR74][R28.64], R87 ;  /* 0x000000571c003986 */ /* 0x000fe2000c10194a */
[----:B------:R-:W-:Y:S02]  /*a3970*/  ISETP.LT.AND P3, PT, R229, UR4, !P2 ;  /* 0x00000004e5007c0c */ /* 0x000fe4000d761270 */
[----:B------:R-:W-:Y:S01]  /*a3980*/  ISETP.LT.AND P4, PT, R230, UR4, !P2 ;  /* 0x00000004e6007c0c */ /* 0x000fe2000d781270 */
[----:B-1----:R-:W-:-:S04]  /*a3990*/  IMAD.WIDE R18, R235, 0x4, R2 ;  /* 0x00000004eb127825 */ /* 0x002fc800078e0202 */
[C---:B---3--:R-:W-:Y:S01]  /*a39a0*/  IMAD.WIDE R24, R235.reuse, 0x4, R8 ;  /* 0x00000004eb187825 */ /* 0x048fe200078e0208 */
[----:B------:R1:W-:Y:S03]  /*a39b0*/  @P6 STG.E desc[UR74][R18.64], R80 ;  /* 0x0000005012006986 */ /* 0x0003e6000c10194a */
[C---:B----4-:R-:W-:Y:S01]  /*a39c0*/  IMAD.WIDE R20, R235.reuse, 0x4, R6 ;  /* 0x00000004eb147825 */ /* 0x050fe200078e0206 */
[----:B------:R3:W-:Y:S03]  /*a39d0*/  @P1 STG.E desc[UR74][R24.64], R76 ;  /* 0x0000004c18001986 */ /* 0x0007e6000c10194a */
[----:B------:R-:W-:Y:S01]  /*a39e0*/  IMAD.WIDE R22, R235, 0x4, R4 ;  /* 0x00000004eb167825 */ /* 0x000fe200078e0204 */
[----:B------:R-:W-:-:S03]  /*a39f0*/  ISETP.LT.AND P1, PT, R228, UR4, !P2 ;  /* 0x00000004e4007c0c */ /* 0x000fc6000d721270 */
[----:B------:R-:W-:Y:S01]  /*a3a00*/  IMAD.WIDE R26, R235, 0x4, R10 ;  /* 0x00000004eb1a7825 */ /* 0x000fe200078e020a */
[----:B------:R2:W-:Y:S01]  /*a3a10*/  @P3 STG.E desc[UR74][R20.64], R64 ;  /* 0x0000004014003986 */ /* 0x0005e2000c10194a */
[----:B------:R-:W-:Y:S02]  /*a3a20*/  ISETP.LT.AND P6, PT, R234, UR4, !P2 ;  /* 0x00000004ea007c0c */ /* 0x000fe4000d7c1270 */
[----:B------:R-:W-:Y:S01]  /*a3a30*/  ISETP.LT.AND P2, PT, R232, UR4, !P2 ;  /* 0x00000004e8007c0c */ /* 0x000fe2000d741270 */
[----:B------:R4:W-:Y:S04]  /*a3a40*/  @P5 STG.E desc[UR74][R22.64], R56 ;  /* 0x0000003816005986 */ /* 0x0009e8000c10194a */
[----:B------:R2:W-:Y:S01]  /*a3a50*/  @P4 STG.E desc[UR74][R26.64], R68 ;  /* 0x000000441a004986 */ /* 0x0005e2000c10194a */
[----:B------:R-:W-:Y:S01]  /*a3a60*/  ISETP.LT.AND P4, PT, R143, UR4, !P0 ;  /* 0x000000048f007c0c */ /* 0x000fe2000c781270 */
[----:B-1----:R-:W-:-:S04]  /*a3a70*/  IMAD.WIDE R18, R235, 0x4, R12 ;  /* 0x00000004eb127825 */ /* 0x002fc800078e020c */
[----:B---3--:R-:W-:-:S04]  /*a3a80*/  IMAD.WIDE R24, R235, 0x4, R14 ;  /* 0x00000004eb187825 */ /* 0x008fc800078e020e */
[----:B------:R-:W-:Y:S02]  /*a3a90*/  IMAD.WIDE R28, R235, 0x4, R16 ;  /* 0x00000004eb1c7825 */ /* 0x000fe400078e0210 */
[----:B------:R-:W3:Y:S01]  /*a3aa0*/  LDL.LU R235, [R1+0xff8] ;  /* 0x000ff80001eb7983 */ /* 0x000ee20000300800 */
[----:B------:R-:W-:-:S03]  /*a3ab0*/  ISETP.LT.AND P3, PT, R231, UR4, !P0 ;  /* 0x00000004e7007c0c */ /* 0x000fc6000c761270 */
[----:B------:R1:W-:Y:S01]  /*a3ac0*/  @P1 STG.E desc[UR74][R18.64], R72 ;  /* 0x0000004812001986 */ /* 0x0003e2000c10194a */
[----:B--2---:R-:W-:-:S03]  /*a3ad0*/  IMAD.WIDE R20, R252, 0x4, R2 ;  /* 0x00000004fc147825 */ /* 0x004fc600078e0202 */
[----:B------:R2:W-:Y:S04]  /*a3ae0*/  @P6 STG.E desc[UR74][R24.64], R92 ;  /* 0x0000005c18006986 */ /* 0x0005e8000c10194a */
[----:B------:R1:W-:Y:S04]  /*a3af0*/  @P2 STG.E desc[UR74][R28.64], R60 ;  /* 0x0000003c1c002986 */ /* 0x0003e8000c10194a */
[----:B------:R1:W-:Y:S01]  /*a3b00*/  @P4 STG.E desc[UR74][R20.64], R96 ;  /* 0x0000006014004986 */ /* 0x0003e2000c10194a */
[----:B----4-:R-:W-:Y:S01]  /*a3b10*/  IMAD.WIDE R22, R252, 0x4, R8 ;  /* 0x00000004fc167825 */ /* 0x010fe200078e0208 */
[----:B------:R-:W-:-:S02]  /*a3b20*/  ISETP.LT.AND P5, PT, R229, UR4, !P0 ;  /* 0x00000004e5007c0c */ /* 0x000fc4000c7a1270 */
[----:B------:R-:W-:Y:S02]  /*a3b30*/  ISETP.LT.AND P2, PT, R233, UR4, !P0 ;  /* 0x00000004e9007c0c */ /* 0x000fe4000c741270 */
[----:B------:R-:W-:Y:S01]  /*a3b40*/  ISETP.LT.AND P1, PT, R230, UR4, !P0 ;  /* 0x00000004e6007c0c */ /* 0x000fe2000c721270 */
[----:B------:R4:W-:Y:S01]  /*a3b50*/  @P3 STG.E desc[UR74][R22.64], R100 ;  /* 0x0000006416003986 */ /* 0x0009e2000c10194a */
[----:B------:R-:W-:Y:S02]  /*a3b60*/  ISETP.LT.AND P6, PT, R228, UR4, !P0 ;  /* 0x00000004e4007c0c */ /* 0x000fe4000c7c1270 */
[----:B------:R-:W-:Y:S02]  /*a3b70*/  ISETP.LT.AND P3, PT, R234, UR4, !P0 ;  /* 0x00000004ea007c0c */ /* 0x000fe4000c761270 */
[----:B------:R-:W-:Y:S01]  /*a3b80*/  ISETP.LT.AND P0, PT, R232, UR4, !P0 ;  /* 0x00000004e8007c0c */ /* 0x000fe2000c701270 */
[----:B------:R-:W-:-:S04]  /*a3b90*/  IMAD.WIDE R26, R252, 0x4, R6 ;  /* 0x00000004fc1a7825 */ /* 0x000fc800078e0206 */
[C---:B-1----:R-:W-:Y:S01]  /*a3ba0*/  IMAD.WIDE R18, R252.reuse, 0x4, R4 ;  /* 0x00000004fc127825 */ /* 0x042fe200078e0204 */
[----:B------:R1:W-:Y:S03]  /*a3bb0*/  @P5 STG.E desc[UR74][R26.64], R104 ;  /* 0x000000681a005986 */ /* 0x0003e6000c10194a */
[C---:B--2---:R-:W-:Y:S01]  /*a3bc0*/  IMAD.WIDE R24, R252.reuse, 0x4, R10 ;  /* 0x00000004fc187825 */ /* 0x044fe200078e020a */
[----:B------:R2:W-:Y:S03]  /*a3bd0*/  @P2 STG.E desc[UR74][R18.64], R108 ;  /* 0x0000006c12002986 */ /* 0x0005e6000c10194a */
[C---:B------:R-:W-:Y:S01]  /*a3be0*/  IMAD.WIDE R28, R252.reuse, 0x4, R12 ;  /* 0x00000004fc1c7825 */ /* 0x040fe200078e020c */
[----:B------:R1:W-:Y:S03]  /*a3bf0*/  @P1 STG.E desc[UR74][R24.64], R116 ;  /* 0x0000007418001986 */ /* 0x0003e6000c10194a */
[C---:B------:R-:W-:Y:S01]  /*a3c00*/  IMAD.WIDE R20, R252.reuse, 0x4, R14 ;  /* 0x00000004fc147825 */ /* 0x040fe200078e020e */
[----:B------:R1:W-:Y:S03]  /*a3c10*/  @P6 STG.E desc[UR74][R28.64], R124 ;  /* 0x0000007c1c006986 */ /* 0x0003e6000c10194a */
[----:B----4-:R-:W-:Y:S01]  /*a3c20*/  IMAD.WIDE R22, R252, 0x4, R16 ;  /* 0x00000004fc167825 */ /* 0x010fe200078e0210 */
[----:B------:R4:W-:Y:S01]  /*a3c30*/  @P3 STG.E desc[UR74][R20.64], R132 ;  /* 0x0000008414003986 */ /* 0x0009e2000c10194a */
[----:B------:R-:W-:-:S03]  /*a3c40*/  ISETP.GE.AND P4, PT, R30, UR5, PT ;  /* 0x000000051e007c0c */ /* 0x000fc6000bf86270 */
[----:B------:R-:W3:Y:S04]  /*a3c50*/  LDL.LU R30, [R1+0x2e60] ;  /* 0x002e6000011e7983 */ /* 0x000ee80000300800 */
[----:B------:R-:W3:Y:S04]  /*a3c60*/  LDL.LU R252, [R1+0xff4] ;  /* 0x000ff40001fc7983 */ /* 0x000ee80000300800 */
[----:B------:R1:W-:Y:S01]  /*a3c70*/  @P0 STG.E desc[UR74][R22.64], R36 ;  /* 0x0000002416000986 */ /* 0x0003e2000c10194a */
[----:B------:R-:W-:-:S03]  /*a3c80*/  ISETP.GE.AND P0, PT, R0, UR5, PT ;  /* 0x0000000500007c0c */ /* 0x000fc6000bf06270 */
[----:B------:R-:W3:Y:S01]  /*a3c90*/  LDL.LU R0, [R1+0x2e5c] ;  /* 0x002e5c0001007983 */ /* 0x000ee20000300800 */
[----:B------:R-:W-:Y:S02]  /*a3ca0*/  ISETP.LT.AND P5, PT, R143, UR4, !P4 ;  /* 0x000000048f007c0c */ /* 0x000fe4000e7a1270 */
[----:B------:R-:W-:Y:S02]  /*a3cb0*/  ISETP.LT.AND P6, PT, R231, UR4, !P4 ;  /* 0x00000004e7007c0c */ /* 0x000fe4000e7c1270 */
[----:B------:R-:W-:Y:S02]  /*a3cc0*/  ISETP.LT.AND P2, PT, R229, UR4, !P4 ;  /* 0x00000004e5007c0c */ /* 0x000fe4000e741270 */
[----:B------:R-:W-:Y:S01]  /*a3cd0*/  ISETP.LT.AND P1, PT, R233, UR4, !P4 ;  /* 0x00000004e9007c0c */ /* 0x000fe2000e721270 */
[----:B-1----:R-:W-:-:S04]  /*a3ce0*/  IMAD.WIDE R26, R142, 0x4, R2 ;  /* 0x000000048e1a7825 */ /* 0x002fc800078e0202 */
[----:B--2---:R-:W-:-:S04]  /*a3cf0*/  IMAD.WIDE R18, R142, 0x4, R8 ;  /* 0x000000048e127825 */ /* 0x004fc800078e0208 */
[C---:B------:R-:W-:Y:S01]  /*a3d00*/  IMAD.WIDE R24, R142.reuse, 0x4, R6 ;  /* 0x000000048e187825 */ /* 0x040fe200078e0206 */
[----:B------:R-:W-:Y:S03]  /*a3d10*/  @P5 STG.E desc[UR74][R26.64], R81 ;  /* 0x000000511a005986 */ /* 0x000fe6000c10194a */
[----:B------:R-:W-:Y:S01]  /*a3d20*/  IMAD.WIDE R28, R142, 0x4, R4 ;  /* 0x000000048e1c7825 */ /* 0x000fe200078e0204 */
[----:B------:R1:W-:Y:S01]  /*a3d30*/  @P6 STG.E desc[UR74][R18.64], R77 ;  /* 0x0000004d12006986 */ /* 0x0003e2000c10194a */
[----:B------:R-:W-:Y:S02]  /*a3d40*/  ISETP.LT.AND P3, PT, R230, UR4, !P4 ;  /* 0x00000004e6007c0c */ /* 0x000fe4000e761270 */
[----:B------:R-:W-:Y:S01]  /*a3d50*/  ISETP.LT.AND P5, PT, R228, UR4, !P4 ;  /* 0x00000004e4007c0c */ /* 0x000fe2000e7a1270 */
[----:B------:R2:W-:Y:S01]  /*a3d60*/  @P2 STG.E desc[UR74][R24.64], R65 ;  /* 0x0000004118002986 */ /* 0x0005e2000c10194a */
[----:B------:R-:W-:-:S03]  /*a3d70*/  ISETP.LT.AND P6, PT, R143, UR4, !P0 ;  /* 0x000000048f007c0c */ /* 0x000fc6000c7c1270 */
[----:B------:R1:W-:Y:S01]  /*a3d80*/  @P1 STG.E desc[UR74][R28.64], R57 ;  /* 0x000000391c001986 */ /* 0x0003e2000c10194a */
[----:B------:R-:W-:Y:S02]  /*a3d90*/  ISETP.LT.AND P1, PT, R234, UR4, !P4 ;  /* 0x00000004ea007c0c */ /* 0x000fe4000e721270 */
[----:B------:R-:W-:Y:S02]  /*a3da0*/  ISETP.LT.AND P4, PT, R232, UR4, !P4 ;  /* 0x00000004e8007c0c */ /* 0x000fe4000e781270 */
[----:B------:R-:W-:Y:S01]  /*a3db0*/  ISETP.LT.AND P2, PT, R231, UR4, !P0 ;  /* 0x00000004e7007c0c */ /* 0x000fe2000c741270 */
[----:B----4-:R-:W-:-:S04]  /*a3dc0*/  IMAD.WIDE R20, R142, 0x4, R10 ;  /* 0x000000048e147825 */ /* 0x010fc800078e020a */
[C---:B------:R-:W-:Y:S01]  /*a3dd0*/  IMAD.WIDE R22, R142.reuse, 0x4, R12 ;  /* 0x000000048e167825 */ /* 0x040fe200078e020c */
[----:B------:R4:W-:Y:S03]  /*a3de0*/  @P3 STG.E desc[UR74][R20.64], R69 ;  /* 0x0000004514003986 */ /* 0x0009e6000c10194a */
[C---:B-1----:R-:W-:Y:S01]  /*a3df0*/  IMAD.WIDE R18, R142.reuse, 0x4, R14 ;  /* 0x000000048e127825 */ /* 0x042fe200078e020e */
[----:B------:R1:W-:Y:S03]  /*a3e00*/  @P5 STG.E desc[UR74][R22.64], R73 ;  /* 0x0000004916005986 */ /* 0x0003e6000c10194a */
[----:B--2---:R-:W-:Y:S01]  /*a3e10*/  IMAD.WIDE R24, R142, 0x4, R16 ;  /* 0x000000048e187825 */ /* 0x004fe200078e0210 */
[----:B------:R2:W-:Y:S01]  /*a3e20*/  @P1 STG.E desc[UR74][R18.64], R93 ;  /* 0x0000005d12001986 */ /* 0x0005e2000c10194a */
[----:B------:R-:W-:-:S03]  /*a3e30*/  ISETP.LT.AND P5, PT, R229, UR4, !P0 ;  /* 0x00000004e5007c0c */ /* 0x000fc6000c7a1270 */
[----:B------:R1:W-:Y:S01]  /*a3e40*/  @P4 STG.E desc[UR74][R24.64], R61 ;  /* 0x0000003d18004986 */ /* 0x0003e2000c10194a */
[----:B------:R-:W-:Y:S01]  /*a3e50*/  ISETP.LT.AND P3, PT, R233, UR4, !P0 ;  /* 0x00000004e9007c0c */ /* 0x000fe2000c761270 */
[----:B---3--:R-:W-:-:S04]  /*a3e60*/  IMAD.WIDE R26, R235, 0x4, R2 ;  /* 0x00000004eb1a7825 */ /* 0x008fc800078e0202 */
[C---:B------:R-:W-:Y:S01]  /*a3e70*/  IMAD.WIDE R28, R235.reuse, 0x4, R8 ;  /* 0x00000004eb1c7825 */ /* 0x040fe200078e0208 */
[----:B------:R3:W-:Y:S01]  /*a3e80*/  @P6 STG.E desc[UR74][R26.64], R97 ;  /* 0x000000611a006986 */ /* 0x0007e2000c10194a */
[----:B------:R-:W-:Y:S02]  /*a3e90*/  ISETP.LT.AND P1, PT, R228, UR4, !P0 ;  /* 0x00000004e4007c0c */ /* 0x000fe4000c721270 */
[----:B------:R-:W-:Y:S01]  /*a3ea0*/  ISETP.LT.AND P4, PT, R234, UR4, !P0 ;  /* 0x00000004ea007c0c */ /* 0x000fe2000c781270 */
[----:B------:R2:W-:Y:S01]  /*a3eb0*/  @P2 STG.E desc[UR74][R28.64], R101 ;  /* 0x000000651c002986 */ /* 0x0005e2000c10194a */
[----:B------:R-:W-:Y:S02]  /*a3ec0*/  ISETP.LT.AND P2, PT, R230, UR4, !P0 ;  /* 0x00000004e6007c0c */ /* 0x000fe4000c741270 */
[----:B------:R-:W-:Y:S01]  /*a3ed0*/  ISETP.LT.AND P6, PT, R232, UR4, !P0 ;  /* 0x00000004e8007c0c */ /* 0x000fe2000c7c1270 */
[----:B----4-:R-:W-:-:S05]  /*a3ee0*/  IMAD.WIDE R20, R235, 0x4, R6 ;  /* 0x00000004eb147825 */ /* 0x010fca00078e0206 */
[----:B------:R4:W-:Y:S01]  /*a3ef0*/  @P5 STG.E desc[UR74][R20.64], R105 ;  /* 0x0000006914005986 */ /* 0x0009e2000c10194a */
[----:B-1----:R-:W-:-:S04]  /*a3f00*/  IMAD.WIDE R22, R235, 0x4, R4 ;  /* 0x00000004eb167825 */ /* 0x002fc800078e0204 */
[C---:B--2---:R-:W-:Y:S01]  /*a3f10*/  IMAD.WIDE R18, R235.reuse, 0x4, R10 ;  /* 0x00000004eb127825 */ /* 0x044fe200078e020a */
[----:B------:R1:W-:Y:S03]  /*a3f20*/  @P3 STG.E desc[UR74][R22.64], R109 ;  /* 0x0000006d16003986 */ /* 0x0003e6000c10194a */
[C---:B------:R-:W-:Y:S01]  /*a3f30*/  IMAD.WIDE R24, R235.reuse, 0x4, R12 ;  /* 0x00000004eb187825 */ /* 0x040fe200078e020c */
[----:B------:R2:W-:Y:S03]  /*a3f40*/  @P2 STG.E desc[UR74][R18.64], R117 ;  /* 0x0000007512002986 */ /* 0x0005e6000c10194a */
[C---:B---3--:R-:W-:Y:S01]  /*a3f50*/  IMAD.WIDE R26, R235.reuse, 0x4, R14 ;  /* 0x00000004eb1a7825 */ /* 0x048fe200078e020e */
[----:B------:R3:W-:Y:S03]  /*a3f60*/  @P1 STG.E desc[UR74][R24.64], R125 ;  /* 0x0000007d18001986 */ /* 0x0007e6000c10194a */
[----:B------:R-:W-:Y:S01]  /*a3f70*/  IMAD.WIDE R28, R235, 0x4, R16 ;  /* 0x00000004eb1c7825 */ /* 0x000fe200078e0210 */
[----:B------:R1:W-:Y:S04]  /*a3f80*/  @P4 STG.E desc[UR74][R26.64], R133 ;  /* 0x000000851a004986 */ /* 0x0003e8000c10194a */
[----:B------:R1:W-:Y:S01]  /*a3f90*/  @P6 STG.E desc[UR74][R28.64], R37 ;  /* 0x000000251c006986 */ /* 0x0003e2000c10194a */
[----:B------:R-:W-:-:S03]  /*a3fa0*/  ISETP.GE.AND P0, PT, R30, UR5, PT ;  /* 0x000000051e007c0c */ /* 0x000fc6000bf06270 */
[----:B------:R-:W3:Y:S04]  /*a3fb0*/  LDL.LU R30, [R1+0x2e58] ;  /* 0x002e5800011e7983 */ /* 0x000ee80000300800 */
[----:B------:R-:W3:Y:S01]  /*a3fc0*/  LDL.LU R142, [R1+0xff0] ;  /* 0x000ff000018e7983 */ /* 0x000ee20000300800 */
[----:B------:R-:W-:Y:S01]  /*a3fd0*/  ISETP.LT.AND P5, PT, R143, UR4, !P0 ;  /* 0x000000048f007c0c */ /* 0x000fe2000c7a1270 */
[----:B----4-:R-:W-:Y:S01]  /*a3fe0*/  IMAD.WIDE R20, R252, 0x4, R2 ;  /* 0x00000004fc147825 */ /* 0x010fe200078e0202 */
[----:B------:R-:W-:-:S11]  /*a3ff0*/  ISETP.LT.AND P3, PT, R231, UR4, !P0 ;  /* 0x00000004e7007c0c */ /* 0x000fd6000c761270 */
[----:B------:R4:W-:Y:S01]  /*a4000*/  @P5 STG.E desc[UR74][R20.64], R82 ;  /* 0x0000005214005986 */ /* 0x0009e2000c10194a */
[----:B-1----:R-:W-:-:S04]  /*a4010*/  IMAD.WIDE R22, R252, 0x4, R8 ;  /* 0x00000004fc167825 */ /* 0x002fc800078e0208 */
[C---:B--2---:R-:W-:Y:S01]  /*a4020*/  IMAD.WIDE R18, R252.reuse, 0x4, R6 ;  /* 0x00000004fc127825 */ /* 0x044fe200078e0206 */
[----:B------:R1:W-:Y:S03]  /*a4030*/  @P3 STG.E desc[UR74][R22.64], R78 ;  /* 0x0000004e16003986 */ /* 0x0003e6000c10194a */
[----:B---3--:R-:W-:-:S04]  /*a4040*/  IMAD.WIDE R24, R252, 0x4, R4 ;  /* 0x00000004fc187825 */ /* 0x008fc800078e0204 */
[----:B------:R-:W-:-:S04]  /*a4050*/  IMAD.WIDE R26, R252, 0x4, R10 ;  /* 0x00000004fc1a7825 */ /* 0x000fc800078e020a */
[----:B------:R-:W-:-:S04]  /*a4060*/  IMAD.WIDE R28, R252, 0x4, R12 ;  /* 0x00000004fc1c7825 */ /* 0x000fc800078e020c */
[----:B----4-:R-:W-:-:S04]  /*a4070*/  IMAD.WIDE R20, R252, 0x4, R14 ;  /* 0x00000004fc147825 */ /* 0x010fc800078e020e */
[----:B-1----:R-:W-:Y:S01]  /*a4080*/  IMAD.WIDE R22, R252, 0x4, R16 ;  /* 0x00000004fc167825 */ /* 0x002fe200078e0210 */
[----:B------:R-:W-:Y:S02]  /*a4090*/  ISETP.GE.AND P5, PT, R0, UR5, PT ;  /* 0x0000000500007c0c */ /* 0x000fe4000bfa6270 */
[----:B------:R-:W2:Y:S04]  /*a40a0*/  LDL.LU R0, [R1+0x2e88] ;  /* 0x002e880001007983 */ /* 0x000ea80000300800 */
[----:B------:R-:W3:Y:S04]  /*a40b0*/  LDL.LU R235, [R1+0xb1c] ;  /* 0x000b1c0001eb7983 */ /* 0x000ee80000300800 */
[----:B------:R-:W4:Y:S01]  /*a40c0*/  LDL.LU R252, [R1+0x1060] ;  /* 0x0010600001fc7983 */ /* 0x000f220000300800 */
[----:B------:R-:W-:-:S02]  /*a40d0*/  ISETP.LT.AND P1, PT, R229, UR4, !P0 ;  /* 0x00000004e5007c0c */ /* 0x000fc4000c721270 */
[----:B------:R-:W-:Y:S02]  /*a40e0*/  ISETP.LT.AND P6, PT, R233, UR4, !P0 ;  /* 0x00000004e9007c0c */ /* 0x000fe4000c7c1270 */
[----:B------:R-:W-:Y:S02]  /*a40f0*/  ISETP.LT.AND P4, PT, R230, UR4, !P0 ;  /* 0x00000004e6007c0c */ /* 0x000fe4000c781270 */
[----:B------:R-:W-:Y:S02]  /*a4100*/  ISETP.LT.AND P2, PT, R228, UR4, !P0 ;  /* 0x00000004e4007c0c */ /* 0x000fe4000c741270 */
[----:B------:R-:W-:Y:S02]  /*a4110*/  ISETP.LT.AND P3, PT, R234, UR4, !P0 ;  /* 0x00000004ea007c0c */ /* 0x000fe4000c761270 */
[----:B------:R-:W-:-:S03]  /*a4120*/  ISETP.LT.AND P0, PT, R232, UR4, !P0 ;  /* 0x00000004e8007c0c */ /* 0x000fc6000c701270 */
[----:B------:R1:W-:Y:S04]  /*a4130*/  @P1 STG.E desc[UR74][R18.64], R66 ;  /* 0x0000004212001986 */ /* 0x0003e8000c10194a */
[----:B------:R1:W-:Y:S04]  /*a4140*/  @P6 STG.E desc[UR74][R24.64], R58 ;  /* 0x0000003a18006986 */ /* 0x0003e8000c10194a */
[----:B------:R1:W-:Y:S04]  /*a4150*/  @P4 STG.E desc[UR74][R26.64], R70 ;  /* 0x000000461a004986 */ /* 0x0003e8000c10194a */
[----:B------:R1:W-:Y:S01]  /*a4160*/  @P2 STG.E desc[UR74][R28.64], R74 ;  /* 0x0000004a1c002986 */ /* 0x0003e2000c10194a */
[----:B------:R-:W-:-:S02]  /*a4170*/  ISETP.LT.AND P2, PT, R143, UR4, !P5 ;  /* 0x000000048f007c0c */ /* 0x000fc4000ef41270 */
[----:B------:R-:W-:Y:S02]  /*a4180*/  ISETP.LT.AND P1, PT, R231, UR4, !P5 ;  /* 0x00000004e7007c0c */ /* 0x000fe4000ef21270 */
[----:B------:R-:W-:Y:S01]  /*a4190*/  ISETP.LT.AND P6, PT, R229, UR4, !P5 ;  /* 0x00000004e5007c0c */ /* 0x000fe2000efc1270 */
[----:B------:R1:W-:Y:S01]  /*a41a0*/  @P3 STG.E desc[UR74][R20.64], R94 ;  /* 0x0000005e14003986 */ /* 0x0003e2000c10194a */
[----:B------:R-:W-:-:S03]  /*a41b0*/  ISETP.LT.AND P4, PT, R233, UR4, !P5 ;  /* 0x00000004e9007c0c */ /* 0x000fc6000ef81270 */
[----:B------:R1:W-:Y:S01]  /*a41c0*/  @P0 STG.E desc[UR74][R22.64], R62 ;  /* 0x0000003e16000986 */ /* 0x0003e2000c10194a */
[----:B------:R-:W-:Y:S01]  /*a41d0*/  ISETP.LT.AND P0, PT, R230, UR4, !P5 ;  /* 0x00000004e6007c0c */ /* 0x000fe2000ef01270 */
[----:B-1----:R-:W-:-:S05]  /*a41e0*/  IMAD.WIDE R18, R142, 0x4, R2 ;  /* 0x000000048e127825 */ /* 0x002fca00078e0202 */
[----:B------:R1:W-:Y:S01]  /*a41f0*/  @P2 STG.E desc[UR74][R18.64], R98 ;  /* 0x0000006212002986 */ /* 0x0003e2000c10194a */
[----:B------:R-:W-:Y:S01]  /*a4200*/  ISETP.LT.AND P2, PT, R228, UR4, !P5 ;  /* 0x00000004e4007c0c */ /* 0x000fe2000ef41270 */
[----:B------:R-:W-:-:S04]  /*a4210*/  IMAD.WIDE R24, R142, 0x4, R8 ;  /* 0x000000048e187825 */ /* 0x000fc800078e0208 */
[C---:B------:R-:W-:Y:S01]  /*a4220*/  IMAD.WIDE R26, R142.reuse, 0x4, R6 ;  /* 0x000000048e1a7825 */ /* 0x040fe200078e0206 */
[----:B------:R1:W-:Y:S03]  /*a4230*/  @P1 STG.E desc[UR74][R24.64], R102 ;  /* 0x0000006618001986 */ /* 0x0003e6000c10194a */
[----:B------:R-:W-:Y:S01]  /*a4240*/  IMAD.WIDE R28, R142, 0x4, R4 ;  /* 0x000000048e1c7825 */ /* 0x000fe200078e0204 */
[----:B------:R-:W-:Y:S01]  /*a4250*/  ISETP.GE.AND P3, PT, R30, UR5, PT ;  /* 0x000000051e007c0c */ /* 0x000fe2000bf66270 */
[----:B------:R3:W-:Y:S02]  /*a4260*/  @P6 STG.E desc[UR74][R26.64], R106 ;  /* 0x0000006a1a006986 */ /* 0x0007e4000c10194a */
[C---:B------:R-:W-:Y:S02]  /*a4270*/  IMAD.WIDE R20, R142.reuse, 0x4, R10 ;  /* 0x000000048e147825 */ /* 0x040fe400078e020a */
[----:B------:R1:W-:Y:S02]  /*a4280*/  @P4 STG.E desc[UR74][R28.64], R110 ;  /* 0x0000006e1c004986 */ /* 0x0003e4000c10194a */
[----:B------:R-:W-:Y:S01]  /*a4290*/  IMAD.WIDE R22, R142, 0x4, R12 ;  /* 0x000000048e167825 */ /* 0x000fe200078e020c */
[----:B------:R-:W-:Y:S01]  /*a42a0*/  ISETP.LT.AND P4, PT, R234, UR4, !P5 ;  /* 0x00000004ea007c0c */ /* 0x000fe2000ef81270 */
[----:B------:R2:W-:Y:S01]  /*a42b0*/  @P0 STG.E desc[UR74][R20.64], R118 ;  /* 0x0000007614000986 */ /* 0x0005e2000c10194a */
[----:B------:R-:W-:-:S02]  /*a42c0*/  ISETP.LT.AND P5, PT, R232, UR4, !P5 ;  /* 0x00000004e8007c0c */ /* 0x000fc4000efa1270 */
[----:B------:R-:W-:Y:S01]  /*a42d0*/  ISETP.LT.AND P6, PT, R143, UR4, !P3 ;  /* 0x000000048f007c0c */ /* 0x000fe2000dfc1270 */
[----:B------:R2:W-:Y:S01]  /*a42e0*/  @P2 STG.E desc[UR74][R22.64], R126 ;  /* 0x0000007e16002986 */ /* 0x0005e2000c10194a */
[----:B------:R-:W-:Y:S02]  /*a42f0*/  ISETP.LT.AND P0, PT, R231, UR4, !P3 ;  /* 0x00000004e7007c0c */ /* 0x000fe4000df01270 */
[----:B------:R-:W-:Y:S01]  /*a4300*/  ISETP.LT.AND P2, PT, R229, UR4, !P3 ;  /* 0x00000004e5007c0c */ /* 0x000fe2000df41270 */
[----:B-1----:R-:W-:-:S04]  /*a4310*/  IMAD.WIDE R18, R142, 0x4, R14 ;  /* 0x000000048e127825 */ /* 0x002fc800078e020e */
[----:B------:R-:W-:Y:S01]  /*a4320*/  IMAD.WIDE R24, R142, 0x4, R16 ;  /* 0x000000048e187825 */ /* 0x000fe200078e0210 */
[----:B------:R1:W-:Y:S01]  /*a4330*/  @P4 STG.E desc[UR74][R18.64], R134 ;  /* 0x0000008612004986 */ /* 0x0003e2000c10194a */
[----:B------:R-:W-:-:S03]  /*a4340*/  ISETP.LT.AND P4, PT, R233, UR4, !P3 ;  /* 0x00000004e9007c0c */ /* 0x000fc6000df81270 */
[----:B------:R1:W-:Y:S01]  /*a4350*/  @P5 STG.E desc[UR74][R24.64], R38 ;  /* 0x0000002618005986 */ /* 0x0003e2000c10194a */
[----:B------:R-:W-:Y:S01]  /*a4360*/  ISETP.LT.AND P5, PT, R230, UR4, !P3 ;  /* 0x00000004e6007c0c */ /* 0x000fe2000dfa1270 */
[----:B---3--:R-:W-:-:S04]  /*a4370*/  IMAD.WIDE R26, R235, 0x4, R2 ;  /* 0x00000004eb1a7825 */ /* 0x008fc800078e0202 */
[C---:B------:R-:W-:Y:S01]  /*a4380*/  IMAD.WIDE R28, R235.reuse, 0x4, R8 ;  /* 0x00000004eb1c7825 */ /* 0x040fe200078e0208 */
[----:B------:R3:W-:Y:S03]  /*a4390*/  @P6 STG.E desc[UR74][R26.64], R83 ;  /* 0x000000531a006986 */ /* 0x0007e6000c10194a */
[----:B--2---:R-:W-:Y:S01]  /*a43a0*/  IMAD.WIDE R20, R235, 0x4, R6 ;  /* 0x00000004eb147825 */ /* 0x004fe200078e0206 */
[----:B------:R-:W-:Y:S01]  /*a43b0*/  ISETP.GE.AND P1, PT, R0, UR5, PT ;  /* 0x0000000500007c0c */ /* 0x000fe2000bf26270 */
[----:B------:R-:W-:Y:S01]  /*a43c0*/  @P0 STG.E desc[UR74][R28.64], R79 ;  /* 0x0000004f1c000986 */ /* 0x000fe2000c10194a */
[----:B------:R-:W-:-:S03]  /*a43d0*/  ISETP.LT.AND P6, PT, R228, UR4, !P3 ;  /* 0x00000004e4007c0c */ /* 0x000fc6000dfc1270 */
[----:B------:R2:W-:Y:S01]  /*a43e0*/  @P2 STG.E desc[UR74][R20.64], R67 ;  /* 0x0000004314002986 */ /* 0x0005e2000c10194a */
[----:B------:R-:W-:Y:S02]  /*a43f0*/  ISETP.LT.AND P2, PT, R234, UR4, !P3 ;  /* 0x00000004ea007c0c */ /* 0x000fe4000df41270 */
[----:B------:R-:W-:Y:S02]  /*a4400*/  ISETP.LT.AND P3, PT, R232, UR4, !P3 ;  /* 0x00000004e8007c0c */ /* 0x000fe4000df61270 */
[----:B------:R-:W-:Y:S01]  /*a4410*/  ISETP.LT.AND P0, PT, R143, UR4, !P1 ;  /* 0x000000048f007c0c */ /* 0x000fe2000cf01270 */
[----:B------:R-:W-:-:S04]  /*a4420*/  IMAD.WIDE R22, R235, 0x4, R4 ;  /* 0x00000004eb167825 */ /* 0x000fc800078e0204 */
[C---:B-1----:R-:W-:Y:S01]  /*a4430*/  IMAD.WIDE R18, R235.reuse, 0x4, R10 ;  /* 0x00000004eb127825 */ /* 0x042fe200078e020a */
[----:B------:R1:W-:Y:S03]  /*a4440*/  @P4 STG.E desc[UR74][R22.64], R59 ;  /* 0x0000003b16004986 */ /* 0x0003e6000c10194a */
[----:B------:R-:W-:Y:S01]  /*a4450*/  IMAD.WIDE R24, R235, 0x4, R12 ;  /* 0x00000004eb187825 */ /* 0x000fe200078e020c */
[----:B------:R-:W-:-:S03]  /*a4460*/  ISETP.LT.AND P4, PT, R231, UR4, !P1 ;  /* 0x00000004e7007c0c */ /* 0x000fc6000cf81270 */
[C---:B---3--:R-:W-:Y:S01]  /*a4470*/  IMAD.WIDE R26, R235.reuse, 0x4, R14 ;  /* 0x00000004eb1a7825 */ /* 0x048fe200078e020e */
[----:B------:R1:W-:Y:S03]  /*a4480*/  @P5 STG.E desc[UR74][R18.64], R71 ;  /* 0x0000004712005986 */ /* 0x0003e6000c10194a */
[----:B--2---:R-:W-:Y:S01]  /*a4490*/  IMAD.WIDE R20, R235, 0x4, R16 ;  /* 0x00000004eb147825 */ /* 0x004fe200078e0210 */
[----:B------:R-:W-:Y:S01]  /*a44a0*/  ISETP.LT.AND P5, PT, R229, UR4, !P1 ;  /* 0x00000004e5007c0c */ /* 0x000fe2000cfa1270 */
[----:B------:R1:W-:Y:S02]  /*a44b0*/  @P6 STG.E desc[UR74][R24.64], R75 ;  /* 0x0000004b18006986 */ /* 0x0003e4000c10194a */
[----:B----4-:R-:W-:Y:S01]  /*a44c0*/  IMAD.WIDE R2, R252, 0x4, R2 ;  /* 0x00000004fc027825 */ /* 0x010fe200078e0202 */
[----:B------:R-:W-:Y:S01]  /*a44d0*/  ISETP.LT.AND P6, PT, R233, UR4, !P1 ;  /* 0x00000004e9007c0c */ /* 0x000fe2000cfc1270 */
[----:B------:R1:W-:Y:S01]  /*a44e0*/  @P2 STG.E desc[UR74][R26.64], R95 ;  /* 0x0000005f1a002986 */ /* 0x0003e2000c10194a */
[----:B------:R-:W-:-:S03]  /*a44f0*/  ISETP.LT.AND P2, PT, R230, UR4, !P1 ;  /* 0x00000004e6007c0c */ /* 0x000fc6000cf41270 */
[----:B------:R1:W-:Y:S01]  /*a4500*/  @P3 STG.E desc[UR74][R20.64], R63 ;  /* 0x0000003f14003986 */ /* 0x0003e2000c10194a */
[----:B------:R-:W-:-:S03]  /*a4510*/  ISETP.LT.AND P3, PT, R228, UR4, !P1 ;  /* 0x00000004e4007c0c */ /* 0x000fc6000cf61270 */
[----:B------:R1:W-:Y:S01]  /*a4520*/  @P0 STG.E desc[UR74][R2.64], R99 ;  /* 0x0000006302000986 */ /* 0x0003e2000c10194a */
[----:B------:R-:W-:Y:S02]  /*a4530*/  ISETP.LT.AND P0, PT, R234, UR4, !P1 ;  /* 0x00000004ea007c0c */ /* 0x000fe4000cf01270 */
[----:B------:R-:W-:Y:S01]  /*a4540*/  ISETP.LT.AND P1, PT, R232, UR4, !P1 ;  /* 0x00000004e8007c0c */ /* 0x000fe2000cf21270 */
[----:B------:R-:W-:-:S04]  /*a4550*/  IMAD.WIDE R8, R252, 0x4, R8 ;  /* 0x00000004fc087825 */ /* 0x000fc800078e0208 */
[C---:B------:R-:W-:Y:S01]  /*a4560*/  IMAD.WIDE R6, R252.reuse, 0x4, R6 ;  /* 0x00000004fc067825 */ /* 0x040fe200078e0206 */
[----:B------:R1:W-:Y:S03]  /*a4570*/  @P4 STG.E desc[UR74][R8.64], R103 ;  /* 0x0000006708004986 */ /* 0x0003e6000c10194a */
[C---:B------:R-:W-:Y:S01]  /*a4580*/  IMAD.WIDE R4, R252.reuse, 0x4, R4 ;  /* 0x00000004fc047825 */ /* 0x040fe200078e0204 */
[----:B------:R1:W-:Y:S03]  /*a4590*/  @P5 STG.E desc[UR74][R6.64], R107 ;  /* 0x0000006b06005986 */ /* 0x0003e6000c10194a */
[C---:B------:R-:W-:Y:S01]  /*a45a0*/  IMAD.WIDE R10, R252.reuse, 0x4, R10 ;  /* 0x00000004fc0a7825 */ /* 0x040fe200078e020a */
[----:B------:R1:W-:Y:S03]  /*a45b0*/  @P6 STG.E desc[UR74][R4.64], R111 ;  /* 0x0000006f04006986 */ /* 0x0003e6000c10194a */
[C---:B------:R-:W-:Y:S01]  /*a45c0*/  IMAD.WIDE R12, R252.reuse, 0x4, R12 ;  /* 0x00000004fc0c7825 */ /* 0x040fe200078e020c */
[----:B------:R1:W-:Y:S03]  /*a45d0*/  @P2 STG.E desc[UR74][R10.64], R119 ;  /* 0x000000770a002986 */ /* 0x0003e6000c10194a */
[C---:B------:R-:W-:Y:S01]  /*a45e0*/  IMAD.WIDE R14, R252.reuse, 0x4, R14 ;  /* 0x00000004fc0e7825 */ /* 0x040fe200078e020e */
[----:B------:R1:W-:Y:S04]  /*a45f0*/  @P3 STG.E desc[UR74][R12.64], R127 ;  /* 0x0000007f0c003986 */ /* 0x0003e8000c10194a */
[----:B------:R1:W-:Y:S01]  /*a4600*/  @P0 STG.E desc[UR74][R14.64], R135 ;  /* 0x000000870e000986 */ /* 0x0003e2000c10194a */
[----:B------:R-:W-:Y:S01]  /*a4610*/  IMAD.WIDE R16, R252, 0x4, R16 ;  /* 0x00000004fc107825 */ /* 0x000fe200078e0210 */
[----:B------:R-:W-:Y:S06]  /*a4620*/  @!P1 EXIT ;  /* 0x000000000000994d */ /* 0x000fec0003800000 */
[----:B------:R-:W-:Y:S01]  /*a4630*/  STG.E desc[UR74][R16.64], R39 ;  /* 0x0000002710007986 */ /* 0x000fe2000c10194a */
[----:B------:R-:W-:Y:S05]  /*a4640*/  EXIT ;  /* 0x000000000000794d */ /* 0x000fea0003800000 */
.L_x_2:
[----:B------:R-:W-:-:S00]  /*a4650*/  BRA `(.L_x_2) ;  /* 0xfffffffc00fc7947 */ /* 0x000fc0000383ffff */
[----:B------:R-:W-:-:S00]  /*a4660*/  NOP ;  /* 0x0000000000007918 */ /* 0x000fc00000000000 */
        /* <DEDUP_REMOVED lines=9> */
.L_x_3:


//--------------------- .nv.shared.matmul_kernel  --------------------------
	.section	.nv.shared.matmul_kernel,"aw",@nobits
	.sectionflags	@""
	.align	16
	.zero		1024


//--------------------- .nv.shared.reserved.0     --------------------------
	.section	.nv.shared.reserved.0,"aw",@nobits
	.weak		__nv_reservedSMEM_offset_0_alias
	.size		__nv_reservedSMEM_offset_0_alias, 0, 64
	.other		__nv_reservedSMEM_offset_0_alias,@"STO_CUDA_RESERVED_SHARED STV_DEFAULT"
__nv_reservedSMEM_offset_0_alias:
	.zero		0
	.zero		64


//--------------------- .nv.constant0.matmul_kernel --------------------------
	.section	.nv.constant0.matmul_kernel,"a",@progbits
	.sectionflags	@""
	.align	4
.nv.constant0.matmul_kernel:
	.zero		976


//--------------------- SYMBOLS --------------------------

	.type		.nv.reservedSmem.offset0,@object
	.size		.nv.reservedSmem.offset0,0x4
	.type		.nv.reservedSmem.cap,@object
	.size		.nv.reservedSmem.cap,0x4
